	.target	sm_100a

	.elftype	@"ET_EXEC"


//--------------------- .note.nv.tkinfo           --------------------------
	.section	.note.nv.tkinfo,"",@"SHT_NOTE"
	.sectionflags	@"SHF_NOTE_NV_TKINFO"
	.tkinfo
        /*0018*/ 	.word	0x00000002
        /*0030*/ 	.string	""
        /*0030*/ 	.string	"ptxas"
        /*0030*/ 	.string	"Cuda compilation tools, release 13.0, V13.0.88"
        /*0030*/ 	.string	"Build cuda_13.0.r13.0/compiler.36424714_0"
        /*0030*/ 	.string	"-arch sm_100a -m 64 "



//--------------------- .note.nv.cuinfo           --------------------------
	.section	.note.nv.cuinfo,"",@"SHT_NOTE"
	.sectionflags	@"SHF_NOTE_NV_CUINFO"
        /*0018*/ 	.short	0x0002
        /*001a*/ 	.short	0x0064
        /*001c*/ 	.short	0x0082
	.zero		2


//--------------------- .nv.info                  --------------------------
	.section	.nv.info,"",@"SHT_CUDA_INFO"
	.align	4


	//----- nvinfo : EIATTR_REGCOUNT
	.align		4
        /*0000*/ 	.byte	0x04, 0x2f
        /*0002*/ 	.short	(.L_12 - .L_11)
	.align		4
.L_11:
        /*0004*/ 	.word	index@(_ZN7cutlass13device_kernelIN5flash11enable_sm90INS1_16FlashAttnFwdSm90INS1_25CollectiveMainloopFwdSm90ILi2EN4cute5tupleIJNS5_1CILi1EEES8_S8_EEENS6_IJNS7_ILi192EEENS7_ILi160EEENS7_ILi64EEEEEELi64ENS_12float_e4m3_tEfNS_4arch4Sm90ELb1ELb0ELb1ELb1ELb1ELb1ELb0ELb1ELb1ELb1ELb0ELb0EEENS1_21CollectiveEpilogueFwdINS6_IJSA_SC_SB_EEES9_NS_10bfloat16_tESG_Li384ELb1ELb1ELb0ELb1EEENS1_36VarlenDynamicPersistentTileSchedulerILi192ELi160ELi384ELi128ELb0ELb1ELb1ELb1ELb1ELb1EEEEEEEEEvNT_6ParamsE)
        /*0008*/ 	.word	0x00000004


	//----- nvinfo : EIATTR_FRAME_SIZE
	.align		4
.L_12:
        /*000c*/ 	.byte	0x04, 0x11
        /*000e*/ 	.short	(.L_14 - .L_13)
	.align		4
.L_13:
        /*0010*/ 	.word	index@(_ZN7cutlass13device_kernelIN5flash11enable_sm90INS1_16FlashAttnFwdSm90INS1_25CollectiveMainloopFwdSm90ILi2EN4cute5tupleIJNS5_1CILi1EEES8_S8_EEENS6_IJNS7_ILi192EEENS7_ILi160EEENS7_ILi64EEEEEELi64ENS_12float_e4m3_tEfNS_4arch4Sm90ELb1ELb0ELb1ELb1ELb1ELb1ELb0ELb1ELb1ELb1ELb0ELb0EEENS1_21CollectiveEpilogueFwdINS6_IJSA_SC_SB_EEES9_NS_10bfloat16_tESG_Li384ELb1ELb1ELb0ELb1EEENS1_36VarlenDynamicPersistentTileSchedulerILi192ELi160ELi384ELi128ELb0ELb1ELb1ELb1ELb1ELb1EEEEEEEEEvNT_6ParamsE)
        /*0014*/ 	.word	0x00000000


	//----- nvinfo : EIATTR_REGCOUNT
	.align		4
.L_14:
        /*0018*/ 	.byte	0x04, 0x2f
        /*001a*/ 	.short	(.L_16 - .L_15)
	.align		4
.L_15:
        /*001c*/ 	.word	index@(_ZN7cutlass13device_kernelIN5flash11enable_sm90INS1_16FlashAttnFwdSm90INS1_25CollectiveMainloopFwdSm90ILi2EN4cute5tupleIJNS5_1CILi1EEES8_S8_EEENS6_IJNS7_ILi192EEENS7_ILi160EEENS7_ILi64EEEEEELi64ENS_12float_e4m3_tEfNS_4arch4Sm90ELb1ELb0ELb1ELb1ELb1ELb0ELb0ELb1ELb1ELb1ELb0ELb0EEENS1_21CollectiveEpilogueFwdINS6_IJSA_SC_SB_EEES9_NS_10bfloat16_tESG_Li384ELb1ELb1ELb0ELb1EEENS1_36VarlenDynamicPersistentTileSchedulerILi192ELi160ELi384ELi128ELb0ELb1ELb1ELb1ELb1ELb1EEEEEEEEEvNT_6ParamsE)
        /*0020*/ 	.word	0x00000004


	//----- nvinfo : EIATTR_FRAME_SIZE
	.align		4
.L_16:
        /*0024*/ 	.byte	0x04, 0x11
        /*0026*/ 	.short	(.L_18 - .L_17)
	.align		4
.L_17:
        /*0028*/ 	.word	index@(_ZN7cutlass13device_kernelIN5flash11enable_sm90INS1_16FlashAttnFwdSm90INS1_25CollectiveMainloopFwdSm90ILi2EN4cute5tupleIJNS5_1CILi1EEES8_S8_EEENS6_IJNS7_ILi192EEENS7_ILi160EEENS7_ILi64EEEEEELi64ENS_12float_e4m3_tEfNS_4arch4Sm90ELb1ELb0ELb1ELb1ELb1ELb0ELb0ELb1ELb1ELb1ELb0ELb0EEENS1_21CollectiveEpilogueFwdINS6_IJSA_SC_SB_EEES9_NS_10bfloat16_tESG_Li384ELb1ELb1ELb0ELb1EEENS1_36VarlenDynamicPersistentTileSchedulerILi192ELi160ELi384ELi128ELb0ELb1ELb1ELb1ELb1ELb1EEEEEEEEEvNT_6ParamsE)
        /*002c*/ 	.word	0x00000000


	//----- nvinfo : EIATTR_REGCOUNT
	.align		4
.L_18:
        /*0030*/ 	.byte	0x04, 0x2f
        /*0032*/ 	.short	(.L_20 - .L_19)
	.align		4
.L_19:
        /*0034*/ 	.word	index@(_ZN7cutlass13device_kernelIN5flash11enable_sm90INS1_16FlashAttnFwdSm90INS1_25CollectiveMainloopFwdSm90ILi2EN4cute5tupleIJNS5_1CILi1EEES8_S8_EEENS6_IJNS7_ILi192EEENS7_ILi160EEENS7_ILi64EEEEEELi64ENS_12float_e4m3_tEfNS_4arch4Sm90ELb1ELb0ELb1ELb0ELb1ELb0ELb0ELb1ELb1ELb1ELb0ELb0EEENS1_21CollectiveEpilogueFwdINS6_IJSA_SC_SB_EEES9_NS_10bfloat16_tESG_Li384ELb0ELb1ELb0ELb1EEENS1_30DynamicPersistentTileSchedulerILi384ELi128ELb0ELb1ELb1EEEEEEEEEvNT_6ParamsE)
        /*0038*/ 	.word	0x00000004


	//----- nvinfo : EIATTR_FRAME_SIZE
	.align		4
.L_20:
        /*003c*/ 	.byte	0x04, 0x11
        /*003e*/ 	.short	(.L_22 - .L_21)
	.align		4
.L_21:
        /*0040*/ 	.word	index@(_ZN7cutlass13device_kernelIN5flash11enable_sm90INS1_16FlashAttnFwdSm90INS1_25CollectiveMainloopFwdSm90ILi2EN4cute5tupleIJNS5_1CILi1EEES8_S8_EEENS6_IJNS7_ILi192EEENS7_ILi160EEENS7_ILi64EEEEEELi64ENS_12float_e4m3_tEfNS_4arch4Sm90ELb1ELb0ELb1ELb0ELb1ELb0ELb0ELb1ELb1ELb1ELb0ELb0EEENS1_21CollectiveEpilogueFwdINS6_IJSA_SC_SB_EEES9_NS_10bfloat16_tESG_Li384ELb0ELb1ELb0ELb1EEENS1_30DynamicPersistentTileSchedulerILi384ELi128ELb0ELb1ELb1EEEEEEEEEvNT_6ParamsE)
        /*0044*/ 	.word	0x00000000


	//----- nvinfo : EIATTR_REGCOUNT
	.align		4
.L_22:
        /*0048*/ 	.byte	0x04, 0x2f
        /*004a*/ 	.short	(.L_24 - .L_23)
	.align		4
.L_23:
        /*004c*/ 	.word	index@(_ZN7cutlass13device_kernelIN5flash11enable_sm90INS1_16FlashAttnFwdSm90INS1_25CollectiveMainloopFwdSm90ILi2EN4cute5tupleIJNS5_1CILi1EEES8_S8_EEENS6_IJNS7_ILi192EEENS7_ILi160EEENS7_ILi64EEEEEELi64ENS_12float_e4m3_tEfNS_4arch4Sm90ELb0ELb1ELb1ELb1ELb1ELb1ELb0ELb1ELb1ELb1ELb0ELb0EEENS1_21CollectiveEpilogueFwdINS6_IJSA_SC_SB_EEES9_NS_10bfloat16_tESG_Li384ELb1ELb1ELb0ELb1EEENS1_36VarlenDynamicPersistentTileSchedulerILi192ELi160ELi384ELi128ELb0ELb1ELb1ELb1ELb0ELb1EEEEEEEEEvNT_6ParamsE)
        /*0050*/ 	.word	0x00000004


	//----- nvinfo : EIATTR_FRAME_SIZE
	.align		4
.L_24:
        /*0054*/ 	.byte	0x04, 0x11
        /*0056*/ 	.short	(.L_26 - .L_25)
	.align		4
.L_25:
        /*0058*/ 	.word	index@(_ZN7cutlass13device_kernelIN5flash11enable_sm90INS1_16FlashAttnFwdSm90INS1_25CollectiveMainloopFwdSm90ILi2EN4cute5tupleIJNS5_1CILi1EEES8_S8_EEENS6_IJNS7_ILi192EEENS7_ILi160EEENS7_ILi64EEEEEELi64ENS_12float_e4m3_tEfNS_4arch4Sm90ELb0ELb1ELb1ELb1ELb1ELb1ELb0ELb1ELb1ELb1ELb0ELb0EEENS1_21CollectiveEpilogueFwdINS6_IJSA_SC_SB_EEES9_NS_10bfloat16_tESG_Li384ELb1ELb1ELb0ELb1EEENS1_36VarlenDynamicPersistentTileSchedulerILi192ELi160ELi384ELi128ELb0ELb1ELb1ELb1ELb0ELb1EEEEEEEEEvNT_6ParamsE)
        /*005c*/ 	.word	0x00000000


	//----- nvinfo : EIATTR_REGCOUNT
	.align		4
.L_26:
        /*0060*/ 	.byte	0x04, 0x2f
        /*0062*/ 	.short	(.L_28 - .L_27)
	.align		4
.L_27:
        /*0064*/ 	.word	index@(_ZN7cutlass13device_kernelIN5flash11enable_sm90INS1_16FlashAttnFwdSm90INS1_25CollectiveMainloopFwdSm90ILi2EN4cute5tupleIJNS5_1CILi1EEES8_S8_EEENS6_IJNS7_ILi192EEENS7_ILi160EEENS7_ILi64EEEEEELi64ENS_12float_e4m3_tEfNS_4arch4Sm90ELb0ELb1ELb1ELb1ELb1ELb0ELb0ELb1ELb1ELb1ELb0ELb0EEENS1_21CollectiveEpilogueFwdINS6_IJSA_SC_SB_EEES9_NS_10bfloat16_tESG_Li384ELb1ELb1ELb0ELb1EEENS1_36VarlenDynamicPersistentTileSchedulerILi192ELi160ELi384ELi128ELb0ELb1ELb1ELb1ELb0ELb1EEEEEEEEEvNT_6ParamsE)
        /*0068*/ 	.word	0x00000004


	//----- nvinfo : EIATTR_FRAME_SIZE
	.align		4
.L_28:
        /*006c*/ 	.byte	0x04, 0x11
        /*006e*/ 	.short	(.L_30 - .L_29)
	.align		4
.L_29:
        /*0070*/ 	.word	index@(_ZN7cutlass13device_kernelIN5flash11enable_sm90INS1_16FlashAttnFwdSm90INS1_25CollectiveMainloopFwdSm90ILi2EN4cute5tupleIJNS5_1CILi1EEES8_S8_EEENS6_IJNS7_ILi192EEENS7_ILi160EEENS7_ILi64EEEEEELi64ENS_12float_e4m3_tEfNS_4arch4Sm90ELb0ELb1ELb1ELb1ELb1ELb0ELb0ELb1ELb1ELb1ELb0ELb0EEENS1_21CollectiveEpilogueFwdINS6_IJSA_SC_SB_EEES9_NS_10bfloat16_tESG_Li384ELb1ELb1ELb0ELb1EEENS1_36VarlenDynamicPersistentTileSchedulerILi192ELi160ELi384ELi128ELb0ELb1ELb1ELb1ELb0ELb1EEEEEEEEEvNT_6ParamsE)
        /*0074*/ 	.word	0x00000000


	//----- nvinfo : EIATTR_REGCOUNT
	.align		4
.L_30:
        /*0078*/ 	.byte	0x04, 0x2f
        /*007a*/ 	.short	(.L_32 - .L_31)
	.align		4
.L_31:
        /*007c*/ 	.word	index@(_ZN7cutlass13device_kernelIN5flash11enable_sm90INS1_16FlashAttnFwdSm90INS1_25CollectiveMainloopFwdSm90ILi2EN4cute5tupleIJNS5_1CILi1EEES8_S8_EEENS6_IJNS7_ILi192EEENS7_ILi160EEENS7_ILi64EEEEEELi64ENS_12float_e4m3_tEfNS_4arch4Sm90ELb0ELb1ELb1ELb0ELb1ELb0ELb0ELb1ELb1ELb1ELb0ELb0EEENS1_21CollectiveEpilogueFwdINS6_IJSA_SC_SB_EEES9_NS_10bfloat16_tESG_Li384ELb0ELb1ELb0ELb1EEENS1_30DynamicPersistentTileSchedulerILi384ELi128ELb0ELb1ELb1EEEEEEEEEvNT_6ParamsE)
        /*0080*/ 	.word	0x00000004


	//----- nvinfo : EIATTR_FRAME_SIZE
	.align		4
.L_32:
        /*0084*/ 	.byte	0x04, 0x11
        /*0086*/ 	.short	(.L_34 - .L_33)
	.align		4
.L_33:
        /*0088*/ 	.word	index@(_ZN7cutlass13device_kernelIN5flash11enable_sm90INS1_16FlashAttnFwdSm90INS1_25CollectiveMainloopFwdSm90ILi2EN4cute5tupleIJNS5_1CILi1EEES8_S8_EEENS6_IJNS7_ILi192EEENS7_ILi160EEENS7_ILi64EEEEEELi64ENS_12float_e4m3_tEfNS_4arch4Sm90ELb0ELb1ELb1ELb0ELb1ELb0ELb0ELb1ELb1ELb1ELb0ELb0EEENS1_21CollectiveEpilogueFwdINS6_IJSA_SC_SB_EEES9_NS_10bfloat16_tESG_Li384ELb0ELb1ELb0ELb1EEENS1_30DynamicPersistentTileSchedulerILi384ELi128ELb0ELb1ELb1EEEEEEEEEvNT_6ParamsE)
        /*008c*/ 	.word	0x00000000


	//----- nvinfo : EIATTR_REGCOUNT
	.align		4
.L_34:
        /*0090*/ 	.byte	0x04, 0x2f
        /*0092*/ 	.short	(.L_36 - .L_35)
	.align		4
.L_35:
        /*0094*/ 	.word	index@(_ZN7cutlass13device_kernelIN5flash11enable_sm90INS1_16FlashAttnFwdSm90INS1_25CollectiveMainloopFwdSm90ILi2EN4cute5tupleIJNS5_1CILi1EEES8_S8_EEENS6_IJNS7_ILi192EEENS7_ILi160EEENS7_ILi64EEEEEELi64ENS_12float_e4m3_tEfNS_4arch4Sm90ELb0ELb0ELb1ELb1ELb1ELb1ELb0ELb1ELb1ELb1ELb0ELb0EEENS1_21CollectiveEpilogueFwdINS6_IJSA_SC_SB_EEES9_NS_10bfloat16_tESG_Li384ELb1ELb1ELb0ELb1EEENS1_36VarlenDynamicPersistentTileSchedulerILi192ELi160ELi384ELi128ELb0ELb1ELb1ELb0ELb1ELb1EEEEEEEEEvNT_6ParamsE)
        /*0098*/ 	.word	0x00000004


	//----- nvinfo : EIATTR_FRAME_SIZE
	.align		4
.L_36:
        /*009c*/ 	.byte	0x04, 0x11
        /*009e*/ 	.short	(.L_38 - .L_37)
	.align		4
.L_37:
        /*00a0*/ 	.word	index@(_ZN7cutlass13device_kernelIN5flash11enable_sm90INS1_16FlashAttnFwdSm90INS1_25CollectiveMainloopFwdSm90ILi2EN4cute5tupleIJNS5_1CILi1EEES8_S8_EEENS6_IJNS7_ILi192EEENS7_ILi160EEENS7_ILi64EEEEEELi64ENS_12float_e4m3_tEfNS_4arch4Sm90ELb0ELb0ELb1ELb1ELb1ELb1ELb0ELb1ELb1ELb1ELb0ELb0EEENS1_21CollectiveEpilogueFwdINS6_IJSA_SC_SB_EEES9_NS_10bfloat16_tESG_Li384ELb1ELb1ELb0ELb1EEENS1_36VarlenDynamicPersistentTileSchedulerILi192ELi160ELi384ELi128ELb0ELb1ELb1ELb0ELb1ELb1EEEEEEEEEvNT_6ParamsE)
        /*00a4*/ 	.word	0x00000000


	//----- nvinfo : EIATTR_REGCOUNT
	.align		4
.L_38:
        /*00a8*/ 	.byte	0x04, 0x2f
        /*00aa*/ 	.short	(.L_40 - .L_39)
	.align		4
.L_39:
        /*00ac*/ 	.word	index@(_ZN7cutlass13device_kernelIN5flash11enable_sm90INS1_16FlashAttnFwdSm90INS1_25CollectiveMainloopFwdSm90ILi2EN4cute5tupleIJNS5_1CILi1EEES8_S8_EEENS6_IJNS7_ILi192EEENS7_ILi160EEENS7_ILi64EEEEEELi64ENS_12float_e4m3_tEfNS_4arch4Sm90ELb0ELb0ELb1ELb1ELb1ELb0ELb0ELb1ELb1ELb1ELb0ELb0EEENS1_21CollectiveEpilogueFwdINS6_IJSA_SC_SB_EEES9_NS_10bfloat16_tESG_Li384ELb1ELb1ELb0ELb1EEENS1_36VarlenDynamicPersistentTileSchedulerILi192ELi160ELi384ELi128ELb0ELb1ELb1ELb0ELb1ELb1EEEEEEEEEvNT_6ParamsE)
        /*00b0*/ 	.word	0x00000004


	//----- nvinfo : EIATTR_FRAME_SIZE
	.align		4
.L_40:
        /*00b4*/ 	.byte	0x04, 0x11
        /*00b6*/ 	.short	(.L_42 - .L_41)
	.align		4
.L_41:
        /*00b8*/ 	.word	index@(_ZN7cutlass13device_kernelIN5flash11enable_sm90INS1_16FlashAttnFwdSm90INS1_25CollectiveMainloopFwdSm90ILi2EN4cute5tupleIJNS5_1CILi1EEES8_S8_EEENS6_IJNS7_ILi192EEENS7_ILi160EEENS7_ILi64EEEEEELi64ENS_12float_e4m3_tEfNS_4arch4Sm90ELb0ELb0ELb1ELb1ELb1ELb0ELb0ELb1ELb1ELb1ELb0ELb0EEENS1_21CollectiveEpilogueFwdINS6_IJSA_SC_SB_EEES9_NS_10bfloat16_tESG_Li384ELb1ELb1ELb0ELb1EEENS1_36VarlenDynamicPersistentTileSchedulerILi192ELi160ELi384ELi128ELb0ELb1ELb1ELb0ELb1ELb1EEEEEEEEEvNT_6ParamsE)
        /*00bc*/ 	.word	0x00000000


	//----- nvinfo : EIATTR_REGCOUNT
	.align		4
.L_42:
        /*00c0*/ 	.byte	0x04, 0x2f
        /*00c2*/ 	.short	(.L_44 - .L_43)
	.align		4
.L_43:
        /*00c4*/ 	.word	index@(_ZN7cutlass13device_kernelIN5flash11enable_sm90INS1_16FlashAttnFwdSm90INS1_25CollectiveMainloopFwdSm90ILi2EN4cute5tupleIJNS5_1CILi1EEES8_S8_EEENS6_IJNS7_ILi192EEENS7_ILi160EEENS7_ILi64EEEEEELi64ENS_12float_e4m3_tEfNS_4arch4Sm90ELb0ELb0ELb1ELb0ELb1ELb0ELb0ELb1ELb1ELb1ELb0ELb0EEENS1_21CollectiveEpilogueFwdINS6_IJSA_SC_SB_EEES9_NS_10bfloat16_tESG_Li384ELb0ELb1ELb0ELb1EEENS1_29StaticPersistentTileSchedulerILb0EEEEEEEEEvNT_6ParamsE)
        /*00c8*/ 	.word	0x00000004


	//----- nvinfo : EIATTR_FRAME_SIZE
	.align		4
.L_44:
        /*00cc*/ 	.byte	0x04, 0x11
        /*00ce*/ 	.short	(.L_46 - .L_45)
	.align		4
.L_45:
        /*00d0*/ 	.word	index@(_ZN7cutlass13device_kernelIN5flash11enable_sm90INS1_16FlashAttnFwdSm90INS1_25CollectiveMainloopFwdSm90ILi2EN4cute5tupleIJNS5_1CILi1EEES8_S8_EEENS6_IJNS7_ILi192EEENS7_ILi160EEENS7_ILi64EEEEEELi64ENS_12float_e4m3_tEfNS_4arch4Sm90ELb0ELb0ELb1ELb0ELb1ELb0ELb0ELb1ELb1ELb1ELb0ELb0EEENS1_21CollectiveEpilogueFwdINS6_IJSA_SC_SB_EEES9_NS_10bfloat16_tESG_Li384ELb0ELb1ELb0ELb1EEENS1_29StaticPersistentTileSchedulerILb0EEEEEEEEEvNT_6ParamsE)
        /*00d4*/ 	.word	0x00000000


	//----- nvinfo : EIATTR_REGCOUNT
	.align		4
.L_46:
        /*00d8*/ 	.byte	0x04, 0x2f
        /*00da*/ 	.short	(.L_48 - .L_47)
	.align		4
.L_47:
        /*00dc*/ 	.word	index@(_ZN7cutlass13device_kernelIN5flash11enable_sm90INS1_16FlashAttnFwdSm90INS1_25CollectiveMainloopFwdSm90ILi2EN4cute5tupleIJNS5_1CILi1EEES8_S8_EEENS6_IJNS7_ILi192EEENS7_ILi128EEENS7_ILi96EEEEEELi96ENS_12float_e4m3_tEfNS_4arch4Sm90ELb1ELb0ELb1ELb1ELb1ELb1ELb0ELb1ELb1ELb1ELb0ELb0EEENS1_21CollectiveEpilogueFwdINS6_IJSA_SC_SB_EEES9_NS_10bfloat16_tESG_Li384ELb1ELb1ELb0ELb1EEENS1_36VarlenDynamicPersistentTileSchedulerILi192ELi128ELi384ELi128ELb0ELb1ELb1ELb1ELb1ELb1EEEEEEEEEvNT_6ParamsE)
        /*00e0*/ 	.word	0x00000004


	//----- nvinfo : EIATTR_FRAME_SIZE
	.align		4
.L_48:
        /*00e4*/ 	.byte	0x04, 0x11
        /*00e6*/ 	.short	(.L_50 - .L_49)
	.align		4
.L_49:
        /*00e8*/ 	.word	index@(_ZN7cutlass13device_kernelIN5flash11enable_sm90INS1_16FlashAttnFwdSm90INS1_25CollectiveMainloopFwdSm90ILi2EN4cute5tupleIJNS5_1CILi1EEES8_S8_EEENS6_IJNS7_ILi192EEENS7_ILi128EEENS7_ILi96EEEEEELi96ENS_12float_e4m3_tEfNS_4arch4Sm90ELb1ELb0ELb1ELb1ELb1ELb1ELb0ELb1ELb1ELb1ELb0ELb0EEENS1_21CollectiveEpilogueFwdINS6_IJSA_SC_SB_EEES9_NS_10bfloat16_tESG_Li384ELb1ELb1ELb0ELb1EEENS1_36VarlenDynamicPersistentTileSchedulerILi192ELi128ELi384ELi128ELb0ELb1ELb1ELb1ELb1ELb1EEEEEEEEEvNT_6ParamsE)
        /*00ec*/ 	.word	0x00000000


	//----- nvinfo : EIATTR_REGCOUNT
	.align		4
.L_50:
        /*00f0*/ 	.byte	0x04, 0x2f
        /*00f2*/ 	.short	(.L_52 - .L_51)
	.align		4
.L_51:
        /*00f4*/ 	.word	index@(_ZN7cutlass13device_kernelIN5flash11enable_sm90INS1_16FlashAttnFwdSm90INS1_25CollectiveMainloopFwdSm90ILi2EN4cute5tupleIJNS5_1CILi1EEES8_S8_EEENS6_IJNS7_ILi192EEENS7_ILi128EEENS7_ILi96EEEEEELi96ENS_12float_e4m3_tEfNS_4arch4Sm90ELb1ELb0ELb1ELb1ELb1ELb0ELb0ELb1ELb1ELb1ELb0ELb0EEENS1_21CollectiveEpilogueFwdINS6_IJSA_SC_SB_EEES9_NS_10bfloat16_tESG_Li384ELb1ELb1ELb0ELb1EEENS1_36VarlenDynamicPersistentTileSchedulerILi192ELi128ELi384ELi128ELb0ELb1ELb1ELb1ELb1ELb1EEEEEEEEEvNT_6ParamsE)
        /*00f8*/ 	.word	0x00000004


	//----- nvinfo : EIATTR_FRAME_SIZE
	.align		4
.L_52:
        /*00fc*/ 	.byte	0x04, 0x11
        /*00fe*/ 	.short	(.L_54 - .L_53)
	.align		4
.L_53:
        /*0100*/ 	.word	index@(_ZN7cutlass13device_kernelIN5flash11enable_sm90INS1_16FlashAttnFwdSm90INS1_25CollectiveMainloopFwdSm90ILi2EN4cute5tupleIJNS5_1CILi1EEES8_S8_EEENS6_IJNS7_ILi192EEENS7_ILi128EEENS7_ILi96EEEEEELi96ENS_12float_e4m3_tEfNS_4arch4Sm90ELb1ELb0ELb1ELb1ELb1ELb0ELb0ELb1ELb1ELb1ELb0ELb0EEENS1_21CollectiveEpilogueFwdINS6_IJSA_SC_SB_EEES9_NS_10bfloat16_tESG_Li384ELb1ELb1ELb0ELb1EEENS1_36VarlenDynamicPersistentTileSchedulerILi192ELi128ELi384ELi128ELb0ELb1ELb1ELb1ELb1ELb1EEEEEEEEEvNT_6ParamsE)
        /*0104*/ 	.word	0x00000000


	//----- nvinfo : EIATTR_REGCOUNT
	.align		4
.L_54:
        /*0108*/ 	.byte	0x04, 0x2f
        /*010a*/ 	.short	(.L_56 - .L_55)
	.align		4
.L_55:
        /*010c*/ 	.word	index@(_ZN7cutlass13device_kernelIN5flash11enable_sm90INS1_16FlashAttnFwdSm90INS1_25CollectiveMainloopFwdSm90ILi2EN4cute5tupleIJNS5_1CILi1EEES8_S8_EEENS6_IJNS7_ILi192EEENS7_ILi128EEENS7_ILi96EEEEEELi96ENS_12float_e4m3_tEfNS_4arch4Sm90ELb1ELb0ELb1ELb0ELb1ELb0ELb0ELb1ELb1ELb1ELb0ELb0EEENS1_21CollectiveEpilogueFwdINS6_IJSA_SC_SB_EEES9_NS_10bfloat16_tESG_Li384ELb0ELb1ELb0ELb1EEENS1_30DynamicPersistentTileSchedulerILi384ELi128ELb0ELb1ELb1EEEEEEEEEvNT_6ParamsE)
        /*0110*/ 	.word	0x00000004


	//----- nvinfo : EIATTR_FRAME_SIZE
	.align		4
.L_56:
        /*0114*/ 	.byte	0x04, 0x11
        /*0116*/ 	.short	(.L_58 - .L_57)
	.align		4
.L_57:
        /*0118*/ 	.word	index@(_ZN7cutlass13device_kernelIN5flash11enable_sm90INS1_16FlashAttnFwdSm90INS1_25CollectiveMainloopFwdSm90ILi2EN4cute5tupleIJNS5_1CILi1EEES8_S8_EEENS6_IJNS7_ILi192EEENS7_ILi128EEENS7_ILi96EEEEEELi96ENS_12float_e4m3_tEfNS_4arch4Sm90ELb1ELb0ELb1ELb0ELb1ELb0ELb0ELb1ELb1ELb1ELb0ELb0EEENS1_21CollectiveEpilogueFwdINS6_IJSA_SC_SB_EEES9_NS_10bfloat16_tESG_Li384ELb0ELb1ELb0ELb1EEENS1_30DynamicPersistentTileSchedulerILi384ELi128ELb0ELb1ELb1EEEEEEEEEvNT_6ParamsE)
        /*011c*/ 	.word	0x00000000


	//----- nvinfo : EIATTR_REGCOUNT
	.align		4
.L_58:
        /*0120*/ 	.byte	0x04, 0x2f
        /*0122*/ 	.short	(.L_60 - .L_59)
	.align		4
.L_59:
        /*0124*/ 	.word	index@(_ZN7cutlass13device_kernelIN5flash11enable_sm90INS1_16FlashAttnFwdSm90INS1_25CollectiveMainloopFwdSm90ILi2EN4cute5tupleIJNS5_1CILi1EEES8_S8_EEENS6_IJNS7_ILi192EEENS7_ILi128EEENS7_ILi96EEEEEELi96ENS_12float_e4m3_tEfNS_4arch4Sm90ELb0ELb1ELb1ELb1ELb1ELb1ELb0ELb1ELb1ELb1ELb0ELb0EEENS1_21CollectiveEpilogueFwdINS6_IJSA_SC_SB_EEES9_NS_10bfloat16_tESG_Li384ELb1ELb1ELb0ELb1EEENS1_36VarlenDynamicPersistentTileSchedulerILi192ELi128ELi384ELi128ELb0ELb1ELb1ELb1ELb0ELb1EEEEEEEEEvNT_6ParamsE)
        /*0128*/ 	.word	0x00000004


	//----- nvinfo : EIATTR_FRAME_SIZE
	.align		4
.L_60:
        /*012c*/ 	.byte	0x04, 0x11
        /*012e*/ 	.short	(.L_62 - .L_61)
	.align		4
.L_61:
        /*0130*/ 	.word	index@(_ZN7cutlass13device_kernelIN5flash11enable_sm90INS1_16FlashAttnFwdSm90INS1_25CollectiveMainloopFwdSm90ILi2EN4cute5tupleIJNS5_1CILi1EEES8_S8_EEENS6_IJNS7_ILi192EEENS7_ILi128EEENS7_ILi96EEEEEELi96ENS_12float_e4m3_tEfNS_4arch4Sm90ELb0ELb1ELb1ELb1ELb1ELb1ELb0ELb1ELb1ELb1ELb0ELb0EEENS1_21CollectiveEpilogueFwdINS6_IJSA_SC_SB_EEES9_NS_10bfloat16_tESG_Li384ELb1ELb1ELb0ELb1EEENS1_36VarlenDynamicPersistentTileSchedulerILi192ELi128ELi384ELi128ELb0ELb1ELb1ELb1ELb0ELb1EEEEEEEEEvNT_6ParamsE)
        /*0134*/ 	.word	0x00000000


	//----- nvinfo : EIATTR_REGCOUNT
	.align		4
.L_62:
        /*0138*/ 	.byte	0x04, 0x2f
        /*013a*/ 	.short	(.L_64 - .L_63)
	.align		4
.L_63:
        /*013c*/ 	.word	index@(_ZN7cutlass13device_kernelIN5flash11enable_sm90INS1_16FlashAttnFwdSm90INS1_25CollectiveMainloopFwdSm90ILi2EN4cute5tupleIJNS5_1CILi1EEES8_S8_EEENS6_IJNS7_ILi192EEENS7_ILi128EEENS7_ILi96EEEEEELi96ENS_12float_e4m3_tEfNS_4arch4Sm90ELb0ELb1ELb1ELb1ELb1ELb0ELb0ELb1ELb1ELb1ELb0ELb0EEENS1_21CollectiveEpilogueFwdINS6_IJSA_SC_SB_EEES9_NS_10bfloat16_tESG_Li384ELb1ELb1ELb0ELb1EEENS1_36VarlenDynamicPersistentTileSchedulerILi192ELi128ELi384ELi128ELb0ELb1ELb1ELb1ELb0ELb1EEEEEEEEEvNT_6ParamsE)
        /*0140*/ 	.word	0x00000004


	//----- nvinfo : EIATTR_FRAME_SIZE
	.align		4
.L_64:
        /*0144*/ 	.byte	0x04, 0x11
        /*0146*/ 	.short	(.L_66 - .L_65)
	.align		4
.L_65:
        /*0148*/ 	.word	index@(_ZN7cutlass13device_kernelIN5flash11enable_sm90INS1_16FlashAttnFwdSm90INS1_25CollectiveMainloopFwdSm90ILi2EN4cute5tupleIJNS5_1CILi1EEES8_S8_EEENS6_IJNS7_ILi192EEENS7_ILi128EEENS7_ILi96EEEEEELi96ENS_12float_e4m3_tEfNS_4arch4Sm90ELb0ELb1ELb1ELb1ELb1ELb0ELb0ELb1ELb1ELb1ELb0ELb0EEENS1_21CollectiveEpilogueFwdINS6_IJSA_SC_SB_EEES9_NS_10bfloat16_tESG_Li384ELb1ELb1ELb0ELb1EEENS1_36VarlenDynamicPersistentTileSchedulerILi192ELi128ELi384ELi128ELb0ELb1ELb1ELb1ELb0ELb1EEEEEEEEEvNT_6ParamsE)
        /*014c*/ 	.word	0x00000000


	//----- nvinfo : EIATTR_REGCOUNT
	.align		4
.L_66:
        /*0150*/ 	.byte	0x04, 0x2f
        /*0152*/ 	.short	(.L_68 - .L_67)
	.align		4
.L_67:
        /*0154*/ 	.word	index@(_ZN7cutlass13device_kernelIN5flash11enable_sm90INS1_16FlashAttnFwdSm90INS1_25CollectiveMainloopFwdSm90ILi2EN4cute5tupleIJNS5_1CILi1EEES8_S8_EEENS6_IJNS7_ILi192EEENS7_ILi128EEENS7_ILi96EEEEEELi96ENS_12float_e4m3_tEfNS_4arch4Sm90ELb0ELb1ELb1ELb0ELb1ELb0ELb0ELb1ELb1ELb1ELb0ELb0EEENS1_21CollectiveEpilogueFwdINS6_IJSA_SC_SB_EEES9_NS_10bfloat16_tESG_Li384ELb0ELb1ELb0ELb1EEENS1_30DynamicPersistentTileSchedulerILi384ELi128ELb0ELb1ELb1EEEEEEEEEvNT_6ParamsE)
        /*0158*/ 	.word	0x00000004


	//----- nvinfo : EIATTR_FRAME_SIZE
	.align		4
.L_68:
        /*015c*/ 	.byte	0x04, 0x11
        /*015e*/ 	.short	(.L_70 - .L_69)
	.align		4
.L_69:
        /*0160*/ 	.word	index@(_ZN7cutlass13device_kernelIN5flash11enable_sm90INS1_16FlashAttnFwdSm90INS1_25CollectiveMainloopFwdSm90ILi2EN4cute5tupleIJNS5_1CILi1EEES8_S8_EEENS6_IJNS7_ILi192EEENS7_ILi128EEENS7_ILi96EEEEEELi96ENS_12float_e4m3_tEfNS_4arch4Sm90ELb0ELb1ELb1ELb0ELb1ELb0ELb0ELb1ELb1ELb1ELb0ELb0EEENS1_21CollectiveEpilogueFwdINS6_IJSA_SC_SB_EEES9_NS_10bfloat16_tESG_Li384ELb0ELb1ELb0ELb1EEENS1_30DynamicPersistentTileSchedulerILi384ELi128ELb0ELb1ELb1EEEEEEEEEvNT_6ParamsE)
        /*0164*/ 	.word	0x00000000


	//----- nvinfo : EIATTR_REGCOUNT
	.align		4
.L_70:
        /*0168*/ 	.byte	0x04, 0x2f
        /*016a*/ 	.short	(.L_72 - .L_71)
	.align		4
.L_71:
        /*016c*/ 	.word	index@(_ZN7cutlass13device_kernelIN5flash11enable_sm90INS1_16FlashAttnFwdSm90INS1_25CollectiveMainloopFwdSm90ILi2EN4cute5tupleIJNS5_1CILi1EEES8_S8_EEENS6_IJNS7_ILi192EEENS7_ILi128EEENS7_ILi96EEEEEELi96ENS_12float_e4m3_tEfNS_4arch4Sm90ELb0ELb0ELb1ELb1ELb1ELb1ELb0ELb1ELb1ELb1ELb0ELb0EEENS1_21CollectiveEpilogueFwdINS6_IJSA_SC_SB_EEES9_NS_10bfloat16_tESG_Li384ELb1ELb1ELb0ELb1EEENS1_36VarlenDynamicPersistentTileSchedulerILi192ELi128ELi384ELi128ELb0ELb1ELb1ELb0ELb1ELb1EEEEEEEEEvNT_6ParamsE)
        /*0170*/ 	.word	0x00000004


	//----- nvinfo : EIATTR_FRAME_SIZE
	.align		4
.L_72:
        /*0174*/ 	.byte	0x04, 0x11
        /*0176*/ 	.short	(.L_74 - .L_73)
	.align		4
.L_73:
        /*0178*/ 	.word	index@(_ZN7cutlass13device_kernelIN5flash11enable_sm90INS1_16FlashAttnFwdSm90INS1_25CollectiveMainloopFwdSm90ILi2EN4cute5tupleIJNS5_1CILi1EEES8_S8_EEENS6_IJNS7_ILi192EEENS7_ILi128EEENS7_ILi96EEEEEELi96ENS_12float_e4m3_tEfNS_4arch4Sm90ELb0ELb0ELb1ELb1ELb1ELb1ELb0ELb1ELb1ELb1ELb0ELb0EEENS1_21CollectiveEpilogueFwdINS6_IJSA_SC_SB_EEES9_NS_10bfloat16_tESG_Li384ELb1ELb1ELb0ELb1EEENS1_36VarlenDynamicPersistentTileSchedulerILi192ELi128ELi384ELi128ELb0ELb1ELb1ELb0ELb1ELb1EEEEEEEEEvNT_6ParamsE)
        /*017c*/ 	.word	0x00000000


	//----- nvinfo : EIATTR_REGCOUNT
	.align		4
.L_74:
        /*0180*/ 	.byte	0x04, 0x2f
        /*0182*/ 	.short	(.L_76 - .L_75)
	.align		4
.L_75:
        /*0184*/ 	.word	index@(_ZN7cutlass13device_kernelIN5flash11enable_sm90INS1_16FlashAttnFwdSm90INS1_25CollectiveMainloopFwdSm90ILi2EN4cute5tupleIJNS5_1CILi1EEES8_S8_EEENS6_IJNS7_ILi192EEENS7_ILi128EEENS7_ILi96EEEEEELi96ENS_12float_e4m3_tEfNS_4arch4Sm90ELb0ELb0ELb1ELb1ELb1ELb0ELb0ELb1ELb1ELb1ELb0ELb0EEENS1_21CollectiveEpilogueFwdINS6_IJSA_SC_SB_EEES9_NS_10bfloat16_tESG_Li384ELb1ELb1ELb0ELb1EEENS1_36VarlenDynamicPersistentTileSchedulerILi192ELi128ELi384ELi128ELb0ELb1ELb1ELb0ELb1ELb1EEEEEEEEEvNT_6ParamsE)
        /*0188*/ 	.word	0x00000004


	//----- nvinfo : EIATTR_FRAME_SIZE
	.align		4
.L_76:
        /*018c*/ 	.byte	0x04, 0x11
        /*018e*/ 	.short	(.L_78 - .L_77)
	.align		4
.L_77:
        /*0190*/ 	.word	index@(_ZN7cutlass13device_kernelIN5flash11enable_sm90INS1_16FlashAttnFwdSm90INS1_25CollectiveMainloopFwdSm90ILi2EN4cute5tupleIJNS5_1CILi1EEES8_S8_EEENS6_IJNS7_ILi192EEENS7_ILi128EEENS7_ILi96EEEEEELi96ENS_12float_e4m3_tEfNS_4arch4Sm90ELb0ELb0ELb1ELb1ELb1ELb0ELb0ELb1ELb1ELb1ELb0ELb0EEENS1_21CollectiveEpilogueFwdINS6_IJSA_SC_SB_EEES9_NS_10bfloat16_tESG_Li384ELb1ELb1ELb0ELb1EEENS1_36VarlenDynamicPersistentTileSchedulerILi192ELi128ELi384ELi128ELb0ELb1ELb1ELb0ELb1ELb1EEEEEEEEEvNT_6ParamsE)
        /*0194*/ 	.word	0x00000000


	//----- nvinfo : EIATTR_REGCOUNT
	.align		4
.L_78:
        /*0198*/ 	.byte	0x04, 0x2f
        /*019a*/ 	.short	(.L_80 - .L_79)
	.align		4
.L_79:
        /*019c*/ 	.word	index@(_ZN7cutlass13device_kernelIN5flash11enable_sm90INS1_16FlashAttnFwdSm90INS1_25CollectiveMainloopFwdSm90ILi2EN4cute5tupleIJNS5_1CILi1EEES8_S8_EEENS6_IJNS7_ILi192EEENS7_ILi128EEENS7_ILi96EEEEEELi96ENS_12float_e4m3_tEfNS_4arch4Sm90ELb0ELb0ELb1ELb0ELb1ELb0ELb0ELb1ELb1ELb1ELb0ELb0EEENS1_21CollectiveEpilogueFwdINS6_IJSA_SC_SB_EEES9_NS_10bfloat16_tESG_Li384ELb0ELb1ELb0ELb1EEENS1_29StaticPersistentTileSchedulerILb0EEEEEEEEEvNT_6ParamsE)
        /*01a0*/ 	.word	0x00000004


	//----- nvinfo : EIATTR_FRAME_SIZE
	.align		4
.L_80:
        /*01a4*/ 	.byte	0x04, 0x11
        /*01a6*/ 	.short	(.L_82 - .L_81)
	.align		4
.L_81:
        /*01a8*/ 	.word	index@(_ZN7cutlass13device_kernelIN5flash11enable_sm90INS1_16FlashAttnFwdSm90INS1_25CollectiveMainloopFwdSm90ILi2EN4cute5tupleIJNS5_1CILi1EEES8_S8_EEENS6_IJNS7_ILi192EEENS7_ILi128EEENS7_ILi96EEEEEELi96ENS_12float_e4m3_tEfNS_4arch4Sm90ELb0ELb0ELb1ELb0ELb1ELb0ELb0ELb1ELb1ELb1ELb0ELb0EEENS1_21CollectiveEpilogueFwdINS6_IJSA_SC_SB_EEES9_NS_10bfloat16_tESG_Li384ELb0ELb1ELb0ELb1EEENS1_29StaticPersistentTileSchedulerILb0EEEEEEEEEvNT_6ParamsE)
        /*01ac*/ 	.word	0x00000000


	//----- nvinfo : EIATTR_REGCOUNT
	.align		4
.L_82:
        /*01b0*/ 	.byte	0x04, 0x2f
        /*01b2*/ 	.short	(.L_84 - .L_83)
	.align		4
.L_83:
        /*01b4*/ 	.word	index@(_ZN7cutlass13device_kernelIN5flash11enable_sm90INS1_16FlashAttnFwdSm90INS1_25CollectiveMainloopFwdSm90ILi2EN4cute5tupleIJNS5_1CILi1EEES8_S8_EEENS6_IJNS7_ILi128EEENS7_ILi160EEESA_EEELi128ENS_12float_e4m3_tEfNS_4arch4Sm90ELb1ELb0ELb1ELb1ELb1ELb1ELb0ELb1ELb1ELb1ELb0ELb0EEENS1_21CollectiveEpilogueFwdINS6_IJSA_SA_SB_EEES9_NS_10bfloat16_tESF_Li256ELb1ELb1ELb0ELb1EEENS1_36VarlenDynamicPersistentTileSchedulerILi128ELi160ELi256ELi128ELb0ELb1ELb1ELb1ELb1ELb1EEEEEEEEEvNT_6ParamsE)
        /*01b8*/ 	.word	0x00000004


	//----- nvinfo : EIATTR_FRAME_SIZE
	.align		4
.L_84:
        /*01bc*/ 	.byte	0x04, 0x11
        /*01be*/ 	.short	(.L_86 - .L_85)
	.align		4
.L_85:
        /*01c0*/ 	.word	index@(_ZN7cutlass13device_kernelIN5flash11enable_sm90INS1_16FlashAttnFwdSm90INS1_25CollectiveMainloopFwdSm90ILi2EN4cute5tupleIJNS5_1CILi1EEES8_S8_EEENS6_IJNS7_ILi128EEENS7_ILi160EEESA_EEELi128ENS_12float_e4m3_tEfNS_4arch4Sm90ELb1ELb0ELb1ELb1ELb1ELb1ELb0ELb1ELb1ELb1ELb0ELb0EEENS1_21CollectiveEpilogueFwdINS6_IJSA_SA_SB_EEES9_NS_10bfloat16_tESF_Li256ELb1ELb1ELb0ELb1EEENS1_36VarlenDynamicPersistentTileSchedulerILi128ELi160ELi256ELi128ELb0ELb1ELb1ELb1ELb1ELb1EEEEEEEEEvNT_6ParamsE)
        /*01c4*/ 	.word	0x00000000


	//----- nvinfo : EIATTR_REGCOUNT
	.align		4
.L_86:
        /*01c8*/ 	.byte	0x04, 0x2f
        /*01ca*/ 	.short	(.L_88 - .L_87)
	.align		4
.L_87:
        /*01cc*/ 	.word	index@(_ZN7cutlass13device_kernelIN5flash11enable_sm90INS1_16FlashAttnFwdSm90INS1_25CollectiveMainloopFwdSm90ILi2EN4cute5tupleIJNS5_1CILi1EEES8_S8_EEENS6_IJNS7_ILi128EEENS7_ILi160EEESA_EEELi128ENS_12float_e4m3_tEfNS_4arch4Sm90ELb1ELb0ELb1ELb1ELb1ELb0ELb0ELb1ELb1ELb1ELb0ELb0EEENS1_21CollectiveEpilogueFwdINS6_IJSA_SA_SB_EEES9_NS_10bfloat16_tESF_Li256ELb1ELb1ELb0ELb1EEENS1_36VarlenDynamicPersistentTileSchedulerILi128ELi160ELi256ELi128ELb0ELb1ELb1ELb1ELb1ELb1EEEEEEEEEvNT_6ParamsE)
        /*01d0*/ 	.word	0x00000004


	//----- nvinfo : EIATTR_FRAME_SIZE
	.align		4
.L_88:
        /*01d4*/ 	.byte	0x04, 0x11
        /*01d6*/ 	.short	(.L_90 - .L_89)
	.align		4
.L_89:
        /*01d8*/ 	.word	index@(_ZN7cutlass13device_kernelIN5flash11enable_sm90INS1_16FlashAttnFwdSm90INS1_25CollectiveMainloopFwdSm90ILi2EN4cute5tupleIJNS5_1CILi1EEES8_S8_EEENS6_IJNS7_ILi128EEENS7_ILi160EEESA_EEELi128ENS_12float_e4m3_tEfNS_4arch4Sm90ELb1ELb0ELb1ELb1ELb1ELb0ELb0ELb1ELb1ELb1ELb0ELb0EEENS1_21CollectiveEpilogueFwdINS6_IJSA_SA_SB_EEES9_NS_10bfloat16_tESF_Li256ELb1ELb1ELb0ELb1EEENS1_36VarlenDynamicPersistentTileSchedulerILi128ELi160ELi256ELi128ELb0ELb1ELb1ELb1ELb1ELb1EEEEEEEEEvNT_6ParamsE)
        /*01dc*/ 	.word	0x00000000


	//----- nvinfo : EIATTR_REGCOUNT
	.align		4
.L_90:
        /*01e0*/ 	.byte	0x04, 0x2f
        /*01e2*/ 	.short	(.L_92 - .L_91)
	.align		4
.L_91:
        /*01e4*/ 	.word	index@(_ZN7cutlass13device_kernelIN5flash11enable_sm90INS1_16FlashAttnFwdSm90INS1_25CollectiveMainloopFwdSm90ILi2EN4cute5tupleIJNS5_1CILi1EEES8_S8_EEENS6_IJNS7_ILi128EEENS7_ILi160EEESA_EEELi128ENS_12float_e4m3_tEfNS_4arch4Sm90ELb1ELb0ELb1ELb0ELb1ELb0ELb0ELb1ELb1ELb1ELb0ELb0EEENS1_21CollectiveEpilogueFwdINS6_IJSA_SA_SB_EEES9_NS_10bfloat16_tESF_Li256ELb0ELb1ELb0ELb1EEENS1_30DynamicPersistentTileSchedulerILi256ELi128ELb0ELb1ELb1EEEEEEEEEvNT_6ParamsE)
        /*01e8*/ 	.word	0x00000004


	//----- nvinfo : EIATTR_FRAME_SIZE
	.align		4
.L_92:
        /*01ec*/ 	.byte	0x04, 0x11
        /*01ee*/ 	.short	(.L_94 - .L_93)
	.align		4
.L_93:
        /*01f0*/ 	.word	index@(_ZN7cutlass13device_kernelIN5flash11enable_sm90INS1_16FlashAttnFwdSm90INS1_25CollectiveMainloopFwdSm90ILi2EN4cute5tupleIJNS5_1CILi1EEES8_S8_EEENS6_IJNS7_ILi128EEENS7_ILi160EEESA_EEELi128ENS_12float_e4m3_tEfNS_4arch4Sm90ELb1ELb0ELb1ELb0ELb1ELb0ELb0ELb1ELb1ELb1ELb0ELb0EEENS1_21CollectiveEpilogueFwdINS6_IJSA_SA_SB_EEES9_NS_10bfloat16_tESF_Li256ELb0ELb1ELb0ELb1EEENS1_30DynamicPersistentTileSchedulerILi256ELi128ELb0ELb1ELb1EEEEEEEEEvNT_6ParamsE)
        /*01f4*/ 	.word	0x00000000


	//----- nvinfo : EIATTR_REGCOUNT
	.align		4
.L_94:
        /*01f8*/ 	.byte	0x04, 0x2f
        /*01fa*/ 	.short	(.L_96 - .L_95)
	.align		4
.L_95:
        /*01fc*/ 	.word	index@(_ZN7cutlass13device_kernelIN5flash11enable_sm90INS1_16FlashAttnFwdSm90INS1_25CollectiveMainloopFwdSm90ILi2EN4cute5tupleIJNS5_1CILi1EEES8_S8_EEENS6_IJNS7_ILi128EEENS7_ILi160EEESA_EEELi128ENS_12float_e4m3_tEfNS_4arch4Sm90ELb0ELb1ELb1ELb1ELb1ELb1ELb0ELb1ELb1ELb1ELb0ELb0EEENS1_21CollectiveEpilogueFwdINS6_IJSA_SA_SB_EEES9_NS_10bfloat16_tESF_Li256ELb1ELb1ELb0ELb1EEENS1_36VarlenDynamicPersistentTileSchedulerILi128ELi160ELi256ELi128ELb0ELb1ELb1ELb1ELb0ELb1EEEEEEEEEvNT_6ParamsE)
        /*0200*/ 	.word	0x00000004


	//----- nvinfo : EIATTR_FRAME_SIZE
	.align		4
.L_96:
        /*0204*/ 	.byte	0x04, 0x11
        /*0206*/ 	.short	(.L_98 - .L_97)
	.align		4
.L_97:
        /*0208*/ 	.word	index@(_ZN7cutlass13device_kernelIN5flash11enable_sm90INS1_16FlashAttnFwdSm90INS1_25CollectiveMainloopFwdSm90ILi2EN4cute5tupleIJNS5_1CILi1EEES8_S8_EEENS6_IJNS7_ILi128EEENS7_ILi160EEESA_EEELi128ENS_12float_e4m3_tEfNS_4arch4Sm90ELb0ELb1ELb1ELb1ELb1ELb1ELb0ELb1ELb1ELb1ELb0ELb0EEENS1_21CollectiveEpilogueFwdINS6_IJSA_SA_SB_EEES9_NS_10bfloat16_tESF_Li256ELb1ELb1ELb0ELb1EEENS1_36VarlenDynamicPersistentTileSchedulerILi128ELi160ELi256ELi128ELb0ELb1ELb1ELb1ELb0ELb1EEEEEEEEEvNT_6ParamsE)
        /*020c*/ 	.word	0x00000000


	//----- nvinfo : EIATTR_REGCOUNT
	.align		4
.L_98:
        /*0210*/ 	.byte	0x04, 0x2f
        /*0212*/ 	.short	(.L_100 - .L_99)
	.align		4
.L_99:
        /*0214*/ 	.word	index@(_ZN7cutlass13device_kernelIN5flash11enable_sm90INS1_16FlashAttnFwdSm90INS1_25CollectiveMainloopFwdSm90ILi2EN4cute5tupleIJNS5_1CILi1EEES8_S8_EEENS6_IJNS7_ILi128EEENS7_ILi160EEESA_EEELi128ENS_12float_e4m3_tEfNS_4arch4Sm90ELb0ELb1ELb1ELb1ELb1ELb0ELb0ELb1ELb1ELb1ELb0ELb0EEENS1_21CollectiveEpilogueFwdINS6_IJSA_SA_SB_EEES9_NS_10bfloat16_tESF_Li256ELb1ELb1ELb0ELb1EEENS1_36VarlenDynamicPersistentTileSchedulerILi128ELi160ELi256ELi128ELb0ELb1ELb1ELb1ELb0ELb1EEEEEEEEEvNT_6ParamsE)
        /*0218*/ 	.word	0x00000004


	//----- nvinfo : EIATTR_FRAME_SIZE
	.align		4
.L_100:
        /*021c*/ 	.byte	0x04, 0x11
        /*021e*/ 	.short	(.L_102 - .L_101)
	.align		4
.L_101:
        /*0220*/ 	.word	index@(_ZN7cutlass13device_kernelIN5flash11enable_sm90INS1_16FlashAttnFwdSm90INS1_25CollectiveMainloopFwdSm90ILi2EN4cute5tupleIJNS5_1CILi1EEES8_S8_EEENS6_IJNS7_ILi128EEENS7_ILi160EEESA_EEELi128ENS_12float_e4m3_tEfNS_4arch4Sm90ELb0ELb1ELb1ELb1ELb1ELb0ELb0ELb1ELb1ELb1ELb0ELb0EEENS1_21CollectiveEpilogueFwdINS6_IJSA_SA_SB_EEES9_NS_10bfloat16_tESF_Li256ELb1ELb1ELb0ELb1EEENS1_36VarlenDynamicPersistentTileSchedulerILi128ELi160ELi256ELi128ELb0ELb1ELb1ELb1ELb0ELb1EEEEEEEEEvNT_6ParamsE)
        /*0224*/ 	.word	0x00000000


	//----- nvinfo : EIATTR_REGCOUNT
	.align		4
.L_102:
        /*0228*/ 	.byte	0x04, 0x2f
        /*022a*/ 	.short	(.L_104 - .L_103)
	.align		4
.L_103:
        /*022c*/ 	.word	index@(_ZN7cutlass13device_kernelIN5flash11enable_sm90INS1_16FlashAttnFwdSm90INS1_25CollectiveMainloopFwdSm90ILi2EN4cute5tupleIJNS5_1CILi1EEES8_S8_EEENS6_IJNS7_ILi128EEENS7_ILi160EEESA_EEELi128ENS_12float_e4m3_tEfNS_4arch4Sm90ELb0ELb1ELb1ELb0ELb1ELb0ELb0ELb1ELb1ELb1ELb0ELb0EEENS1_21CollectiveEpilogueFwdINS6_IJSA_SA_SB_EEES9_NS_10bfloat16_tESF_Li256ELb0ELb1ELb0ELb1EEENS1_30DynamicPersistentTileSchedulerILi256ELi128ELb0ELb1ELb1EEEEEEEEEvNT_6ParamsE)
        /*0230*/ 	.word	0x00000004


	//----- nvinfo : EIATTR_FRAME_SIZE
	.align		4
.L_104:
        /*0234*/ 	.byte	0x04, 0x11
        /*0236*/ 	.short	(.L_106 - .L_105)
	.align		4
.L_105:
        /*0238*/ 	.word	index@(_ZN7cutlass13device_kernelIN5flash11enable_sm90INS1_16FlashAttnFwdSm90INS1_25CollectiveMainloopFwdSm90ILi2EN4cute5tupleIJNS5_1CILi1EEES8_S8_EEENS6_IJNS7_ILi128EEENS7_ILi160EEESA_EEELi128ENS_12float_e4m3_tEfNS_4arch4Sm90ELb0ELb1ELb1ELb0ELb1ELb0ELb0ELb1ELb1ELb1ELb0ELb0EEENS1_21CollectiveEpilogueFwdINS6_IJSA_SA_SB_EEES9_NS_10bfloat16_tESF_Li256ELb0ELb1ELb0ELb1EEENS1_30DynamicPersistentTileSchedulerILi256ELi128ELb0ELb1ELb1EEEEEEEEEvNT_6ParamsE)
        /*023c*/ 	.word	0x00000000


	//----- nvinfo : EIATTR_REGCOUNT
	.align		4
.L_106:
        /*0240*/ 	.byte	0x04, 0x2f
        /*0242*/ 	.short	(.L_108 - .L_107)
	.align		4
.L_107:
        /*0244*/ 	.word	index@(_ZN7cutlass13device_kernelIN5flash11enable_sm90INS1_16FlashAttnFwdSm90INS1_25CollectiveMainloopFwdSm90ILi2EN4cute5tupleIJNS5_1CILi1EEES8_S8_EEENS6_IJNS7_ILi128EEENS7_ILi160EEESA_EEELi128ENS_12float_e4m3_tEfNS_4arch4Sm90ELb0ELb0ELb1ELb1ELb1ELb1ELb0ELb1ELb1ELb1ELb0ELb0EEENS1_21CollectiveEpilogueFwdINS6_IJSA_SA_SB_EEES9_NS_10bfloat16_tESF_Li256ELb1ELb1ELb0ELb1EEENS1_36VarlenDynamicPersistentTileSchedulerILi128ELi160ELi256ELi128ELb0ELb1ELb1ELb0ELb1ELb1EEEEEEEEEvNT_6ParamsE)
        /*0248*/ 	.word	0x00000004


	//----- nvinfo : EIATTR_FRAME_SIZE
	.align		4
.L_108:
        /*024c*/ 	.byte	0x04, 0x11
        /*024e*/ 	.short	(.L_110 - .L_109)
	.align		4
.L_109:
        /*0250*/ 	.word	index@(_ZN7cutlass13device_kernelIN5flash11enable_sm90INS1_16FlashAttnFwdSm90INS1_25CollectiveMainloopFwdSm90ILi2EN4cute5tupleIJNS5_1CILi1EEES8_S8_EEENS6_IJNS7_ILi128EEENS7_ILi160EEESA_EEELi128ENS_12float_e4m3_tEfNS_4arch4Sm90ELb0ELb0ELb1ELb1ELb1ELb1ELb0ELb1ELb1ELb1ELb0ELb0EEENS1_21CollectiveEpilogueFwdINS6_IJSA_SA_SB_EEES9_NS_10bfloat16_tESF_Li256ELb1ELb1ELb0ELb1EEENS1_36VarlenDynamicPersistentTileSchedulerILi128ELi160ELi256ELi128ELb0ELb1ELb1ELb0ELb1ELb1EEEEEEEEEvNT_6ParamsE)
        /*0254*/ 	.word	0x00000000


	//----- nvinfo : EIATTR_REGCOUNT
	.align		4
.L_110:
        /*0258*/ 	.byte	0x04, 0x2f
        /*025a*/ 	.short	(.L_112 - .L_111)
	.align		4
.L_111:
        /*025c*/ 	.word	index@(_ZN7cutlass13device_kernelIN5flash11enable_sm90INS1_16FlashAttnFwdSm90INS1_25CollectiveMainloopFwdSm90ILi2EN4cute5tupleIJNS5_1CILi1EEES8_S8_EEENS6_IJNS7_ILi128EEENS7_ILi160EEESA_EEELi128ENS_12float_e4m3_tEfNS_4arch4Sm90ELb0ELb0ELb1ELb1ELb1ELb0ELb0ELb1ELb1ELb1ELb0ELb0EEENS1_21CollectiveEpilogueFwdINS6_IJSA_SA_SB_EEES9_NS_10bfloat16_tESF_Li256ELb1ELb1ELb0ELb1EEENS1_36VarlenDynamicPersistentTileSchedulerILi128ELi160ELi256ELi128ELb0ELb1ELb1ELb0ELb1ELb1EEEEEEEEEvNT_6ParamsE)
        /*0260*/ 	.word	0x00000004


	//----- nvinfo : EIATTR_FRAME_SIZE
	.align		4
.L_112:
        /*0264*/ 	.byte	0x04, 0x11
        /*0266*/ 	.short	(.L_114 - .L_113)
	.align		4
.L_113:
        /*0268*/ 	.word	index@(_ZN7cutlass13device_kernelIN5flash11enable_sm90INS1_16FlashAttnFwdSm90INS1_25CollectiveMainloopFwdSm90ILi2EN4cute5tupleIJNS5_1CILi1EEES8_S8_EEENS6_IJNS7_ILi128EEENS7_ILi160EEESA_EEELi128ENS_12float_e4m3_tEfNS_4arch4Sm90ELb0ELb0ELb1ELb1ELb1ELb0ELb0ELb1ELb1ELb1ELb0ELb0EEENS1_21CollectiveEpilogueFwdINS6_IJSA_SA_SB_EEES9_NS_10bfloat16_tESF_Li256ELb1ELb1ELb0ELb1EEENS1_36VarlenDynamicPersistentTileSchedulerILi128ELi160ELi256ELi128ELb0ELb1ELb1ELb0ELb1ELb1EEEEEEEEEvNT_6ParamsE)
        /*026c*/ 	.word	0x00000000


	//----- nvinfo : EIATTR_REGCOUNT
	.align		4
.L_114:
        /*0270*/ 	.byte	0x04, 0x2f
        /*0272*/ 	.short	(.L_116 - .L_115)
	.align		4
.L_115:
        /*0274*/ 	.word	index@(_ZN7cutlass13device_kernelIN5flash11enable_sm90INS1_16FlashAttnFwdSm90INS1_25CollectiveMainloopFwdSm90ILi2EN4cute5tupleIJNS5_1CILi1EEES8_S8_EEENS6_IJNS7_ILi128EEENS7_ILi160EEESA_EEELi128ENS_12float_e4m3_tEfNS_4arch4Sm90ELb0ELb0ELb1ELb0ELb1ELb0ELb0ELb1ELb1ELb1ELb0ELb0EEENS1_21CollectiveEpilogueFwdINS6_IJSA_SA_SB_EEES9_NS_10bfloat16_tESF_Li256ELb0ELb1ELb0ELb1EEENS1_29StaticPersistentTileSchedulerILb0EEEEEEEEEvNT_6ParamsE)
        /*0278*/ 	.word	0x00000004


	//----- nvinfo : EIATTR_FRAME_SIZE
	.align		4
.L_116:
        /*027c*/ 	.byte	0x04, 0x11
        /*027e*/ 	.short	(.L_118 - .L_117)
	.align		4
.L_117:
        /*0280*/ 	.word	index@(_ZN7cutlass13device_kernelIN5flash11enable_sm90INS1_16FlashAttnFwdSm90INS1_25CollectiveMainloopFwdSm90ILi2EN4cute5tupleIJNS5_1CILi1EEES8_S8_EEENS6_IJNS7_ILi128EEENS7_ILi160EEESA_EEELi128ENS_12float_e4m3_tEfNS_4arch4Sm90ELb0ELb0ELb1ELb0ELb1ELb0ELb0ELb1ELb1ELb1ELb0ELb0EEENS1_21CollectiveEpilogueFwdINS6_IJSA_SA_SB_EEES9_NS_10bfloat16_tESF_Li256ELb0ELb1ELb0ELb1EEENS1_29StaticPersistentTileSchedulerILb0EEEEEEEEEvNT_6ParamsE)
        /*0284*/ 	.word	0x00000000


	//----- nvinfo : EIATTR_REGCOUNT
	.align		4
.L_118:
        /*0288*/ 	.byte	0x04, 0x2f
        /*028a*/ 	.short	(.L_120 - .L_119)
	.align		4
.L_119:
        /*028c*/ 	.word	index@(_ZN7cutlass13device_kernelIN5flash11enable_sm90INS1_16FlashAttnFwdSm90INS1_25CollectiveMainloopFwdSm90ILi2EN4cute5tupleIJNS5_1CILi1EEES8_S8_EEENS6_IJNS7_ILi128EEENS7_ILi160EEENS7_ILi192EEEEEELi192ENS_12float_e4m3_tEfNS_4arch4Sm90ELb1ELb0ELb1ELb1ELb1ELb1ELb0ELb1ELb1ELb1ELb0ELb0EEENS1_21CollectiveEpilogueFwdINS6_IJSA_SC_SB_EEES9_NS_10bfloat16_tESG_Li256ELb1ELb1ELb0ELb1EEENS1_36VarlenDynamicPersistentTileSchedulerILi128ELi160ELi256ELi128ELb0ELb1ELb1ELb1ELb1ELb1EEEEEEEEEvNT_6ParamsE)
        /*0290*/ 	.word	0x00000004


	//----- nvinfo : EIATTR_FRAME_SIZE
	.align		4
.L_120:
        /*0294*/ 	.byte	0x04, 0x11
        /*0296*/ 	.short	(.L_122 - .L_121)
	.align		4
.L_121:
        /*0298*/ 	.word	index@(_ZN7cutlass13device_kernelIN5flash11enable_sm90INS1_16FlashAttnFwdSm90INS1_25CollectiveMainloopFwdSm90ILi2EN4cute5tupleIJNS5_1CILi1EEES8_S8_EEENS6_IJNS7_ILi128EEENS7_ILi160EEENS7_ILi192EEEEEELi192ENS_12float_e4m3_tEfNS_4arch4Sm90ELb1ELb0ELb1ELb1ELb1ELb1ELb0ELb1ELb1ELb1ELb0ELb0EEENS1_21CollectiveEpilogueFwdINS6_IJSA_SC_SB_EEES9_NS_10bfloat16_tESG_Li256ELb1ELb1ELb0ELb1EEENS1_36VarlenDynamicPersistentTileSchedulerILi128ELi160ELi256ELi128ELb0ELb1ELb1ELb1ELb1ELb1EEEEEEEEEvNT_6ParamsE)
        /*029c*/ 	.word	0x00000000


	//----- nvinfo : EIATTR_REGCOUNT
	.align		4
.L_122:
        /*02a0*/ 	.byte	0x04, 0x2f
        /*02a2*/ 	.short	(.L_124 - .L_123)
	.align		4
.L_123:
        /*02a4*/ 	.word	index@(_ZN7cutlass13device_kernelIN5flash11enable_sm90INS1_16FlashAttnFwdSm90INS1_25CollectiveMainloopFwdSm90ILi2EN4cute5tupleIJNS5_1CILi1EEES8_S8_EEENS6_IJNS7_ILi128EEENS7_ILi160EEENS7_ILi192EEEEEELi192ENS_12float_e4m3_tEfNS_4arch4Sm90ELb1ELb0ELb1ELb1ELb1ELb0ELb0ELb1ELb1ELb1ELb0ELb0EEENS1_21CollectiveEpilogueFwdINS6_IJSA_SC_SB_EEES9_NS_10bfloat16_tESG_Li256ELb1ELb1ELb0ELb1EEENS1_36VarlenDynamicPersistentTileSchedulerILi128ELi160ELi256ELi128ELb0ELb1ELb1ELb1ELb1ELb1EEEEEEEEEvNT_6ParamsE)
        /*02a8*/ 	.word	0x00000004


	//----- nvinfo : EIATTR_FRAME_SIZE
	.align		4
.L_124:
        /*02ac*/ 	.byte	0x04, 0x11
        /*02ae*/ 	.short	(.L_126 - .L_125)
	.align		4
.L_125:
        /*02b0*/ 	.word	index@(_ZN7cutlass13device_kernelIN5flash11enable_sm90INS1_16FlashAttnFwdSm90INS1_25CollectiveMainloopFwdSm90ILi2EN4cute5tupleIJNS5_1CILi1EEES8_S8_EEENS6_IJNS7_ILi128EEENS7_ILi160EEENS7_ILi192EEEEEELi192ENS_12float_e4m3_tEfNS_4arch4Sm90ELb1ELb0ELb1ELb1ELb1ELb0ELb0ELb1ELb1ELb1ELb0ELb0EEENS1_21CollectiveEpilogueFwdINS6_IJSA_SC_SB_EEES9_NS_10bfloat16_tESG_Li256ELb1ELb1ELb0ELb1EEENS1_36VarlenDynamicPersistentTileSchedulerILi128ELi160ELi256ELi128ELb0ELb1ELb1ELb1ELb1ELb1EEEEEEEEEvNT_6ParamsE)
        /*02b4*/ 	.word	0x00000000


	//----- nvinfo : EIATTR_REGCOUNT
	.align		4
.L_126:
        /*02b8*/ 	.byte	0x04, 0x2f
        /*02ba*/ 	.short	(.L_128 - .L_127)
	.align		4
.L_127:
        /*02bc*/ 	.word	index@(_ZN7cutlass13device_kernelIN5flash11enable_sm90INS1_16FlashAttnFwdSm90INS1_25CollectiveMainloopFwdSm90ILi2EN4cute5tupleIJNS5_1CILi1EEES8_S8_EEENS6_IJNS7_ILi128EEENS7_ILi160EEENS7_ILi192EEEEEELi192ENS_12float_e4m3_tEfNS_4arch4Sm90ELb1ELb0ELb1ELb0ELb1ELb0ELb0ELb1ELb1ELb1ELb0ELb0EEENS1_21CollectiveEpilogueFwdINS6_IJSA_SC_SB_EEES9_NS_10bfloat16_tESG_Li256ELb0ELb1ELb0ELb1EEENS1_30DynamicPersistentTileSchedulerILi256ELi128ELb0ELb1ELb1EEEEEEEEEvNT_6ParamsE)
        /*02c0*/ 	.word	0x00000004


	//----- nvinfo : EIATTR_FRAME_SIZE
	.align		4
.L_128:
        /*02c4*/ 	.byte	0x04, 0x11
        /*02c6*/ 	.short	(.L_130 - .L_129)
	.align		4
.L_129:
        /*02c8*/ 	.word	index@(_ZN7cutlass13device_kernelIN5flash11enable_sm90INS1_16FlashAttnFwdSm90INS1_25CollectiveMainloopFwdSm90ILi2EN4cute5tupleIJNS5_1CILi1EEES8_S8_EEENS6_IJNS7_ILi128EEENS7_ILi160EEENS7_ILi192EEEEEELi192ENS_12float_e4m3_tEfNS_4arch4Sm90ELb1ELb0ELb1ELb0ELb1ELb0ELb0ELb1ELb1ELb1ELb0ELb0EEENS1_21CollectiveEpilogueFwdINS6_IJSA_SC_SB_EEES9_NS_10bfloat16_tESG_Li256ELb0ELb1ELb0ELb1EEENS1_30DynamicPersistentTileSchedulerILi256ELi128ELb0ELb1ELb1EEEEEEEEEvNT_6ParamsE)
        /*02cc*/ 	.word	0x00000000


	//----- nvinfo : EIATTR_REGCOUNT
	.align		4
.L_130:
        /*02d0*/ 	.byte	0x04, 0x2f
        /*02d2*/ 	.short	(.L_132 - .L_131)
	.align		4
.L_131:
        /*02d4*/ 	.word	index@(_ZN7cutlass13device_kernelIN5flash11enable_sm90INS1_16FlashAttnFwdSm90INS1_25CollectiveMainloopFwdSm90ILi2EN4cute5tupleIJNS5_1CILi1EEES8_S8_EEENS6_IJNS7_ILi128EEESA_NS7_ILi192EEEEEELi192ENS_12float_e4m3_tEfNS_4arch4Sm90ELb0ELb1ELb1ELb1ELb1ELb1ELb0ELb1ELb1ELb1ELb0ELb0EEENS1_21CollectiveEpilogueFwdINS6_IJSA_SB_SA_EEES9_NS_10bfloat16_tESF_Li256ELb1ELb1ELb0ELb1EEENS1_36VarlenDynamicPersistentTileSchedulerILi128ELi128ELi256ELi128ELb0ELb1ELb1ELb1ELb0ELb1EEEEEEEEEvNT_6ParamsE)
        /*02d8*/ 	.word	0x00000004


	//----- nvinfo : EIATTR_FRAME_SIZE
	.align		4
.L_132:
        /*02dc*/ 	.byte	0x04, 0x11
        /*02de*/ 	.short	(.L_134 - .L_133)
	.align		4
.L_133:
        /*02e0*/ 	.word	index@(_ZN7cutlass13device_kernelIN5flash11enable_sm90INS1_16FlashAttnFwdSm90INS1_25CollectiveMainloopFwdSm90ILi2EN4cute5tupleIJNS5_1CILi1EEES8_S8_EEENS6_IJNS7_ILi128EEESA_NS7_ILi192EEEEEELi192ENS_12float_e4m3_tEfNS_4arch4Sm90ELb0ELb1ELb1ELb1ELb1ELb1ELb0ELb1ELb1ELb1ELb0ELb0EEENS1_21CollectiveEpilogueFwdINS6_IJSA_SB_SA_EEES9_NS_10bfloat16_tESF_Li256ELb1ELb1ELb0ELb1EEENS1_36VarlenDynamicPersistentTileSchedulerILi128ELi128ELi256ELi128ELb0ELb1ELb1ELb1ELb0ELb1EEEEEEEEEvNT_6ParamsE)
        /*02e4*/ 	.word	0x00000000


	//----- nvinfo : EIATTR_REGCOUNT
	.align		4
.L_134:
        /*02e8*/ 	.byte	0x04, 0x2f
        /*02ea*/ 	.short	(.L_136 - .L_135)
	.align		4
.L_135:
        /*02ec*/ 	.word	index@(_ZN7cutlass13device_kernelIN5flash11enable_sm90INS1_16FlashAttnFwdSm90INS1_25CollectiveMainloopFwdSm90ILi2EN4cute5tupleIJNS5_1CILi1EEES8_S8_EEENS6_IJNS7_ILi128EEESA_NS7_ILi192EEEEEELi192ENS_12float_e4m3_tEfNS_4arch4Sm90ELb0ELb1ELb1ELb1ELb1ELb0ELb0ELb1ELb1ELb1ELb0ELb0EEENS1_21CollectiveEpilogueFwdINS6_IJSA_SB_SA_EEES9_NS_10bfloat16_tESF_Li256ELb1ELb1ELb0ELb1EEENS1_36VarlenDynamicPersistentTileSchedulerILi128ELi128ELi256ELi128ELb0ELb1ELb1ELb1ELb0ELb1EEEEEEEEEvNT_6ParamsE)
        /*02f0*/ 	.word	0x00000004


	//----- nvinfo : EIATTR_FRAME_SIZE
	.align		4
.L_136:
        /*02f4*/ 	.byte	0x04, 0x11
        /*02f6*/ 	.short	(.L_138 - .L_137)
	.align		4
.L_137:
        /*02f8*/ 	.word	index@(_ZN7cutlass13device_kernelIN5flash11enable_sm90INS1_16FlashAttnFwdSm90INS1_25CollectiveMainloopFwdSm90ILi2EN4cute5tupleIJNS5_1CILi1EEES8_S8_EEENS6_IJNS7_ILi128EEESA_NS7_ILi192EEEEEELi192ENS_12float_e4m3_tEfNS_4arch4Sm90ELb0ELb1ELb1ELb1ELb1ELb0ELb0ELb1ELb1ELb1ELb0ELb0EEENS1_21CollectiveEpilogueFwdINS6_IJSA_SB_SA_EEES9_NS_10bfloat16_tESF_Li256ELb1ELb1ELb0ELb1EEENS1_36VarlenDynamicPersistentTileSchedulerILi128ELi128ELi256ELi128ELb0ELb1ELb1ELb1ELb0ELb1EEEEEEEEEvNT_6ParamsE)
        /*02fc*/ 	.word	0x00000000


	//----- nvinfo : EIATTR_REGCOUNT
	.align		4
.L_138:
        /*0300*/ 	.byte	0x04, 0x2f
        /*0302*/ 	.short	(.L_140 - .L_139)
	.align		4
.L_139:
        /*0304*/ 	.word	index@(_ZN7cutlass13device_kernelIN5flash11enable_sm90INS1_16FlashAttnFwdSm90INS1_25CollectiveMainloopFwdSm90ILi2EN4cute5tupleIJNS5_1CILi1EEES8_S8_EEENS6_IJNS7_ILi128EEESA_NS7_ILi192EEEEEELi192ENS_12float_e4m3_tEfNS_4arch4Sm90ELb0ELb1ELb1ELb0ELb1ELb0ELb0ELb1ELb1ELb1ELb0ELb0EEENS1_21CollectiveEpilogueFwdINS6_IJSA_SB_SA_EEES9_NS_10bfloat16_tESF_Li256ELb0ELb1ELb0ELb1EEENS1_30DynamicPersistentTileSchedulerILi256ELi128ELb0ELb1ELb1EEEEEEEEEvNT_6ParamsE)
        /*0308*/ 	.word	0x00000004


	//----- nvinfo : EIATTR_FRAME_SIZE
	.align		4
.L_140:
        /*030c*/ 	.byte	0x04, 0x11
        /*030e*/ 	.short	(.L_142 - .L_141)
	.align		4
.L_141:
        /*0310*/ 	.word	index@(_ZN7cutlass13device_kernelIN5flash11enable_sm90INS1_16FlashAttnFwdSm90INS1_25CollectiveMainloopFwdSm90ILi2EN4cute5tupleIJNS5_1CILi1EEES8_S8_EEENS6_IJNS7_ILi128EEESA_NS7_ILi192EEEEEELi192ENS_12float_e4m3_tEfNS_4arch4Sm90ELb0ELb1ELb1ELb0ELb1ELb0ELb0ELb1ELb1ELb1ELb0ELb0EEENS1_21CollectiveEpilogueFwdINS6_IJSA_SB_SA_EEES9_NS_10bfloat16_tESF_Li256ELb0ELb1ELb0ELb1EEENS1_30DynamicPersistentTileSchedulerILi256ELi128ELb0ELb1ELb1EEEEEEEEEvNT_6ParamsE)
        /*0314*/ 	.word	0x00000000


	//----- nvinfo : EIATTR_REGCOUNT
	.align		4
.L_142:
        /*0318*/ 	.byte	0x04, 0x2f
        /*031a*/ 	.short	(.L_144 - .L_143)
	.align		4
.L_143:
        /*031c*/ 	.word	index@(_ZN7cutlass13device_kernelIN5flash11enable_sm90INS1_16FlashAttnFwdSm90INS1_25CollectiveMainloopFwdSm90ILi2EN4cute5tupleIJNS5_1CILi1EEES8_S8_EEENS6_IJNS7_ILi128EEENS7_ILi160EEENS7_ILi192EEEEEELi192ENS_12float_e4m3_tEfNS_4arch4Sm90ELb0ELb0ELb1ELb1ELb1ELb1ELb0ELb1ELb1ELb1ELb0ELb0EEENS1_21CollectiveEpilogueFwdINS6_IJSA_SC_SB_EEES9_NS_10bfloat16_tESG_Li256ELb1ELb1ELb0ELb1EEENS1_36VarlenDynamicPersistentTileSchedulerILi128ELi160ELi256ELi128ELb0ELb1ELb1ELb0ELb1ELb1EEEEEEEEEvNT_6ParamsE)
        /*0320*/ 	.word	0x00000004


	//----- nvinfo : EIATTR_FRAME_SIZE
	.align		4
.L_144:
        /*0324*/ 	.byte	0x04, 0x11
        /*0326*/ 	.short	(.L_146 - .L_145)
	.align		4
.L_145:
        /*0328*/ 	.word	index@(_ZN7cutlass13device_kernelIN5flash11enable_sm90INS1_16FlashAttnFwdSm90INS1_25CollectiveMainloopFwdSm90ILi2EN4cute5tupleIJNS5_1CILi1EEES8_S8_EEENS6_IJNS7_ILi128EEENS7_ILi160EEENS7_ILi192EEEEEELi192ENS_12float_e4m3_tEfNS_4arch4Sm90ELb0ELb0ELb1ELb1ELb1ELb1ELb0ELb1ELb1ELb1ELb0ELb0EEENS1_21CollectiveEpilogueFwdINS6_IJSA_SC_SB_EEES9_NS_10bfloat16_tESG_Li256ELb1ELb1ELb0ELb1EEENS1_36VarlenDynamicPersistentTileSchedulerILi128ELi160ELi256ELi128ELb0ELb1ELb1ELb0ELb1ELb1EEEEEEEEEvNT_6ParamsE)
        /*032c*/ 	.word	0x00000000


	//----- nvinfo : EIATTR_REGCOUNT
	.align		4
.L_146:
        /*0330*/ 	.byte	0x04, 0x2f
        /*0332*/ 	.short	(.L_148 - .L_147)
	.align		4
.L_147:
        /*0334*/ 	.word	index@(_ZN7cutlass13device_kernelIN5flash11enable_sm90INS1_16FlashAttnFwdSm90INS1_25CollectiveMainloopFwdSm90ILi2EN4cute5tupleIJNS5_1CILi1EEES8_S8_EEENS6_IJNS7_ILi128EEENS7_ILi160EEENS7_ILi192EEEEEELi192ENS_12float_e4m3_tEfNS_4arch4Sm90ELb0ELb0ELb1ELb1ELb1ELb0ELb0ELb1ELb1ELb1ELb0ELb0EEENS1_21CollectiveEpilogueFwdINS6_IJSA_SC_SB_EEES9_NS_10bfloat16_tESG_Li256ELb1ELb1ELb0ELb1EEENS1_36VarlenDynamicPersistentTileSchedulerILi128ELi160ELi256ELi128ELb0ELb1ELb1ELb0ELb1ELb1EEEEEEEEEvNT_6ParamsE)
        /*0338*/ 	.word	0x00000004


	//----- nvinfo : EIATTR_FRAME_SIZE
	.align		4
.L_148:
        /*033c*/ 	.byte	0x04, 0x11
        /*033e*/ 	.short	(.L_150 - .L_149)
	.align		4
.L_149:
        /*0340*/ 	.word	index@(_ZN7cutlass13device_kernelIN5flash11enable_sm90INS1_16FlashAttnFwdSm90INS1_25CollectiveMainloopFwdSm90ILi2EN4cute5tupleIJNS5_1CILi1EEES8_S8_EEENS6_IJNS7_ILi128EEENS7_ILi160EEENS7_ILi192EEEEEELi192ENS_12float_e4m3_tEfNS_4arch4Sm90ELb0ELb0ELb1ELb1ELb1ELb0ELb0ELb1ELb1ELb1ELb0ELb0EEENS1_21CollectiveEpilogueFwdINS6_IJSA_SC_SB_EEES9_NS_10bfloat16_tESG_Li256ELb1ELb1ELb0ELb1EEENS1_36VarlenDynamicPersistentTileSchedulerILi128ELi160ELi256ELi128ELb0ELb1ELb1ELb0ELb1ELb1EEEEEEEEEvNT_6ParamsE)
        /*0344*/ 	.word	0x00000000


	//----- nvinfo : EIATTR_REGCOUNT
	.align		4
.L_150:
        /*0348*/ 	.byte	0x04, 0x2f
        /*034a*/ 	.short	(.L_152 - .L_151)
	.align		4
.L_151:
        /*034c*/ 	.word	index@(_ZN7cutlass13device_kernelIN5flash11enable_sm90INS1_16FlashAttnFwdSm90INS1_25CollectiveMainloopFwdSm90ILi2EN4cute5tupleIJNS5_1CILi1EEES8_S8_EEENS6_IJNS7_ILi128EEENS7_ILi160EEENS7_ILi192EEEEEELi192ENS_12float_e4m3_tEfNS_4arch4Sm90ELb0ELb0ELb1ELb0ELb1ELb0ELb0ELb1ELb1ELb1ELb0ELb0EEENS1_21CollectiveEpilogueFwdINS6_IJSA_SC_SB_EEES9_NS_10bfloat16_tESG_Li256ELb0ELb1ELb0ELb1EEENS1_29StaticPersistentTileSchedulerILb0EEEEEEEEEvNT_6ParamsE)
        /*0350*/ 	.word	0x00000004


	//----- nvinfo : EIATTR_FRAME_SIZE
	.align		4
.L_152:
        /*0354*/ 	.byte	0x04, 0x11
        /*0356*/ 	.short	(.L_154 - .L_153)
	.align		4
.L_153:
        /*0358*/ 	.word	index@(_ZN7cutlass13device_kernelIN5flash11enable_sm90INS1_16FlashAttnFwdSm90INS1_25CollectiveMainloopFwdSm90ILi2EN4cute5tupleIJNS5_1CILi1EEES8_S8_EEENS6_IJNS7_ILi128EEENS7_ILi160EEENS7_ILi192EEEEEELi192ENS_12float_e4m3_tEfNS_4arch4Sm90ELb0ELb0ELb1ELb0ELb1ELb0ELb0ELb1ELb1ELb1ELb0ELb0EEENS1_21CollectiveEpilogueFwdINS6_IJSA_SC_SB_EEES9_NS_10bfloat16_tESG_Li256ELb0ELb1ELb0ELb1EEENS1_29StaticPersistentTileSchedulerILb0EEEEEEEEEvNT_6ParamsE)
        /*035c*/ 	.word	0x00000000


	//----- nvinfo : EIATTR_REGCOUNT
	.align		4
.L_154:
        /*0360*/ 	.byte	0x04, 0x2f
        /*0362*/ 	.short	(.L_156 - .L_155)
	.align		4
.L_155:
        /*0364*/ 	.word	index@(_ZN7cutlass13device_kernelIN5flash11enable_sm90INS1_16FlashAttnFwdSm90INS1_25CollectiveMainloopFwdSm90ILi2EN4cute5tupleIJNS5_1CILi1EEES8_S8_EEENS6_IJNS7_ILi128EEESA_NS7_ILi256EEEEEELi256ENS_12float_e4m3_tEfNS_4arch4Sm90ELb1ELb0ELb1ELb1ELb1ELb1ELb0ELb1ELb0ELb1ELb0ELb0EEENS1_21CollectiveEpilogueFwdINS6_IJSA_SB_SA_EEES9_NS_10bfloat16_tESF_Li256ELb1ELb1ELb0ELb1EEENS1_36VarlenDynamicPersistentTileSchedulerILi128ELi128ELi256ELi128ELb0ELb1ELb1ELb1ELb1ELb1EEEEEEEEEvNT_6ParamsE)
        /*0368*/ 	.word	0x00000004


	//----- nvinfo : EIATTR_FRAME_SIZE
	.align		4
.L_156:
        /*036c*/ 	.byte	0x04, 0x11
        /*036e*/ 	.short	(.L_158 - .L_157)
	.align		4
.L_157:
        /*0370*/ 	.word	index@(_ZN7cutlass13device_kernelIN5flash11enable_sm90INS1_16FlashAttnFwdSm90INS1_25CollectiveMainloopFwdSm90ILi2EN4cute5tupleIJNS5_1CILi1EEES8_S8_EEENS6_IJNS7_ILi128EEESA_NS7_ILi256EEEEEELi256ENS_12float_e4m3_tEfNS_4arch4Sm90ELb1ELb0ELb1ELb1ELb1ELb1ELb0ELb1ELb0ELb1ELb0ELb0EEENS1_21CollectiveEpilogueFwdINS6_IJSA_SB_SA_EEES9_NS_10bfloat16_tESF_Li256ELb1ELb1ELb0ELb1EEENS1_36VarlenDynamicPersistentTileSchedulerILi128ELi128ELi256ELi128ELb0ELb1ELb1ELb1ELb1ELb1EEEEEEEEEvNT_6ParamsE)
        /*0374*/ 	.word	0x00000000


	//----- nvinfo : EIATTR_REGCOUNT
	.align		4
.L_158:
        /*0378*/ 	.byte	0x04, 0x2f
        /*037a*/ 	.short	(.L_160 - .L_159)
	.align		4
.L_159:
        /*037c*/ 	.word	index@(_ZN7cutlass13device_kernelIN5flash11enable_sm90INS1_16FlashAttnFwdSm90INS1_25CollectiveMainloopFwdSm90ILi2EN4cute5tupleIJNS5_1CILi1EEES8_S8_EEENS6_IJNS7_ILi128EEESA_NS7_ILi256EEEEEELi256ENS_12float_e4m3_tEfNS_4arch4Sm90ELb1ELb0ELb1ELb1ELb1ELb0ELb0ELb1ELb0ELb1ELb0ELb0EEENS1_21CollectiveEpilogueFwdINS6_IJSA_SB_SA_EEES9_NS_10bfloat16_tESF_Li256ELb1ELb1ELb0ELb1EEENS1_36VarlenDynamicPersistentTileSchedulerILi128ELi128ELi256ELi128ELb0ELb1ELb1ELb1ELb1ELb1EEEEEEEEEvNT_6ParamsE)
        /*0380*/ 	.word	0x00000004


	//----- nvinfo : EIATTR_FRAME_SIZE
	.align		4
.L_160:
        /*0384*/ 	.byte	0x04, 0x11
        /*0386*/ 	.short	(.L_162 - .L_161)
	.align		4
.L_161:
        /*0388*/ 	.word	index@(_ZN7cutlass13device_kernelIN5flash11enable_sm90INS1_16FlashAttnFwdSm90INS1_25CollectiveMainloopFwdSm90ILi2EN4cute5tupleIJNS5_1CILi1EEES8_S8_EEENS6_IJNS7_ILi128EEESA_NS7_ILi256EEEEEELi256ENS_12float_e4m3_tEfNS_4arch4Sm90ELb1ELb0ELb1ELb1ELb1ELb0ELb0ELb1ELb0ELb1ELb0ELb0EEENS1_21CollectiveEpilogueFwdINS6_IJSA_SB_SA_EEES9_NS_10bfloat16_tESF_Li256ELb1ELb1ELb0ELb1EEENS1_36VarlenDynamicPersistentTileSchedulerILi128ELi128ELi256ELi128ELb0ELb1ELb1ELb1ELb1ELb1EEEEEEEEEvNT_6ParamsE)
        /*038c*/ 	.word	0x00000000


	//----- nvinfo : EIATTR_REGCOUNT
	.align		4
.L_162:
        /*0390*/ 	.byte	0x04, 0x2f
        /*0392*/ 	.short	(.L_164 - .L_163)
	.align		4
.L_163:
        /*0394*/ 	.word	index@(_ZN7cutlass13device_kernelIN5flash11enable_sm90INS1_16FlashAttnFwdSm90INS1_25CollectiveMainloopFwdSm90ILi2EN4cute5tupleIJNS5_1CILi1EEES8_S8_EEENS6_IJNS7_ILi128EEESA_NS7_ILi256EEEEEELi256ENS_12float_e4m3_tEfNS_4arch4Sm90ELb1ELb0ELb1ELb0ELb1ELb0ELb0ELb1ELb0ELb1ELb0ELb0EEENS1_21CollectiveEpilogueFwdINS6_IJSA_SB_SA_EEES9_NS_10bfloat16_tESF_Li256ELb0ELb1ELb0ELb1EEENS1_30DynamicPersistentTileSchedulerILi256ELi128ELb0ELb1ELb1EEEEEEEEEvNT_6ParamsE)
        /*0398*/ 	.word	0x00000004


	//----- nvinfo : EIATTR_FRAME_SIZE
	.align		4
.L_164:
        /*039c*/ 	.byte	0x04, 0x11
        /*039e*/ 	.short	(.L_166 - .L_165)
	.align		4
.L_165:
        /*03a0*/ 	.word	index@(_ZN7cutlass13device_kernelIN5flash11enable_sm90INS1_16FlashAttnFwdSm90INS1_25CollectiveMainloopFwdSm90ILi2EN4cute5tupleIJNS5_1CILi1EEES8_S8_EEENS6_IJNS7_ILi128EEESA_NS7_ILi256EEEEEELi256ENS_12float_e4m3_tEfNS_4arch4Sm90ELb1ELb0ELb1ELb0ELb1ELb0ELb0ELb1ELb0ELb1ELb0ELb0EEENS1_21CollectiveEpilogueFwdINS6_IJSA_SB_SA_EEES9_NS_10bfloat16_tESF_Li256ELb0ELb1ELb0ELb1EEENS1_30DynamicPersistentTileSchedulerILi256ELi128ELb0ELb1ELb1EEEEEEEEEvNT_6ParamsE)
        /*03a4*/ 	.word	0x00000000


	//----- nvinfo : EIATTR_REGCOUNT
	.align		4
.L_166:
        /*03a8*/ 	.byte	0x04, 0x2f
        /*03aa*/ 	.short	(.L_168 - .L_167)
	.align		4
.L_167:
        /*03ac*/ 	.word	index@(_ZN7cutlass13device_kernelIN5flash11enable_sm90INS1_16FlashAttnFwdSm90INS1_25CollectiveMainloopFwdSm90ILi2EN4cute5tupleIJNS5_1CILi1EEES8_S8_EEENS6_IJNS7_ILi128EEENS7_ILi64EEENS7_ILi256EEEEEELi256ENS_12float_e4m3_tEfNS_4arch4Sm90ELb0ELb1ELb1ELb1ELb1ELb1ELb0ELb1ELb0ELb1ELb0ELb0EEENS1_21CollectiveEpilogueFwdINS6_IJSA_SC_SB_EEES9_NS_10bfloat16_tESG_Li256ELb1ELb1ELb0ELb1EEENS1_36VarlenDynamicPersistentTileSchedulerILi128ELi64ELi256ELi128ELb0ELb1ELb1ELb1ELb0ELb1EEEEEEEEEvNT_6ParamsE)
        /*03b0*/ 	.word	0x00000004


	//----- nvinfo : EIATTR_FRAME_SIZE
	.align		4
.L_168:
        /*03b4*/ 	.byte	0x04, 0x11
        /*03b6*/ 	.short	(.L_170 - .L_169)
	.align		4
.L_169:
        /*03b8*/ 	.word	index@(_ZN7cutlass13device_kernelIN5flash11enable_sm90INS1_16FlashAttnFwdSm90INS1_25CollectiveMainloopFwdSm90ILi2EN4cute5tupleIJNS5_1CILi1EEES8_S8_EEENS6_IJNS7_ILi128EEENS7_ILi64EEENS7_ILi256EEEEEELi256ENS_12float_e4m3_tEfNS_4arch4Sm90ELb0ELb1ELb1ELb1ELb1ELb1ELb0ELb1ELb0ELb1ELb0ELb0EEENS1_21CollectiveEpilogueFwdINS6_IJSA_SC_SB_EEES9_NS_10bfloat16_tESG_Li256ELb1ELb1ELb0ELb1EEENS1_36VarlenDynamicPersistentTileSchedulerILi128ELi64ELi256ELi128ELb0ELb1ELb1ELb1ELb0ELb1EEEEEEEEEvNT_6ParamsE)
        /*03bc*/ 	.word	0x00000000


	//----- nvinfo : EIATTR_REGCOUNT
	.align		4
.L_170:
        /*03c0*/ 	.byte	0x04, 0x2f
        /*03c2*/ 	.short	(.L_172 - .L_171)
	.align		4
.L_171:
        /*03c4*/ 	.word	index@(_ZN7cutlass13device_kernelIN5flash11enable_sm90INS1_16FlashAttnFwdSm90INS1_25CollectiveMainloopFwdSm90ILi2EN4cute5tupleIJNS5_1CILi1EEES8_S8_EEENS6_IJNS7_ILi128EEENS7_ILi64EEENS7_ILi256EEEEEELi256ENS_12float_e4m3_tEfNS_4arch4Sm90ELb0ELb1ELb1ELb1ELb1ELb0ELb0ELb1ELb0ELb1ELb0ELb0EEENS1_21CollectiveEpilogueFwdINS6_IJSA_SC_SB_EEES9_NS_10bfloat16_tESG_Li256ELb1ELb1ELb0ELb1EEENS1_36VarlenDynamicPersistentTileSchedulerILi128ELi64ELi256ELi128ELb0ELb1ELb1ELb1ELb0ELb1EEEEEEEEEvNT_6ParamsE)
        /*03c8*/ 	.word	0x00000004


	//----- nvinfo : EIATTR_FRAME_SIZE
	.align		4
.L_172:
        /*03cc*/ 	.byte	0x04, 0x11
        /*03ce*/ 	.short	(.L_174 - .L_173)
	.align		4
.L_173:
        /*03d0*/ 	.word	index@(_ZN7cutlass13device_kernelIN5flash11enable_sm90INS1_16FlashAttnFwdSm90INS1_25CollectiveMainloopFwdSm90ILi2EN4cute5tupleIJNS5_1CILi1EEES8_S8_EEENS6_IJNS7_ILi128EEENS7_ILi64EEENS7_ILi256EEEEEELi256ENS_12float_e4m3_tEfNS_4arch4Sm90ELb0ELb1ELb1ELb1ELb1ELb0ELb0ELb1ELb0ELb1ELb0ELb0EEENS1_21CollectiveEpilogueFwdINS6_IJSA_SC_SB_EEES9_NS_10bfloat16_tESG_Li256ELb1ELb1ELb0ELb1EEENS1_36VarlenDynamicPersistentTileSchedulerILi128ELi64ELi256ELi128ELb0ELb1ELb1ELb1ELb0ELb1EEEEEEEEEvNT_6ParamsE)
        /*03d4*/ 	.word	0x00000000


	//----- nvinfo : EIATTR_REGCOUNT
	.align		4
.L_174:
        /*03d8*/ 	.byte	0x04, 0x2f
        /*03da*/ 	.short	(.L_176 - .L_175)
	.align		4
.L_175:
        /*03dc*/ 	.word	index@(_ZN7cutlass13device_kernelIN5flash11enable_sm90INS1_16FlashAttnFwdSm90INS1_25CollectiveMainloopFwdSm90ILi2EN4cute5tupleIJNS5_1CILi1EEES8_S8_EEENS6_IJNS7_ILi128EEENS7_ILi64EEENS7_ILi256EEEEEELi256ENS_12float_e4m3_tEfNS_4arch4Sm90ELb0ELb1ELb1ELb0ELb1ELb0ELb0ELb1ELb0ELb1ELb0ELb0EEENS1_21CollectiveEpilogueFwdINS6_IJSA_SC_SB_EEES9_NS_10bfloat16_tESG_Li256ELb0ELb1ELb0ELb1EEENS1_30DynamicPersistentTileSchedulerILi256ELi128ELb0ELb1ELb1EEEEEEEEEvNT_6ParamsE)
        /*03e0*/ 	.word	0x00000004


	//----- nvinfo : EIATTR_FRAME_SIZE
	.align		4
.L_176:
        /*03e4*/ 	.byte	0x04, 0x11
        /*03e6*/ 	.short	(.L_178 - .L_177)
	.align		4
.L_177:
        /*03e8*/ 	.word	index@(_ZN7cutlass13device_kernelIN5flash11enable_sm90INS1_16FlashAttnFwdSm90INS1_25CollectiveMainloopFwdSm90ILi2EN4cute5tupleIJNS5_1CILi1EEES8_S8_EEENS6_IJNS7_ILi128EEENS7_ILi64EEENS7_ILi256EEEEEELi256ENS_12float_e4m3_tEfNS_4arch4Sm90ELb0ELb1ELb1ELb0ELb1ELb0ELb0ELb1ELb0ELb1ELb0ELb0EEENS1_21CollectiveEpilogueFwdINS6_IJSA_SC_SB_EEES9_NS_10bfloat16_tESG_Li256ELb0ELb1ELb0ELb1EEENS1_30DynamicPersistentTileSchedulerILi256ELi128ELb0ELb1ELb1EEEEEEEEEvNT_6ParamsE)
        /*03ec*/ 	.word	0x00000000


	//----- nvinfo : EIATTR_REGCOUNT
	.align		4
.L_178:
        /*03f0*/ 	.byte	0x04, 0x2f
        /*03f2*/ 	.short	(.L_180 - .L_179)
	.align		4
.L_179:
        /*03f4*/ 	.word	index@(_ZN7cutlass13device_kernelIN5flash11enable_sm90INS1_16FlashAttnFwdSm90INS1_25CollectiveMainloopFwdSm90ILi2EN4cute5tupleIJNS5_1CILi1EEES8_S8_EEENS6_IJNS7_ILi128EEESA_NS7_ILi256EEEEEELi256ENS_12float_e4m3_tEfNS_4arch4Sm90ELb0ELb0ELb1ELb1ELb1ELb1ELb0ELb1ELb0ELb1ELb0ELb0EEENS1_21CollectiveEpilogueFwdINS6_IJSA_SB_SA_EEES9_NS_10bfloat16_tESF_Li256ELb1ELb1ELb0ELb1EEENS1_36VarlenDynamicPersistentTileSchedulerILi128ELi128ELi256ELi128ELb0ELb1ELb1ELb0ELb1ELb1EEEEEEEEEvNT_6ParamsE)
        /*03f8*/ 	.word	0x00000004


	//----- nvinfo : EIATTR_FRAME_SIZE
	.align		4
.L_180:
        /*03fc*/ 	.byte	0x04, 0x11
        /*03fe*/ 	.short	(.L_182 - .L_181)
	.align		4
.L_181:
        /*0400*/ 	.word	index@(_ZN7cutlass13device_kernelIN5flash11enable_sm90INS1_16FlashAttnFwdSm90INS1_25CollectiveMainloopFwdSm90ILi2EN4cute5tupleIJNS5_1CILi1EEES8_S8_EEENS6_IJNS7_ILi128EEESA_NS7_ILi256EEEEEELi256ENS_12float_e4m3_tEfNS_4arch4Sm90ELb0ELb0ELb1ELb1ELb1ELb1ELb0ELb1ELb0ELb1ELb0ELb0EEENS1_21CollectiveEpilogueFwdINS6_IJSA_SB_SA_EEES9_NS_10bfloat16_tESF_Li256ELb1ELb1ELb0ELb1EEENS1_36VarlenDynamicPersistentTileSchedulerILi128ELi128ELi256ELi128ELb0ELb1ELb1ELb0ELb1ELb1EEEEEEEEEvNT_6ParamsE)
        /*0404*/ 	.word	0x00000000


	//----- nvinfo : EIATTR_REGCOUNT
	.align		4
.L_182:
        /*0408*/ 	.byte	0x04, 0x2f
        /*040a*/ 	.short	(.L_184 - .L_183)
	.align		4
.L_183:
        /*040c*/ 	.word	index@(_ZN7cutlass13device_kernelIN5flash11enable_sm90INS1_16FlashAttnFwdSm90INS1_25CollectiveMainloopFwdSm90ILi2EN4cute5tupleIJNS5_1CILi1EEES8_S8_EEENS6_IJNS7_ILi128EEESA_NS7_ILi256EEEEEELi256ENS_12float_e4m3_tEfNS_4arch4Sm90ELb0ELb0ELb1ELb1ELb1ELb0ELb0ELb1ELb0ELb1ELb0ELb0EEENS1_21CollectiveEpilogueFwdINS6_IJSA_SB_SA_EEES9_NS_10bfloat16_tESF_Li256ELb1ELb1ELb0ELb1EEENS1_36VarlenDynamicPersistentTileSchedulerILi128ELi128ELi256ELi128ELb0ELb1ELb1ELb0ELb1ELb1EEEEEEEEEvNT_6ParamsE)
        /*0410*/ 	.word	0x00000004


	//----- nvinfo : EIATTR_FRAME_SIZE
	.align		4
.L_184:
        /*0414*/ 	.byte	0x04, 0x11
        /*0416*/ 	.short	(.L_186 - .L_185)
	.align		4
.L_185:
        /*0418*/ 	.word	index@(_ZN7cutlass13device_kernelIN5flash11enable_sm90INS1_16FlashAttnFwdSm90INS1_25CollectiveMainloopFwdSm90ILi2EN4cute5tupleIJNS5_1CILi1EEES8_S8_EEENS6_IJNS7_ILi128EEESA_NS7_ILi256EEEEEELi256ENS_12float_e4m3_tEfNS_4arch4Sm90ELb0ELb0ELb1ELb1ELb1ELb0ELb0ELb1ELb0ELb1ELb0ELb0EEENS1_21CollectiveEpilogueFwdINS6_IJSA_SB_SA_EEES9_NS_10bfloat16_tESF_Li256ELb1ELb1ELb0ELb1EEENS1_36VarlenDynamicPersistentTileSchedulerILi128ELi128ELi256ELi128ELb0ELb1ELb1ELb0ELb1ELb1EEEEEEEEEvNT_6ParamsE)
        /*041c*/ 	.word	0x00000000


	//----- nvinfo : EIATTR_REGCOUNT
	.align		4
.L_186:
        /*0420*/ 	.byte	0x04, 0x2f
        /*0422*/ 	.short	(.L_188 - .L_187)
	.align		4
.L_187:
        /*0424*/ 	.word	index@(_ZN7cutlass13device_kernelIN5flash11enable_sm90INS1_16FlashAttnFwdSm90INS1_25CollectiveMainloopFwdSm90ILi2EN4cute5tupleIJNS5_1CILi1EEES8_S8_EEENS6_IJNS7_ILi128EEESA_NS7_ILi256EEEEEELi256ENS_12float_e4m3_tEfNS_4arch4Sm90ELb0ELb0ELb1ELb0ELb1ELb0ELb0ELb1ELb0ELb1ELb0ELb0EEENS1_21CollectiveEpilogueFwdINS6_IJSA_SB_SA_EEES9_NS_10bfloat16_tESF_Li256ELb0ELb1ELb0ELb1EEENS1_29StaticPersistentTileSchedulerILb0EEEEEEEEEvNT_6ParamsE)
        /*0428*/ 	.word	0x00000004


	//----- nvinfo : EIATTR_FRAME_SIZE
	.align		4
.L_188:
        /*042c*/ 	.byte	0x04, 0x11
        /*042e*/ 	.short	(.L_190 - .L_189)
	.align		4
.L_189:
        /*0430*/ 	.word	index@(_ZN7cutlass13device_kernelIN5flash11enable_sm90INS1_16FlashAttnFwdSm90INS1_25CollectiveMainloopFwdSm90ILi2EN4cute5tupleIJNS5_1CILi1EEES8_S8_EEENS6_IJNS7_ILi128EEESA_NS7_ILi256EEEEEELi256ENS_12float_e4m3_tEfNS_4arch4Sm90ELb0ELb0ELb1ELb0ELb1ELb0ELb0ELb1ELb0ELb1ELb0ELb0EEENS1_21CollectiveEpilogueFwdINS6_IJSA_SB_SA_EEES9_NS_10bfloat16_tESF_Li256ELb0ELb1ELb0ELb1EEENS1_29StaticPersistentTileSchedulerILb0EEEEEEEEEvNT_6ParamsE)
        /*0434*/ 	.word	0x00000000


	//----- nvinfo : EIATTR_MIN_STACK_SIZE
	.align		4
.L_190:
        /*0438*/ 	.byte	0x04, 0x12
        /*043a*/ 	.short	(.L_192 - .L_191)
	.align		4
.L_191:
        /*043c*/ 	.word	index@(_ZN7cutlass13device_kernelIN5flash11enable_sm90INS1_16FlashAttnFwdSm90INS1_25CollectiveMainloopFwdSm90ILi2EN4cute5tupleIJNS5_1CILi1EEES8_S8_EEENS6_IJNS7_ILi128EEESA_NS7_ILi256EEEEEELi256ENS_12float_e4m3_tEfNS_4arch4Sm90ELb0ELb0ELb1ELb0ELb1ELb0ELb0ELb1ELb0ELb1ELb0ELb0EEENS1_21CollectiveEpilogueFwdINS6_IJSA_SB_SA_EEES9_NS_10bfloat16_tESF_Li256ELb0ELb1ELb0ELb1EEENS1_29StaticPersistentTileSchedulerILb0EEEEEEEEEvNT_6ParamsE)
        /*0440*/ 	.word	0x00000000


	//----- nvinfo : EIATTR_MIN_STACK_SIZE
	.align		4
.L_192:
        /*0444*/ 	.byte	0x04, 0x12
        /*0446*/ 	.short	(.L_194 - .L_193)
	.align		4
.L_193:
        /*0448*/ 	.word	index@(_ZN7cutlass13device_kernelIN5flash11enable_sm90INS1_16FlashAttnFwdSm90INS1_25CollectiveMainloopFwdSm90ILi2EN4cute5tupleIJNS5_1CILi1EEES8_S8_EEENS6_IJNS7_ILi128EEESA_NS7_ILi256EEEEEELi256ENS_12float_e4m3_tEfNS_4arch4Sm90ELb0ELb0ELb1ELb1ELb1ELb0ELb0ELb1ELb0ELb1ELb0ELb0EEENS1_21CollectiveEpilogueFwdINS6_IJSA_SB_SA_EEES9_NS_10bfloat16_tESF_Li256ELb1ELb1ELb0ELb1EEENS1_36VarlenDynamicPersistentTileSchedulerILi128ELi128ELi256ELi128ELb0ELb1ELb1ELb0ELb1ELb1EEEEEEEEEvNT_6ParamsE)
        /*044c*/ 	.word	0x00000000


	//----- nvinfo : EIATTR_MIN_STACK_SIZE
	.align		4
.L_194:
        /*0450*/ 	.byte	0x04, 0x12
        /*0452*/ 	.short	(.L_196 - .L_195)
	.align		4
.L_195:
        /*0454*/ 	.word	index@(_ZN7cutlass13device_kernelIN5flash11enable_sm90INS1_16FlashAttnFwdSm90INS1_25CollectiveMainloopFwdSm90ILi2EN4cute5tupleIJNS5_1CILi1EEES8_S8_EEENS6_IJNS7_ILi128EEESA_NS7_ILi256EEEEEELi256ENS_12float_e4m3_tEfNS_4arch4Sm90ELb0ELb0ELb1ELb1ELb1ELb1ELb0ELb1ELb0ELb1ELb0ELb0EEENS1_21CollectiveEpilogueFwdINS6_IJSA_SB_SA_EEES9_NS_10bfloat16_tESF_Li256ELb1ELb1ELb0ELb1EEENS1_36VarlenDynamicPersistentTileSchedulerILi128ELi128ELi256ELi128ELb0ELb1ELb1ELb0ELb1ELb1EEEEEEEEEvNT_6ParamsE)
        /*0458*/ 	.word	0x00000000


	//----- nvinfo : EIATTR_MIN_STACK_SIZE
	.align		4
.L_196:
        /*045c*/ 	.byte	0x04, 0x12
        /*045e*/ 	.short	(.L_198 - .L_197)
	.align		4
.L_197:
        /*0460*/ 	.word	index@(_ZN7cutlass13device_kernelIN5flash11enable_sm90INS1_16FlashAttnFwdSm90INS1_25CollectiveMainloopFwdSm90ILi2EN4cute5tupleIJNS5_1CILi1EEES8_S8_EEENS6_IJNS7_ILi128EEENS7_ILi64EEENS7_ILi256EEEEEELi256ENS_12float_e4m3_tEfNS_4arch4Sm90ELb0ELb1ELb1ELb0ELb1ELb0ELb0ELb1ELb0ELb1ELb0ELb0EEENS1_21CollectiveEpilogueFwdINS6_IJSA_SC_SB_EEES9_NS_10bfloat16_tESG_Li256ELb0ELb1ELb0ELb1EEENS1_30DynamicPersistentTileSchedulerILi256ELi128ELb0ELb1ELb1EEEEEEEEEvNT_6ParamsE)
        /*0464*/ 	.word	0x00000000


	//----- nvinfo : EIATTR_MIN_STACK_SIZE
	.align		4
.L_198:
        /*0468*/ 	.byte	0x04, 0x12
        /*046a*/ 	.short	(.L_200 - .L_199)
	.align		4
.L_199:
        /*046c*/ 	.word	index@(_ZN7cutlass13device_kernelIN5flash11enable_sm90INS1_16FlashAttnFwdSm90INS1_25CollectiveMainloopFwdSm90ILi2EN4cute5tupleIJNS5_1CILi1EEES8_S8_EEENS6_IJNS7_ILi128EEENS7_ILi64EEENS7_ILi256EEEEEELi256ENS_12float_e4m3_tEfNS_4arch4Sm90ELb0ELb1ELb1ELb1ELb1ELb0ELb0ELb1ELb0ELb1ELb0ELb0EEENS1_21CollectiveEpilogueFwdINS6_IJSA_SC_SB_EEES9_NS_10bfloat16_tESG_Li256ELb1ELb1ELb0ELb1EEENS1_36VarlenDynamicPersistentTileSchedulerILi128ELi64ELi256ELi128ELb0ELb1ELb1ELb1ELb0ELb1EEEEEEEEEvNT_6ParamsE)
        /*0470*/ 	.word	0x00000000


	//----- nvinfo : EIATTR_MIN_STACK_SIZE
	.align		4
.L_200:
        /*0474*/ 	.byte	0x04, 0x12
        /*0476*/ 	.short	(.L_202 - .L_201)
	.align		4
.L_201:
        /*0478*/ 	.word	index@(_ZN7cutlass13device_kernelIN5flash11enable_sm90INS1_16FlashAttnFwdSm90INS1_25CollectiveMainloopFwdSm90ILi2EN4cute5tupleIJNS5_1CILi1EEES8_S8_EEENS6_IJNS7_ILi128EEENS7_ILi64EEENS7_ILi256EEEEEELi256ENS_12float_e4m3_tEfNS_4arch4Sm90ELb0ELb1ELb1ELb1ELb1ELb1ELb0ELb1ELb0ELb1ELb0ELb0EEENS1_21CollectiveEpilogueFwdINS6_IJSA_SC_SB_EEES9_NS_10bfloat16_tESG_Li256ELb1ELb1ELb0ELb1EEENS1_36VarlenDynamicPersistentTileSchedulerILi128ELi64ELi256ELi128ELb0ELb1ELb1ELb1ELb0ELb1EEEEEEEEEvNT_6ParamsE)
        /*047c*/ 	.word	0x00000000


	//----- nvinfo : EIATTR_MIN_STACK_SIZE
	.align		4
.L_202:
        /*0480*/ 	.byte	0x04, 0x12
        /*0482*/ 	.short	(.L_204 - .L_203)
	.align		4
.L_203:
        /*0484*/ 	.word	index@(_ZN7cutlass13device_kernelIN5flash11enable_sm90INS1_16FlashAttnFwdSm90INS1_25CollectiveMainloopFwdSm90ILi2EN4cute5tupleIJNS5_1CILi1EEES8_S8_EEENS6_IJNS7_ILi128EEESA_NS7_ILi256EEEEEELi256ENS_12float_e4m3_tEfNS_4arch4Sm90ELb1ELb0ELb1ELb0ELb1ELb0ELb0ELb1ELb0ELb1ELb0ELb0EEENS1_21CollectiveEpilogueFwdINS6_IJSA_SB_SA_EEES9_NS_10bfloat16_tESF_Li256ELb0ELb1ELb0ELb1EEENS1_30DynamicPersistentTileSchedulerILi256ELi128ELb0ELb1ELb1EEEEEEEEEvNT_6ParamsE)
        /*0488*/ 	.word	0x00000000


	//----- nvinfo : EIATTR_MIN_STACK_SIZE
	.align		4
.L_204:
        /*048c*/ 	.byte	0x04, 0x12
        /*048e*/ 	.short	(.L_206 - .L_205)
	.align		4
.L_205:
        /*0490*/ 	.word	index@(_ZN7cutlass13device_kernelIN5flash11enable_sm90INS1_16FlashAttnFwdSm90INS1_25CollectiveMainloopFwdSm90ILi2EN4cute5tupleIJNS5_1CILi1EEES8_S8_EEENS6_IJNS7_ILi128EEESA_NS7_ILi256EEEEEELi256ENS_12float_e4m3_tEfNS_4arch4Sm90ELb1ELb0ELb1ELb1ELb1ELb0ELb0ELb1ELb0ELb1ELb0ELb0EEENS1_21CollectiveEpilogueFwdINS6_IJSA_SB_SA_EEES9_NS_10bfloat16_tESF_Li256ELb1ELb1ELb0ELb1EEENS1_36VarlenDynamicPersistentTileSchedulerILi128ELi128ELi256ELi128ELb0ELb1ELb1ELb1ELb1ELb1EEEEEEEEEvNT_6ParamsE)
        /*0494*/ 	.word	0x00000000


	//----- nvinfo : EIATTR_MIN_STACK_SIZE
	.align		4
.L_206:
        /*0498*/ 	.byte	0x04, 0x12
        /*049a*/ 	.short	(.L_208 - .L_207)
	.align		4
.L_207:
        /*049c*/ 	.word	index@(_ZN7cutlass13device_kernelIN5flash11enable_sm90INS1_16FlashAttnFwdSm90INS1_25CollectiveMainloopFwdSm90ILi2EN4cute5tupleIJNS5_1CILi1EEES8_S8_EEENS6_IJNS7_ILi128EEESA_NS7_ILi256EEEEEELi256ENS_12float_e4m3_tEfNS_4arch4Sm90ELb1ELb0ELb1ELb1ELb1ELb1ELb0ELb1ELb0ELb1ELb0ELb0EEENS1_21CollectiveEpilogueFwdINS6_IJSA_SB_SA_EEES9_NS_10bfloat16_tESF_Li256ELb1ELb1ELb0ELb1EEENS1_36VarlenDynamicPersistentTileSchedulerILi128ELi128ELi256ELi128ELb0ELb1ELb1ELb1ELb1ELb1EEEEEEEEEvNT_6ParamsE)
        /*04a0*/ 	.word	0x00000000


	//----- nvinfo : EIATTR_MIN_STACK_SIZE
	.align		4
.L_208:
        /*04a4*/ 	.byte	0x04, 0x12
        /*04a6*/ 	.short	(.L_210 - .L_209)
	.align		4
.L_209:
        /*04a8*/ 	.word	index@(_ZN7cutlass13device_kernelIN5flash11enable_sm90INS1_16FlashAttnFwdSm90INS1_25CollectiveMainloopFwdSm90ILi2EN4cute5tupleIJNS5_1CILi1EEES8_S8_EEENS6_IJNS7_ILi128EEENS7_ILi160EEENS7_ILi192EEEEEELi192ENS_12float_e4m3_tEfNS_4arch4Sm90ELb0ELb0ELb1ELb0ELb1ELb0ELb0ELb1ELb1ELb1ELb0ELb0EEENS1_21CollectiveEpilogueFwdINS6_IJSA_SC_SB_EEES9_NS_10bfloat16_tESG_Li256ELb0ELb1ELb0ELb1EEENS1_29StaticPersistentTileSchedulerILb0EEEEEEEEEvNT_6ParamsE)
        /*04ac*/ 	.word	0x00000000


	//----- nvinfo : EIATTR_MIN_STACK_SIZE
	.align		4
.L_210:
        /*04b0*/ 	.byte	0x04, 0x12
        /*04b2*/ 	.short	(.L_212 - .L_211)
	.align		4
.L_211:
        /*04b4*/ 	.word	index@(_ZN7cutlass13device_kernelIN5flash11enable_sm90INS1_16FlashAttnFwdSm90INS1_25CollectiveMainloopFwdSm90ILi2EN4cute5tupleIJNS5_1CILi1EEES8_S8_EEENS6_IJNS7_ILi128EEENS7_ILi160EEENS7_ILi192EEEEEELi192ENS_12float_e4m3_tEfNS_4arch4Sm90ELb0ELb0ELb1ELb1ELb1ELb0ELb0ELb1ELb1ELb1ELb0ELb0EEENS1_21CollectiveEpilogueFwdINS6_IJSA_SC_SB_EEES9_NS_10bfloat16_tESG_Li256ELb1ELb1ELb0ELb1EEENS1_36VarlenDynamicPersistentTileSchedulerILi128ELi160ELi256ELi128ELb0ELb1ELb1ELb0ELb1ELb1EEEEEEEEEvNT_6ParamsE)
        /*04b8*/ 	.word	0x00000000


	//----- nvinfo : EIATTR_MIN_STACK_SIZE
	.align		4
.L_212:
        /*04bc*/ 	.byte	0x04, 0x12
        /*04be*/ 	.short	(.L_214 - .L_213)
	.align		4
.L_213:
        /*04c0*/ 	.word	index@(_ZN7cutlass13device_kernelIN5flash11enable_sm90INS1_16FlashAttnFwdSm90INS1_25CollectiveMainloopFwdSm90ILi2EN4cute5tupleIJNS5_1CILi1EEES8_S8_EEENS6_IJNS7_ILi128EEENS7_ILi160EEENS7_ILi192EEEEEELi192ENS_12float_e4m3_tEfNS_4arch4Sm90ELb0ELb0ELb1ELb1ELb1ELb1ELb0ELb1ELb1ELb1ELb0ELb0EEENS1_21CollectiveEpilogueFwdINS6_IJSA_SC_SB_EEES9_NS_10bfloat16_tESG_Li256ELb1ELb1ELb0ELb1EEENS1_36VarlenDynamicPersistentTileSchedulerILi128ELi160ELi256ELi128ELb0ELb1ELb1ELb0ELb1ELb1EEEEEEEEEvNT_6ParamsE)
        /*04c4*/ 	.word	0x00000000


	//----- nvinfo : EIATTR_MIN_STACK_SIZE
	.align		4
.L_214:
        /*04c8*/ 	.byte	0x04, 0x12
        /*04ca*/ 	.short	(.L_216 - .L_215)
	.align		4
.L_215:
        /*04cc*/ 	.word	index@(_ZN7cutlass13device_kernelIN5flash11enable_sm90INS1_16FlashAttnFwdSm90INS1_25CollectiveMainloopFwdSm90ILi2EN4cute5tupleIJNS5_1CILi1EEES8_S8_EEENS6_IJNS7_ILi128EEESA_NS7_ILi192EEEEEELi192ENS_12float_e4m3_tEfNS_4arch4Sm90ELb0ELb1ELb1ELb0ELb1ELb0ELb0ELb1ELb1ELb1ELb0ELb0EEENS1_21CollectiveEpilogueFwdINS6_IJSA_SB_SA_EEES9_NS_10bfloat16_tESF_Li256ELb0ELb1ELb0ELb1EEENS1_30DynamicPersistentTileSchedulerILi256ELi128ELb0ELb1ELb1EEEEEEEEEvNT_6ParamsE)
        /*04d0*/ 	.word	0x00000000


	//----- nvinfo : EIATTR_MIN_STACK_SIZE
	.align		4
.L_216:
        /*04d4*/ 	.byte	0x04, 0x12
        /*04d6*/ 	.short	(.L_218 - .L_217)
	.align		4
.L_217:
        /*04d8*/ 	.word	index@(_ZN7cutlass13device_kernelIN5flash11enable_sm90INS1_16FlashAttnFwdSm90INS1_25CollectiveMainloopFwdSm90ILi2EN4cute5tupleIJNS5_1CILi1EEES8_S8_EEENS6_IJNS7_ILi128EEESA_NS7_ILi192EEEEEELi192ENS_12float_e4m3_tEfNS_4arch4Sm90ELb0ELb1ELb1ELb1ELb1ELb0ELb0ELb1ELb1ELb1ELb0ELb0EEENS1_21CollectiveEpilogueFwdINS6_IJSA_SB_SA_EEES9_NS_10bfloat16_tESF_Li256ELb1ELb1ELb0ELb1EEENS1_36VarlenDynamicPersistentTileSchedulerILi128ELi128ELi256ELi128ELb0ELb1ELb1ELb1ELb0ELb1EEEEEEEEEvNT_6ParamsE)
        /*04dc*/ 	.word	0x00000000


	//----- nvinfo : EIATTR_MIN_STACK_SIZE
	.align		4
.L_218:
        /*04e0*/ 	.byte	0x04, 0x12
        /*04e2*/ 	.short	(.L_220 - .L_219)
	.align		4
.L_219:
        /*04e4*/ 	.word	index@(_ZN7cutlass13device_kernelIN5flash11enable_sm90INS1_16FlashAttnFwdSm90INS1_25CollectiveMainloopFwdSm90ILi2EN4cute5tupleIJNS5_1CILi1EEES8_S8_EEENS6_IJNS7_ILi128EEESA_NS7_ILi192EEEEEELi192ENS_12float_e4m3_tEfNS_4arch4Sm90ELb0ELb1ELb1ELb1ELb1ELb1ELb0ELb1ELb1ELb1ELb0ELb0EEENS1_21CollectiveEpilogueFwdINS6_IJSA_SB_SA_EEES9_NS_10bfloat16_tESF_Li256ELb1ELb1ELb0ELb1EEENS1_36VarlenDynamicPersistentTileSchedulerILi128ELi128ELi256ELi128ELb0ELb1ELb1ELb1ELb0ELb1EEEEEEEEEvNT_6ParamsE)
        /*04e8*/ 	.word	0x00000000


	//----- nvinfo : EIATTR_MIN_STACK_SIZE
	.align		4
.L_220:
        /*04ec*/ 	.byte	0x04, 0x12
        /*04ee*/ 	.short	(.L_222 - .L_221)
	.align		4
.L_221:
        /*04f0*/ 	.word	index@(_ZN7cutlass13device_kernelIN5flash11enable_sm90INS1_16FlashAttnFwdSm90INS1_25CollectiveMainloopFwdSm90ILi2EN4cute5tupleIJNS5_1CILi1EEES8_S8_EEENS6_IJNS7_ILi128EEENS7_ILi160EEENS7_ILi192EEEEEELi192ENS_12float_e4m3_tEfNS_4arch4Sm90ELb1ELb0ELb1ELb0ELb1ELb0ELb0ELb1ELb1ELb1ELb0ELb0EEENS1_21CollectiveEpilogueFwdINS6_IJSA_SC_SB_EEES9_NS_10bfloat16_tESG_Li256ELb0ELb1ELb0ELb1EEENS1_30DynamicPersistentTileSchedulerILi256ELi128ELb0ELb1ELb1EEEEEEEEEvNT_6ParamsE)
        /*04f4*/ 	.word	0x00000000


	//----- nvinfo : EIATTR_MIN_STACK_SIZE
	.align		4
.L_222:
        /*04f8*/ 	.byte	0x04, 0x12
        /*04fa*/ 	.short	(.L_224 - .L_223)
	.align		4
.L_223:
        /*04fc*/ 	.word	index@(_ZN7cutlass13device_kernelIN5flash11enable_sm90INS1_16FlashAttnFwdSm90INS1_25CollectiveMainloopFwdSm90ILi2EN4cute5tupleIJNS5_1CILi1EEES8_S8_EEENS6_IJNS7_ILi128EEENS7_ILi160EEENS7_ILi192EEEEEELi192ENS_12float_e4m3_tEfNS_4arch4Sm90ELb1ELb0ELb1ELb1ELb1ELb0ELb0ELb1ELb1ELb1ELb0ELb0EEENS1_21CollectiveEpilogueFwdINS6_IJSA_SC_SB_EEES9_NS_10bfloat16_tESG_Li256ELb1ELb1ELb0ELb1EEENS1_36VarlenDynamicPersistentTileSchedulerILi128ELi160ELi256ELi128ELb0ELb1ELb1ELb1ELb1ELb1EEEEEEEEEvNT_6ParamsE)
        /*0500*/ 	.word	0x00000000


	//----- nvinfo : EIATTR_MIN_STACK_SIZE
	.align		4
.L_224:
        /*0504*/ 	.byte	0x04, 0x12
        /*0506*/ 	.short	(.L_226 - .L_225)
	.align		4
.L_225:
        /*0508*/ 	.word	index@(_ZN7cutlass13device_kernelIN5flash11enable_sm90INS1_16FlashAttnFwdSm90INS1_25CollectiveMainloopFwdSm90ILi2EN4cute5tupleIJNS5_1CILi1EEES8_S8_EEENS6_IJNS7_ILi128EEENS7_ILi160EEENS7_ILi192EEEEEELi192ENS_12float_e4m3_tEfNS_4arch4Sm90ELb1ELb0ELb1ELb1ELb1ELb1ELb0ELb1ELb1ELb1ELb0ELb0EEENS1_21CollectiveEpilogueFwdINS6_IJSA_SC_SB_EEES9_NS_10bfloat16_tESG_Li256ELb1ELb1ELb0ELb1EEENS1_36VarlenDynamicPersistentTileSchedulerILi128ELi160ELi256ELi128ELb0ELb1ELb1ELb1ELb1ELb1EEEEEEEEEvNT_6ParamsE)
        /*050c*/ 	.word	0x00000000


	//----- nvinfo : EIATTR_MIN_STACK_SIZE
	.align		4
.L_226:
        /*0510*/ 	.byte	0x04, 0x12
        /*0512*/ 	.short	(.L_228 - .L_227)
	.align		4
.L_227:
        /*0514*/ 	.word	index@(_ZN7cutlass13device_kernelIN5flash11enable_sm90INS1_16FlashAttnFwdSm90INS1_25CollectiveMainloopFwdSm90ILi2EN4cute5tupleIJNS5_1CILi1EEES8_S8_EEENS6_IJNS7_ILi128EEENS7_ILi160EEESA_EEELi128ENS_12float_e4m3_tEfNS_4arch4Sm90ELb0ELb0ELb1ELb0ELb1ELb0ELb0ELb1ELb1ELb1ELb0ELb0EEENS1_21CollectiveEpilogueFwdINS6_IJSA_SA_SB_EEES9_NS_10bfloat16_tESF_Li256ELb0ELb1ELb0ELb1EEENS1_29StaticPersistentTileSchedulerILb0EEEEEEEEEvNT_6ParamsE)
        /*0518*/ 	.word	0x00000000


	//----- nvinfo : EIATTR_MIN_STACK_SIZE
	.align		4
.L_228:
        /*051c*/ 	.byte	0x04, 0x12
        /*051e*/ 	.short	(.L_230 - .L_229)
	.align		4
.L_229:
        /*0520*/ 	.word	index@(_ZN7cutlass13device_kernelIN5flash11enable_sm90INS1_16FlashAttnFwdSm90INS1_25CollectiveMainloopFwdSm90ILi2EN4cute5tupleIJNS5_1CILi1EEES8_S8_EEENS6_IJNS7_ILi128EEENS7_ILi160EEESA_EEELi128ENS_12float_e4m3_tEfNS_4arch4Sm90ELb0ELb0ELb1ELb1ELb1ELb0ELb0ELb1ELb1ELb1ELb0ELb0EEENS1_21CollectiveEpilogueFwdINS6_IJSA_SA_SB_EEES9_NS_10bfloat16_tESF_Li256ELb1ELb1ELb0ELb1EEENS1_36VarlenDynamicPersistentTileSchedulerILi128ELi160ELi256ELi128ELb0ELb1ELb1ELb0ELb1ELb1EEEEEEEEEvNT_6ParamsE)
        /*0524*/ 	.word	0x00000000


	//----- nvinfo : EIATTR_MIN_STACK_SIZE
	.align		4
.L_230:
        /*0528*/ 	.byte	0x04, 0x12
        /*052a*/ 	.short	(.L_232 - .L_231)
	.align		4
.L_231:
        /*052c*/ 	.word	index@(_ZN7cutlass13device_kernelIN5flash11enable_sm90INS1_16FlashAttnFwdSm90INS1_25CollectiveMainloopFwdSm90ILi2EN4cute5tupleIJNS5_1CILi1EEES8_S8_EEENS6_IJNS7_ILi128EEENS7_ILi160EEESA_EEELi128ENS_12float_e4m3_tEfNS_4arch4Sm90ELb0ELb0ELb1ELb1ELb1ELb1ELb0ELb1ELb1ELb1ELb0ELb0EEENS1_21CollectiveEpilogueFwdINS6_IJSA_SA_SB_EEES9_NS_10bfloat16_tESF_Li256ELb1ELb1ELb0ELb1EEENS1_36VarlenDynamicPersistentTileSchedulerILi128ELi160ELi256ELi128ELb0ELb1ELb1ELb0ELb1ELb1EEEEEEEEEvNT_6ParamsE)
        /*0530*/ 	.word	0x00000000


	//----- nvinfo : EIATTR_MIN_STACK_SIZE
	.align		4
.L_232:
        /*0534*/ 	.byte	0x04, 0x12
        /*0536*/ 	.short	(.L_234 - .L_233)
	.align		4
.L_233:
        /*0538*/ 	.word	index@(_ZN7cutlass13device_kernelIN5flash11enable_sm90INS1_16FlashAttnFwdSm90INS1_25CollectiveMainloopFwdSm90ILi2EN4cute5tupleIJNS5_1CILi1EEES8_S8_EEENS6_IJNS7_ILi128EEENS7_ILi160EEESA_EEELi128ENS_12float_e4m3_tEfNS_4arch4Sm90ELb0ELb1ELb1ELb0ELb1ELb0ELb0ELb1ELb1ELb1ELb0ELb0EEENS1_21CollectiveEpilogueFwdINS6_IJSA_SA_SB_EEES9_NS_10bfloat16_tESF_Li256ELb0ELb1ELb0ELb1EEENS1_30DynamicPersistentTileSchedulerILi256ELi128ELb0ELb1ELb1EEEEEEEEEvNT_6ParamsE)
        /*053c*/ 	.word	0x00000000


	//----- nvinfo : EIATTR_MIN_STACK_SIZE
	.align		4
.L_234:
        /*0540*/ 	.byte	0x04, 0x12
        /*0542*/ 	.short	(.L_236 - .L_235)
	.align		4
.L_235:
        /*0544*/ 	.word	index@(_ZN7cutlass13device_kernelIN5flash11enable_sm90INS1_16FlashAttnFwdSm90INS1_25CollectiveMainloopFwdSm90ILi2EN4cute5tupleIJNS5_1CILi1EEES8_S8_EEENS6_IJNS7_ILi128EEENS7_ILi160EEESA_EEELi128ENS_12float_e4m3_tEfNS_4arch4Sm90ELb0ELb1ELb1ELb1ELb1ELb0ELb0ELb1ELb1ELb1ELb0ELb0EEENS1_21CollectiveEpilogueFwdINS6_IJSA_SA_SB_EEES9_NS_10bfloat16_tESF_Li256ELb1ELb1ELb0ELb1EEENS1_36VarlenDynamicPersistentTileSchedulerILi128ELi160ELi256ELi128ELb0ELb1ELb1ELb1ELb0ELb1EEEEEEEEEvNT_6ParamsE)
        /*0548*/ 	.word	0x00000000


	//----- nvinfo : EIATTR_MIN_STACK_SIZE
	.align		4
.L_236:
        /*054c*/ 	.byte	0x04, 0x12
        /*054e*/ 	.short	(.L_238 - .L_237)
	.align		4
.L_237:
        /*0550*/ 	.word	index@(_ZN7cutlass13device_kernelIN5flash11enable_sm90INS1_16FlashAttnFwdSm90INS1_25CollectiveMainloopFwdSm90ILi2EN4cute5tupleIJNS5_1CILi1EEES8_S8_EEENS6_IJNS7_ILi128EEENS7_ILi160EEESA_EEELi128ENS_12float_e4m3_tEfNS_4arch4Sm90ELb0ELb1ELb1ELb1ELb1ELb1ELb0ELb1ELb1ELb1ELb0ELb0EEENS1_21CollectiveEpilogueFwdINS6_IJSA_SA_SB_EEES9_NS_10bfloat16_tESF_Li256ELb1ELb1ELb0ELb1EEENS1_36VarlenDynamicPersistentTileSchedulerILi128ELi160ELi256ELi128ELb0ELb1ELb1ELb1ELb0ELb1EEEEEEEEEvNT_6ParamsE)
        /*0554*/ 	.word	0x00000000


	//----- nvinfo : EIATTR_MIN_STACK_SIZE
	.align		4
.L_238:
        /*0558*/ 	.byte	0x04, 0x12
        /*055a*/ 	.short	(.L_240 - .L_239)
	.align		4
.L_239:
        /*055c*/ 	.word	index@(_ZN7cutlass13device_kernelIN5flash11enable_sm90INS1_16FlashAttnFwdSm90INS1_25CollectiveMainloopFwdSm90ILi2EN4cute5tupleIJNS5_1CILi1EEES8_S8_EEENS6_IJNS7_ILi128EEENS7_ILi160EEESA_EEELi128ENS_12float_e4m3_tEfNS_4arch4Sm90ELb1ELb0ELb1ELb0ELb1ELb0ELb0ELb1ELb1ELb1ELb0ELb0EEENS1_21CollectiveEpilogueFwdINS6_IJSA_SA_SB_EEES9_NS_10bfloat16_tESF_Li256ELb0ELb1ELb0ELb1EEENS1_30DynamicPersistentTileSchedulerILi256ELi128ELb0ELb1ELb1EEEEEEEEEvNT_6ParamsE)
        /*0560*/ 	.word	0x00000000


	//----- nvinfo : EIATTR_MIN_STACK_SIZE
	.align		4
.L_240:
        /*0564*/ 	.byte	0x04, 0x12
        /*0566*/ 	.short	(.L_242 - .L_241)
	.align		4
.L_241:
        /*0568*/ 	.word	index@(_ZN7cutlass13device_kernelIN5flash11enable_sm90INS1_16FlashAttnFwdSm90INS1_25CollectiveMainloopFwdSm90ILi2EN4cute5tupleIJNS5_1CILi1EEES8_S8_EEENS6_IJNS7_ILi128EEENS7_ILi160EEESA_EEELi128ENS_12float_e4m3_tEfNS_4arch4Sm90ELb1ELb0ELb1ELb1ELb1ELb0ELb0ELb1ELb1ELb1ELb0ELb0EEENS1_21CollectiveEpilogueFwdINS6_IJSA_SA_SB_EEES9_NS_10bfloat16_tESF_Li256ELb1ELb1ELb0ELb1EEENS1_36VarlenDynamicPersistentTileSchedulerILi128ELi160ELi256ELi128ELb0ELb1ELb1ELb1ELb1ELb1EEEEEEEEEvNT_6ParamsE)
        /*056c*/ 	.word	0x00000000


	//----- nvinfo : EIATTR_MIN_STACK_SIZE
	.align		4
.L_242:
        /*0570*/ 	.byte	0x04, 0x12
        /*0572*/ 	.short	(.L_244 - .L_243)
	.align		4
.L_243:
        /*0574*/ 	.word	index@(_ZN7cutlass13device_kernelIN5flash11enable_sm90INS1_16FlashAttnFwdSm90INS1_25CollectiveMainloopFwdSm90ILi2EN4cute5tupleIJNS5_1CILi1EEES8_S8_EEENS6_IJNS7_ILi128EEENS7_ILi160EEESA_EEELi128ENS_12float_e4m3_tEfNS_4arch4Sm90ELb1ELb0ELb1ELb1ELb1ELb1ELb0ELb1ELb1ELb1ELb0ELb0EEENS1_21CollectiveEpilogueFwdINS6_IJSA_SA_SB_EEES9_NS_10bfloat16_tESF_Li256ELb1ELb1ELb0ELb1EEENS1_36VarlenDynamicPersistentTileSchedulerILi128ELi160ELi256ELi128ELb0ELb1ELb1ELb1ELb1ELb1EEEEEEEEEvNT_6ParamsE)
        /*0578*/ 	.word	0x00000000


	//----- nvinfo : EIATTR_MIN_STACK_SIZE
	.align		4
.L_244:
        /*057c*/ 	.byte	0x04, 0x12
        /*057e*/ 	.short	(.L_246 - .L_245)
	.align		4
.L_245:
        /*0580*/ 	.word	index@(_ZN7cutlass13device_kernelIN5flash11enable_sm90INS1_16FlashAttnFwdSm90INS1_25CollectiveMainloopFwdSm90ILi2EN4cute5tupleIJNS5_1CILi1EEES8_S8_EEENS6_IJNS7_ILi192EEENS7_ILi128EEENS7_ILi96EEEEEELi96ENS_12float_e4m3_tEfNS_4arch4Sm90ELb0ELb0ELb1ELb0ELb1ELb0ELb0ELb1ELb1ELb1ELb0ELb0EEENS1_21CollectiveEpilogueFwdINS6_IJSA_SC_SB_EEES9_NS_10bfloat16_tESG_Li384ELb0ELb1ELb0ELb1EEENS1_29StaticPersistentTileSchedulerILb0EEEEEEEEEvNT_6ParamsE)
        /*0584*/ 	.word	0x00000000


	//----- nvinfo : EIATTR_MIN_STACK_SIZE
	.align		4
.L_246:
        /*0588*/ 	.byte	0x04, 0x12
        /*058a*/ 	.short	(.L_248 - .L_247)
	.align		4
.L_247:
        /*058c*/ 	.word	index@(_ZN7cutlass13device_kernelIN5flash11enable_sm90INS1_16FlashAttnFwdSm90INS1_25CollectiveMainloopFwdSm90ILi2EN4cute5tupleIJNS5_1CILi1EEES8_S8_EEENS6_IJNS7_ILi192EEENS7_ILi128EEENS7_ILi96EEEEEELi96ENS_12float_e4m3_tEfNS_4arch4Sm90ELb0ELb0ELb1ELb1ELb1ELb0ELb0ELb1ELb1ELb1ELb0ELb0EEENS1_21CollectiveEpilogueFwdINS6_IJSA_SC_SB_EEES9_NS_10bfloat16_tESG_Li384ELb1ELb1ELb0ELb1EEENS1_36VarlenDynamicPersistentTileSchedulerILi192ELi128ELi384ELi128ELb0ELb1ELb1ELb0ELb1ELb1EEEEEEEEEvNT_6ParamsE)
        /*0590*/ 	.word	0x00000000


	//----- nvinfo : EIATTR_MIN_STACK_SIZE
	.align		4
.L_248:
        /*0594*/ 	.byte	0x04, 0x12
        /*0596*/ 	.short	(.L_250 - .L_249)
	.align		4
.L_249:
        /*0598*/ 	.word	index@(_ZN7cutlass13device_kernelIN5flash11enable_sm90INS1_16FlashAttnFwdSm90INS1_25CollectiveMainloopFwdSm90ILi2EN4cute5tupleIJNS5_1CILi1EEES8_S8_EEENS6_IJNS7_ILi192EEENS7_ILi128EEENS7_ILi96EEEEEELi96ENS_12float_e4m3_tEfNS_4arch4Sm90ELb0ELb0ELb1ELb1ELb1ELb1ELb0ELb1ELb1ELb1ELb0ELb0EEENS1_21CollectiveEpilogueFwdINS6_IJSA_SC_SB_EEES9_NS_10bfloat16_tESG_Li384ELb1ELb1ELb0ELb1EEENS1_36VarlenDynamicPersistentTileSchedulerILi192ELi128ELi384ELi128ELb0ELb1ELb1ELb0ELb1ELb1EEEEEEEEEvNT_6ParamsE)
        /*059c*/ 	.word	0x00000000


	//----- nvinfo : EIATTR_MIN_STACK_SIZE
	.align		4
.L_250:
        /*05a0*/ 	.byte	0x04, 0x12
        /*05a2*/ 	.short	(.L_252 - .L_251)
	.align		4
.L_251:
        /*05a4*/ 	.word	index@(_ZN7cutlass13device_kernelIN5flash11enable_sm90INS1_16FlashAttnFwdSm90INS1_25CollectiveMainloopFwdSm90ILi2EN4cute5tupleIJNS5_1CILi1EEES8_S8_EEENS6_IJNS7_ILi192EEENS7_ILi128EEENS7_ILi96EEEEEELi96ENS_12float_e4m3_tEfNS_4arch4Sm90ELb0ELb1ELb1ELb0ELb1ELb0ELb0ELb1ELb1ELb1ELb0ELb0EEENS1_21CollectiveEpilogueFwdINS6_IJSA_SC_SB_EEES9_NS_10bfloat16_tESG_Li384ELb0ELb1ELb0ELb1EEENS1_30DynamicPersistentTileSchedulerILi384ELi128ELb0ELb1ELb1EEEEEEEEEvNT_6ParamsE)
        /*05a8*/ 	.word	0x00000000


	//----- nvinfo : EIATTR_MIN_STACK_SIZE
	.align		4
.L_252:
        /*05ac*/ 	.byte	0x04, 0x12
        /*05ae*/ 	.short	(.L_254 - .L_253)
	.align		4
.L_253:
        /*05b0*/ 	.word	index@(_ZN7cutlass13device_kernelIN5flash11enable_sm90INS1_16FlashAttnFwdSm90INS1_25CollectiveMainloopFwdSm90ILi2EN4cute5tupleIJNS5_1CILi1EEES8_S8_EEENS6_IJNS7_ILi192EEENS7_ILi128EEENS7_ILi96EEEEEELi96ENS_12float_e4m3_tEfNS_4arch4Sm90ELb0ELb1ELb1ELb1ELb1ELb0ELb0ELb1ELb1ELb1ELb0ELb0EEENS1_21CollectiveEpilogueFwdINS6_IJSA_SC_SB_EEES9_NS_10bfloat16_tESG_Li384ELb1ELb1ELb0ELb1EEENS1_36VarlenDynamicPersistentTileSchedulerILi192ELi128ELi384ELi128ELb0ELb1ELb1ELb1ELb0ELb1EEEEEEEEEvNT_6ParamsE)
        /*05b4*/ 	.word	0x00000000


	//----- nvinfo : EIATTR_MIN_STACK_SIZE
	.align		4
.L_254:
        /*05b8*/ 	.byte	0x04, 0x12
        /*05ba*/ 	.short	(.L_256 - .L_255)
	.align		4
.L_255:
        /*05bc*/ 	.word	index@(_ZN7cutlass13device_kernelIN5flash11enable_sm90INS1_16FlashAttnFwdSm90INS1_25CollectiveMainloopFwdSm90ILi2EN4cute5tupleIJNS5_1CILi1EEES8_S8_EEENS6_IJNS7_ILi192EEENS7_ILi128EEENS7_ILi96EEEEEELi96ENS_12float_e4m3_tEfNS_4arch4Sm90ELb0ELb1ELb1ELb1ELb1ELb1ELb0ELb1ELb1ELb1ELb0ELb0EEENS1_21CollectiveEpilogueFwdINS6_IJSA_SC_SB_EEES9_NS_10bfloat16_tESG_Li384ELb1ELb1ELb0ELb1EEENS1_36VarlenDynamicPersistentTileSchedulerILi192ELi128ELi384ELi128ELb0ELb1ELb1ELb1ELb0ELb1EEEEEEEEEvNT_6ParamsE)
        /*05c0*/ 	.word	0x00000000


	//----- nvinfo : EIATTR_MIN_STACK_SIZE
	.align		4
.L_256:
        /*05c4*/ 	.byte	0x04, 0x12
        /*05c6*/ 	.short	(.L_258 - .L_257)
	.align		4
.L_257:
        /*05c8*/ 	.word	index@(_ZN7cutlass13device_kernelIN5flash11enable_sm90INS1_16FlashAttnFwdSm90INS1_25CollectiveMainloopFwdSm90ILi2EN4cute5tupleIJNS5_1CILi1EEES8_S8_EEENS6_IJNS7_ILi192EEENS7_ILi128EEENS7_ILi96EEEEEELi96ENS_12float_e4m3_tEfNS_4arch4Sm90ELb1ELb0ELb1ELb0ELb1ELb0ELb0ELb1ELb1ELb1ELb0ELb0EEENS1_21CollectiveEpilogueFwdINS6_IJSA_SC_SB_EEES9_NS_10bfloat16_tESG_Li384ELb0ELb1ELb0ELb1EEENS1_30DynamicPersistentTileSchedulerILi384ELi128ELb0ELb1ELb1EEEEEEEEEvNT_6ParamsE)
        /*05cc*/ 	.word	0x00000000


	//----- nvinfo : EIATTR_MIN_STACK_SIZE
	.align		4
.L_258:
        /*05d0*/ 	.byte	0x04, 0x12
        /*05d2*/ 	.short	(.L_260 - .L_259)
	.align		4
.L_259:
        /*05d4*/ 	.word	index@(_ZN7cutlass13device_kernelIN5flash11enable_sm90INS1_16FlashAttnFwdSm90INS1_25CollectiveMainloopFwdSm90ILi2EN4cute5tupleIJNS5_1CILi1EEES8_S8_EEENS6_IJNS7_ILi192EEENS7_ILi128EEENS7_ILi96EEEEEELi96ENS_12float_e4m3_tEfNS_4arch4Sm90ELb1ELb0ELb1ELb1ELb1ELb0ELb0ELb1ELb1ELb1ELb0ELb0EEENS1_21CollectiveEpilogueFwdINS6_IJSA_SC_SB_EEES9_NS_10bfloat16_tESG_Li384ELb1ELb1ELb0ELb1EEENS1_36VarlenDynamicPersistentTileSchedulerILi192ELi128ELi384ELi128ELb0ELb1ELb1ELb1ELb1ELb1EEEEEEEEEvNT_6ParamsE)
        /*05d8*/ 	.word	0x00000000


	//----- nvinfo : EIATTR_MIN_STACK_SIZE
	.align		4
.L_260:
        /*05dc*/ 	.byte	0x04, 0x12
        /*05de*/ 	.short	(.L_262 - .L_261)
	.align		4
.L_261:
        /*05e0*/ 	.word	index@(_ZN7cutlass13device_kernelIN5flash11enable_sm90INS1_16FlashAttnFwdSm90INS1_25CollectiveMainloopFwdSm90ILi2EN4cute5tupleIJNS5_1CILi1EEES8_S8_EEENS6_IJNS7_ILi192EEENS7_ILi128EEENS7_ILi96EEEEEELi96ENS_12float_e4m3_tEfNS_4arch4Sm90ELb1ELb0ELb1ELb1ELb1ELb1ELb0ELb1ELb1ELb1ELb0ELb0EEENS1_21CollectiveEpilogueFwdINS6_IJSA_SC_SB_EEES9_NS_10bfloat16_tESG_Li384ELb1ELb1ELb0ELb1EEENS1_36VarlenDynamicPersistentTileSchedulerILi192ELi128ELi384ELi128ELb0ELb1ELb1ELb1ELb1ELb1EEEEEEEEEvNT_6ParamsE)
        /*05e4*/ 	.word	0x00000000


	//----- nvinfo : EIATTR_MIN_STACK_SIZE
	.align		4
.L_262:
        /*05e8*/ 	.byte	0x04, 0x12
        /*05ea*/ 	.short	(.L_264 - .L_263)
	.align		4
.L_263:
        /*05ec*/ 	.word	index@(_ZN7cutlass13device_kernelIN5flash11enable_sm90INS1_16FlashAttnFwdSm90INS1_25CollectiveMainloopFwdSm90ILi2EN4cute5tupleIJNS5_1CILi1EEES8_S8_EEENS6_IJNS7_ILi192EEENS7_ILi160EEENS7_ILi64EEEEEELi64ENS_12float_e4m3_tEfNS_4arch4Sm90ELb0ELb0ELb1ELb0ELb1ELb0ELb0ELb1ELb1ELb1ELb0ELb0EEENS1_21CollectiveEpilogueFwdINS6_IJSA_SC_SB_EEES9_NS_10bfloat16_tESG_Li384ELb0ELb1ELb0ELb1EEENS1_29StaticPersistentTileSchedulerILb0EEEEEEEEEvNT_6ParamsE)
        /*05f0*/ 	.word	0x00000000


	//----- nvinfo : EIATTR_MIN_STACK_SIZE
	.align		4
.L_264:
        /*05f4*/ 	.byte	0x04, 0x12
        /*05f6*/ 	.short	(.L_266 - .L_265)
	.align		4
.L_265:
        /*05f8*/ 	.word	index@(_ZN7cutlass13device_kernelIN5flash11enable_sm90INS1_16FlashAttnFwdSm90INS1_25CollectiveMainloopFwdSm90ILi2EN4cute5tupleIJNS5_1CILi1EEES8_S8_EEENS6_IJNS7_ILi192EEENS7_ILi160EEENS7_ILi64EEEEEELi64ENS_12float_e4m3_tEfNS_4arch4Sm90ELb0ELb0ELb1ELb1ELb1ELb0ELb0ELb1ELb1ELb1ELb0ELb0EEENS1_21CollectiveEpilogueFwdINS6_IJSA_SC_SB_EEES9_NS_10bfloat16_tESG_Li384ELb1ELb1ELb0ELb1EEENS1_36VarlenDynamicPersistentTileSchedulerILi192ELi160ELi384ELi128ELb0ELb1ELb1ELb0ELb1ELb1EEEEEEEEEvNT_6ParamsE)
        /*05fc*/ 	.word	0x00000000


	//----- nvinfo : EIATTR_MIN_STACK_SIZE
	.align		4
.L_266:
        /*0600*/ 	.byte	0x04, 0x12
        /*0602*/ 	.short	(.L_268 - .L_267)
	.align		4
.L_267:
        /*0604*/ 	.word	index@(_ZN7cutlass13device_kernelIN5flash11enable_sm90INS1_16FlashAttnFwdSm90INS1_25CollectiveMainloopFwdSm90ILi2EN4cute5tupleIJNS5_1CILi1EEES8_S8_EEENS6_IJNS7_ILi192EEENS7_ILi160EEENS7_ILi64EEEEEELi64ENS_12float_e4m3_tEfNS_4arch4Sm90ELb0ELb0ELb1ELb1ELb1ELb1ELb0ELb1ELb1ELb1ELb0ELb0EEENS1_21CollectiveEpilogueFwdINS6_IJSA_SC_SB_EEES9_NS_10bfloat16_tESG_Li384ELb1ELb1ELb0ELb1EEENS1_36VarlenDynamicPersistentTileSchedulerILi192ELi160ELi384ELi128ELb0ELb1ELb1ELb0ELb1ELb1EEEEEEEEEvNT_6ParamsE)
        /*0608*/ 	.word	0x00000000


	//----- nvinfo : EIATTR_MIN_STACK_SIZE
	.align		4
.L_268:
        /*060c*/ 	.byte	0x04, 0x12
        /*060e*/ 	.short	(.L_270 - .L_269)
	.align		4
.L_269:
        /*0610*/ 	.word	index@(_ZN7cutlass13device_kernelIN5flash11enable_sm90INS1_16FlashAttnFwdSm90INS1_25CollectiveMainloopFwdSm90ILi2EN4cute5tupleIJNS5_1CILi1EEES8_S8_EEENS6_IJNS7_ILi192EEENS7_ILi160EEENS7_ILi64EEEEEELi64ENS_12float_e4m3_tEfNS_4arch4Sm90ELb0ELb1ELb1ELb0ELb1ELb0ELb0ELb1ELb1ELb1ELb0ELb0EEENS1_21CollectiveEpilogueFwdINS6_IJSA_SC_SB_EEES9_NS_10bfloat16_tESG_Li384ELb0ELb1ELb0ELb1EEENS1_30DynamicPersistentTileSchedulerILi384ELi128ELb0ELb1ELb1EEEEEEEEEvNT_6ParamsE)
        /*0614*/ 	.word	0x00000000


	//----- nvinfo : EIATTR_MIN_STACK_SIZE
	.align		4
.L_270:
        /*0618*/ 	.byte	0x04, 0x12
        /*061a*/ 	.short	(.L_272 - .L_271)
	.align		4
.L_271:
        /*061c*/ 	.word	index@(_ZN7cutlass13device_kernelIN5flash11enable_sm90INS1_16FlashAttnFwdSm90INS1_25CollectiveMainloopFwdSm90ILi2EN4cute5tupleIJNS5_1CILi1EEES8_S8_EEENS6_IJNS7_ILi192EEENS7_ILi160EEENS7_ILi64EEEEEELi64ENS_12float_e4m3_tEfNS_4arch4Sm90ELb0ELb1ELb1ELb1ELb1ELb0ELb0ELb1ELb1ELb1ELb0ELb0EEENS1_21CollectiveEpilogueFwdINS6_IJSA_SC_SB_EEES9_NS_10bfloat16_tESG_Li384ELb1ELb1ELb0ELb1EEENS1_36VarlenDynamicPersistentTileSchedulerILi192ELi160ELi384ELi128ELb0ELb1ELb1ELb1ELb0ELb1EEEEEEEEEvNT_6ParamsE)
        /*0620*/ 	.word	0x00000000


	//----- nvinfo : EIATTR_MIN_STACK_SIZE
	.align		4
.L_272:
        /*0624*/ 	.byte	0x04, 0x12
        /*0626*/ 	.short	(.L_274 - .L_273)
	.align		4
.L_273:
        /*0628*/ 	.word	index@(_ZN7cutlass13device_kernelIN5flash11enable_sm90INS1_16FlashAttnFwdSm90INS1_25CollectiveMainloopFwdSm90ILi2EN4cute5tupleIJNS5_1CILi1EEES8_S8_EEENS6_IJNS7_ILi192EEENS7_ILi160EEENS7_ILi64EEEEEELi64ENS_12float_e4m3_tEfNS_4arch4Sm90ELb0ELb1ELb1ELb1ELb1ELb1ELb0ELb1ELb1ELb1ELb0ELb0EEENS1_21CollectiveEpilogueFwdINS6_IJSA_SC_SB_EEES9_NS_10bfloat16_tESG_Li384ELb1ELb1ELb0ELb1EEENS1_36VarlenDynamicPersistentTileSchedulerILi192ELi160ELi384ELi128ELb0ELb1ELb1ELb1ELb0ELb1EEEEEEEEEvNT_6ParamsE)
        /*062c*/ 	.word	0x00000000


	//----- nvinfo : EIATTR_MIN_STACK_SIZE
	.align		4
.L_274:
        /*0630*/ 	.byte	0x04, 0x12
        /*0632*/ 	.short	(.L_276 - .L_275)
	.align		4
.L_275:
        /*0634*/ 	.word	index@(_ZN7cutlass13device_kernelIN5flash11enable_sm90INS1_16FlashAttnFwdSm90INS1_25CollectiveMainloopFwdSm90ILi2EN4cute5tupleIJNS5_1CILi1EEES8_S8_EEENS6_IJNS7_ILi192EEENS7_ILi160EEENS7_ILi64EEEEEELi64ENS_12float_e4m3_tEfNS_4arch4Sm90ELb1ELb0ELb1ELb0ELb1ELb0ELb0ELb1ELb1ELb1ELb0ELb0EEENS1_21CollectiveEpilogueFwdINS6_IJSA_SC_SB_EEES9_NS_10bfloat16_tESG_Li384ELb0ELb1ELb0ELb1EEENS1_30DynamicPersistentTileSchedulerILi384ELi128ELb0ELb1ELb1EEEEEEEEEvNT_6ParamsE)
        /*0638*/ 	.word	0x00000000


	//----- nvinfo : EIATTR_MIN_STACK_SIZE
	.align		4
.L_276:
        /*063c*/ 	.byte	0x04, 0x12
        /*063e*/ 	.short	(.L_278 - .L_277)
	.align		4
.L_277:
        /*0640*/ 	.word	index@(_ZN7cutlass13device_kernelIN5flash11enable_sm90INS1_16FlashAttnFwdSm90INS1_25CollectiveMainloopFwdSm90ILi2EN4cute5tupleIJNS5_1CILi1EEES8_S8_EEENS6_IJNS7_ILi192EEENS7_ILi160EEENS7_ILi64EEEEEELi64ENS_12float_e4m3_tEfNS_4arch4Sm90ELb1ELb0ELb1ELb1ELb1ELb0ELb0ELb1ELb1ELb1ELb0ELb0EEENS1_21CollectiveEpilogueFwdINS6_IJSA_SC_SB_EEES9_NS_10bfloat16_tESG_Li384ELb1ELb1ELb0ELb1EEENS1_36VarlenDynamicPersistentTileSchedulerILi192ELi160ELi384ELi128ELb0ELb1ELb1ELb1ELb1ELb1EEEEEEEEEvNT_6ParamsE)
        /*0644*/ 	.word	0x00000000


	//----- nvinfo : EIATTR_MIN_STACK_SIZE
	.align		4
.L_278:
        /*0648*/ 	.byte	0x04, 0x12
        /*064a*/ 	.short	(.L_280 - .L_279)
	.align		4
.L_279:
        /*064c*/ 	.word	index@(_ZN7cutlass13device_kernelIN5flash11enable_sm90INS1_16FlashAttnFwdSm90INS1_25CollectiveMainloopFwdSm90ILi2EN4cute5tupleIJNS5_1CILi1EEES8_S8_EEENS6_IJNS7_ILi192EEENS7_ILi160EEENS7_ILi64EEEEEELi64ENS_12float_e4m3_tEfNS_4arch4Sm90ELb1ELb0ELb1ELb1ELb1ELb1ELb0ELb1ELb1ELb1ELb0ELb0EEENS1_21CollectiveEpilogueFwdINS6_IJSA_SC_SB_EEES9_NS_10bfloat16_tESG_Li384ELb1ELb1ELb0ELb1EEENS1_36VarlenDynamicPersistentTileSchedulerILi192ELi160ELi384ELi128ELb0ELb1ELb1ELb1ELb1ELb1EEEEEEEEEvNT_6ParamsE)
        /*0650*/ 	.word	0x00000000
.L_280:


//--------------------- .nv.compat                --------------------------
	.section	.nv.compat,"",@"SHT_CUDA_COMPAT_INFO"
	.align	4
        /*0000*/ 	.byte	0x02, 0x09, 0x01, 0x00, 0x02, 0x02, 0x01, 0x00, 0x02, 0x05, 0x05, 0x00, 0x03, 0x07, 0x01, 0x01
        /*0010*/ 	.byte	0x02, 0x03, 0x00, 0x00, 0x02, 0x06, 0x01, 0x00, 0x04, 0x0b, 0x08, 0x00, 0x09, 0x00, 0x00, 0x00
        /*0020*/ 	.byte	0x00, 0x00, 0x00, 0x00


//--------------------- .nv.info._ZN7cutlass13device_kernelIN5flash11enable_sm90INS1_16FlashAttnFwdSm90INS1_25CollectiveMainloopFwdSm90ILi2EN4cute5tupleIJNS5_1CILi1EEES8_S8_EEENS6_IJNS7_ILi128EEESA_NS7_ILi256EEEEEELi256ENS_12float_e4m3_tEfNS_4arch4Sm90ELb0ELb0ELb1ELb0ELb1ELb0ELb0ELb1ELb0ELb1ELb0ELb0EEENS1_21CollectiveEpilogueFwdINS6_IJSA_SB_SA_EEES9_NS_10bfloat16_tESF_Li256ELb0ELb1ELb0ELb1EEENS1_29StaticPersistentTileSchedulerILb0EEEEEEEEEvNT_6ParamsE --------------------------
	.section	.nv.info._ZN7cutlass13device_kernelIN5flash11enable_sm90INS1_16FlashAttnFwdSm90INS1_25CollectiveMainloopFwdSm90ILi2EN4cute5tupleIJNS5_1CILi1EEES8_S8_EEENS6_IJNS7_ILi128EEESA_NS7_ILi256EEEEEELi256ENS_12float_e4m3_tEfNS_4arch4Sm90ELb0ELb0ELb1ELb0ELb1ELb0ELb0ELb1ELb0ELb1ELb0ELb0EEENS1_21CollectiveEpilogueFwdINS6_IJSA_SB_SA_EEES9_NS_10bfloat16_tESF_Li256ELb0ELb1ELb0ELb1EEENS1_29StaticPersistentTileSchedulerILb0EEEEEEEEEvNT_6ParamsE,"",@"SHT_CUDA_INFO"
	.sectionflags	@""
	.align	4


	//----- nvinfo : EIATTR_CUDA_API_VERSION
	.align		4
        /*0000*/ 	.byte	0x04, 0x37
        /*0002*/ 	.short	(.L_282 - .L_281)
.L_281:
        /*0004*/ 	.word	0x00000082


	//----- nvinfo : EIATTR_KPARAM_INFO
	.align		4
.L_282:
        /*0008*/ 	.byte	0x04, 0x17
        /*000a*/ 	.short	(.L_284 - .L_283)
.L_283:
        /*000c*/ 	.word	0x00000000
        /*0010*/ 	.short	0x0000
        /*0012*/ 	.short	0x0000
        /*0014*/ 	.byte	0x00, 0xf0, 0x01, 0x28


	//----- nvinfo : EIATTR_SPARSE_MMA_MASK
	.align		4
.L_284:
        /*0018*/ 	.byte	0x03, 0x50
        /*001a*/ 	.short	0x0000


	//----- nvinfo : EIATTR_MAXREG_COUNT
	.align		4
        /*001c*/ 	.byte	0x03, 0x1b
        /*001e*/ 	.short	0x00a8


	//----- nvinfo : EIATTR_MERCURY_ISA_VERSION
	.align		4
        /*0020*/ 	.byte	0x03, 0x5f
        /*0022*/ 	.short	0x0101


	//----- nvinfo : EIATTR_VRC_CTA_INIT_COUNT
	.align		4
        /*0024*/ 	.byte	0x02, 0x4a
	.zero		1
	.zero		1


	//----- nvinfo : EIATTR_EXIT_INSTR_OFFSETS
	.align		4
        /*0028*/ 	.byte	0x04, 0x1c
        /*002a*/ 	.short	(.L_286 - .L_285)


	//   ....[0]....
.L_285:
        /*002c*/ 	.word	0x00000010


	//----- nvinfo : EIATTR_MAX_THREADS
	.align		4
.L_286:
        /*0030*/ 	.byte	0x04, 0x05
        /*0032*/ 	.short	(.L_288 - .L_287)
.L_287:
        /*0034*/ 	.word	0x00000180
        /*0038*/ 	.word	0x00000001
        /*003c*/ 	.word	0x00000001


	//----- nvinfo : EIATTR_CBANK_PARAM_SIZE
	.align		4
.L_288:
        /*0040*/ 	.byte	0x03, 0x19
        /*0042*/ 	.short	0x0a00


	//----- nvinfo : EIATTR_PARAM_CBANK
	.align		4
        /*0044*/ 	.byte	0x04, 0x0a
        /*0046*/ 	.short	(.L_290 - .L_289)
	.align		4
.L_289:
        /*0048*/ 	.word	index@(.nv.constant0._ZN7cutlass13device_kernelIN5flash11enable_sm90INS1_16FlashAttnFwdSm90INS1_25CollectiveMainloopFwdSm90ILi2EN4cute5tupleIJNS5_1CILi1EEES8_S8_EEENS6_IJNS7_ILi128EEESA_NS7_ILi256EEEEEELi256ENS_12float_e4m3_tEfNS_4arch4Sm90ELb0ELb0ELb1ELb0ELb1ELb0ELb0ELb1ELb0ELb1ELb0ELb0EEENS1_21CollectiveEpilogueFwdINS6_IJSA_SB_SA_EEES9_NS_10bfloat16_tESF_Li256ELb0ELb1ELb0ELb1EEENS1_29StaticPersistentTileSchedulerILb0EEEEEEEEEvNT_6ParamsE)
        /*004c*/ 	.short	0x0380
        /*004e*/ 	.short	0x0a00


	//----- nvinfo : EIATTR_SW_WAR
	.align		4
.L_290:
        /*0050*/ 	.byte	0x04, 0x36
        /*0052*/ 	.short	(.L_292 - .L_291)
.L_291:
        /*0054*/ 	.word	0x00000008
.L_292:


//--------------------- .nv.info._ZN7cutlass13device_kernelIN5flash11enable_sm90INS1_16FlashAttnFwdSm90INS1_25CollectiveMainloopFwdSm90ILi2EN4cute5tupleIJNS5_1CILi1EEES8_S8_EEENS6_IJNS7_ILi128EEESA_NS7_ILi256EEEEEELi256ENS_12float_e4m3_tEfNS_4arch4Sm90ELb0ELb0ELb1ELb1ELb1ELb0ELb0ELb1ELb0ELb1ELb0ELb0EEENS1_21CollectiveEpilogueFwdINS6_IJSA_SB_SA_EEES9_NS_10bfloat16_tESF_Li256ELb1ELb1ELb0ELb1EEENS1_36VarlenDynamicPersistentTileSchedulerILi128ELi128ELi256ELi128ELb0ELb1ELb1ELb0ELb1ELb1EEEEEEEEEvNT_6ParamsE --------------------------
	.section	.nv.info._ZN7cutlass13device_kernelIN5flash11enable_sm90INS1_16FlashAttnFwdSm90INS1_25CollectiveMainloopFwdSm90ILi2EN4cute5tupleIJNS5_1CILi1EEES8_S8_EEENS6_IJNS7_ILi128EEESA_NS7_ILi256EEEEEELi256ENS_12float_e4m3_tEfNS_4arch4Sm90ELb0ELb0ELb1ELb1ELb1ELb0ELb0ELb1ELb0ELb1ELb0ELb0EEENS1_21CollectiveEpilogueFwdINS6_IJSA_SB_SA_EEES9_NS_10bfloat16_tESF_Li256ELb1ELb1ELb0ELb1EEENS1_36VarlenDynamicPersistentTileSchedulerILi128ELi128ELi256ELi128ELb0ELb1ELb1ELb0ELb1ELb1EEEEEEEEEvNT_6ParamsE,"",@"SHT_CUDA_INFO"
	.sectionflags	@""
	.align	4


	//----- nvinfo : EIATTR_CUDA_API_VERSION
	.align		4
        /*0000*/ 	.byte	0x04, 0x37
        /*0002*/ 	.short	(.L_294 - .L_293)
.L_293:
        /*0004*/ 	.word	0x00000082


	//----- nvinfo : EIATTR_KPARAM_INFO
	.align		4
.L_294:
        /*0008*/ 	.byte	0x04, 0x17
        /*000a*/ 	.short	(.L_296 - .L_295)
.L_295:
        /*000c*/ 	.word	0x00000000
        /*0010*/ 	.short	0x0000
        /*0012*/ 	.short	0x0000
        /*0014*/ 	.byte	0x00, 0xf0, 0x01, 0x2a


	//----- nvinfo : EIATTR_SPARSE_MMA_MASK
	.align		4
.L_296:
        /*0018*/ 	.byte	0x03, 0x50
        /*001a*/ 	.short	0x0000


	//----- nvinfo : EIATTR_MAXREG_COUNT
	.align		4
        /*001c*/ 	.byte	0x03, 0x1b
        /*001e*/ 	.short	0x00a8


	//----- nvinfo : EIATTR_MERCURY_ISA_VERSION
	.align		4
        /*0020*/ 	.byte	0x03, 0x5f
        /*0022*/ 	.short	0x0101


	//----- nvinfo : EIATTR_VRC_CTA_INIT_COUNT
	.align		4
        /*0024*/ 	.byte	0x02, 0x4a
	.zero		1
	.zero		1


	//----- nvinfo : EIATTR_EXIT_INSTR_OFFSETS
	.align		4
        /*0028*/ 	.byte	0x04, 0x1c
        /*002a*/ 	.short	(.L_298 - .L_297)


	//   ....[0]....
.L_297:
        /*002c*/ 	.word	0x00000010


	//----- nvinfo : EIATTR_MAX_THREADS
	.align		4
.L_298:
        /*0030*/ 	.byte	0x04, 0x05
        /*0032*/ 	.short	(.L_300 - .L_299)
.L_299:
        /*0034*/ 	.word	0x00000180
        /*0038*/ 	.word	0x00000001
        /*003c*/ 	.word	0x00000001


	//----- nvinfo : EIATTR_CBANK_PARAM_SIZE
	.align		4
.L_300:
        /*0040*/ 	.byte	0x03, 0x19
        /*0042*/ 	.short	0x0a80


	//----- nvinfo : EIATTR_PARAM_CBANK
	.align		4
        /*0044*/ 	.byte	0x04, 0x0a
        /*0046*/ 	.short	(.L_302 - .L_301)
	.align		4
.L_301:
        /*0048*/ 	.word	index@(.nv.constant0._ZN7cutlass13device_kernelIN5flash11enable_sm90INS1_16FlashAttnFwdSm90INS1_25CollectiveMainloopFwdSm90ILi2EN4cute5tupleIJNS5_1CILi1EEES8_S8_EEENS6_IJNS7_ILi128EEESA_NS7_ILi256EEEEEELi256ENS_12float_e4m3_tEfNS_4arch4Sm90ELb0ELb0ELb1ELb1ELb1ELb0ELb0ELb1ELb0ELb1ELb0ELb0EEENS1_21CollectiveEpilogueFwdINS6_IJSA_SB_SA_EEES9_NS_10bfloat16_tESF_Li256ELb1ELb1ELb0ELb1EEENS1_36VarlenDynamicPersistentTileSchedulerILi128ELi128ELi256ELi128ELb0ELb1ELb1ELb0ELb1ELb1EEEEEEEEEvNT_6ParamsE)
        /*004c*/ 	.short	0x0380
        /*004e*/ 	.short	0x0a80


	//----- nvinfo : EIATTR_SW_WAR
	.align		4
.L_302:
        /*0050*/ 	.byte	0x04, 0x36
        /*0052*/ 	.short	(.L_304 - .L_303)
.L_303:
        /*0054*/ 	.word	0x00000008
.L_304:


//--------------------- .nv.info._ZN7cutlass13device_kernelIN5flash11enable_sm90INS1_16FlashAttnFwdSm90INS1_25CollectiveMainloopFwdSm90ILi2EN4cute5tupleIJNS5_1CILi1EEES8_S8_EEENS6_IJNS7_ILi128EEESA_NS7_ILi256EEEEEELi256ENS_12float_e4m3_tEfNS_4arch4Sm90ELb0ELb0ELb1ELb1ELb1ELb1ELb0ELb1ELb0ELb1ELb0ELb0EEENS1_21CollectiveEpilogueFwdINS6_IJSA_SB_SA_EEES9_NS_10bfloat16_tESF_Li256ELb1ELb1ELb0ELb1EEENS1_36VarlenDynamicPersistentTileSchedulerILi128ELi128ELi256ELi128ELb0ELb1ELb1ELb0ELb1ELb1EEEEEEEEEvNT_6ParamsE --------------------------
	.section	.nv.info._ZN7cutlass13device_kernelIN5flash11enable_sm90INS1_16FlashAttnFwdSm90INS1_25CollectiveMainloopFwdSm90ILi2EN4cute5tupleIJNS5_1CILi1EEES8_S8_EEENS6_IJNS7_ILi128EEESA_NS7_ILi256EEEEEELi256ENS_12float_e4m3_tEfNS_4arch4Sm90ELb0ELb0ELb1ELb1ELb1ELb1ELb0ELb1ELb0ELb1ELb0ELb0EEENS1_21CollectiveEpilogueFwdINS6_IJSA_SB_SA_EEES9_NS_10bfloat16_tESF_Li256ELb1ELb1ELb0ELb1EEENS1_36VarlenDynamicPersistentTileSchedulerILi128ELi128ELi256ELi128ELb0ELb1ELb1ELb0ELb1ELb1EEEEEEEEEvNT_6ParamsE,"",@"SHT_CUDA_INFO"
	.sectionflags	@""
	.align	4


	//----- nvinfo : EIATTR_CUDA_API_VERSION
	.align		4
        /*0000*/ 	.byte	0x04, 0x37
        /*0002*/ 	.short	(.L_306 - .L_305)
.L_305:
        /*0004*/ 	.word	0x00000082


	//----- nvinfo : EIATTR_KPARAM_INFO
	.align		4
.L_306:
        /*0008*/ 	.byte	0x04, 0x17
        /*000a*/ 	.short	(.L_308 - .L_307)
.L_307:
        /*000c*/ 	.word	0x00000000
        /*0010*/ 	.short	0x0000
        /*0012*/ 	.short	0x0000
        /*0014*/ 	.byte	0x00, 0xf0, 0x01, 0x2a


	//----- nvinfo : EIATTR_SPARSE_MMA_MASK
	.align		4
.L_308:
        /*0018*/ 	.byte	0x03, 0x50
        /*001a*/ 	.short	0x0000


	//----- nvinfo : EIATTR_MAXREG_COUNT
	.align		4
        /*001c*/ 	.byte	0x03, 0x1b
        /*001e*/ 	.short	0x00a8


	//----- nvinfo : EIATTR_MERCURY_ISA_VERSION
	.align		4
        /*0020*/ 	.byte	0x03, 0x5f
        /*0022*/ 	.short	0x0101


	//----- nvinfo : EIATTR_VRC_CTA_INIT_COUNT
	.align		4
        /*0024*/ 	.byte	0x02, 0x4a
	.zero		1
	.zero		1


	//----- nvinfo : EIATTR_EXIT_INSTR_OFFSETS
	.align		4
        /*0028*/ 	.byte	0x04, 0x1c
        /*002a*/ 	.short	(.L_310 - .L_309)


	//   ....[0]....
.L_309:
        /*002c*/ 	.word	0x00000010


	//----- nvinfo : EIATTR_MAX_THREADS
	.align		4
.L_310:
        /*0030*/ 	.byte	0x04, 0x05
        /*0032*/ 	.short	(.L_312 - .L_311)
.L_311:
        /*0034*/ 	.word	0x00000180
        /*0038*/ 	.word	0x00000001
        /*003c*/ 	.word	0x00000001


	//----- nvinfo : EIATTR_CBANK_PARAM_SIZE
	.align		4
.L_312:
        /*0040*/ 	.byte	0x03, 0x19
        /*0042*/ 	.short	0x0a80


	//----- nvinfo : EIATTR_PARAM_CBANK
	.align		4
        /*0044*/ 	.byte	0x04, 0x0a
        /*0046*/ 	.short	(.L_314 - .L_313)
	.align		4
.L_313:
        /*0048*/ 	.word	index@(.nv.constant0._ZN7cutlass13device_kernelIN5flash11enable_sm90INS1_16FlashAttnFwdSm90INS1_25CollectiveMainloopFwdSm90ILi2EN4cute5tupleIJNS5_1CILi1EEES8_S8_EEENS6_IJNS7_ILi128EEESA_NS7_ILi256EEEEEELi256ENS_12float_e4m3_tEfNS_4arch4Sm90ELb0ELb0ELb1ELb1ELb1ELb1ELb0ELb1ELb0ELb1ELb0ELb0EEENS1_21CollectiveEpilogueFwdINS6_IJSA_SB_SA_EEES9_NS_10bfloat16_tESF_Li256ELb1ELb1ELb0ELb1EEENS1_36VarlenDynamicPersistentTileSchedulerILi128ELi128ELi256ELi128ELb0ELb1ELb1ELb0ELb1ELb1EEEEEEEEEvNT_6ParamsE)
        /*004c*/ 	.short	0x0380
        /*004e*/ 	.short	0x0a80


	//----- nvinfo : EIATTR_SW_WAR
	.align		4
.L_314:
        /*0050*/ 	.byte	0x04, 0x36
        /*0052*/ 	.short	(.L_316 - .L_315)
.L_315:
        /*0054*/ 	.word	0x00000008
.L_316:


//--------------------- .nv.info._ZN7cutlass13device_kernelIN5flash11enable_sm90INS1_16FlashAttnFwdSm90INS1_25CollectiveMainloopFwdSm90ILi2EN4cute5tupleIJNS5_1CILi1EEES8_S8_EEENS6_IJNS7_ILi128EEENS7_ILi64EEENS7_ILi256EEEEEELi256ENS_12float_e4m3_tEfNS_4arch4Sm90ELb0ELb1ELb1ELb0ELb1ELb0ELb0ELb1ELb0ELb1ELb0ELb0EEENS1_21CollectiveEpilogueFwdINS6_IJSA_SC_SB_EEES9_NS_10bfloat16_tESG_Li256ELb0ELb1ELb0ELb1EEENS1_30DynamicPersistentTileSchedulerILi256ELi128ELb0ELb1ELb1EEEEEEEEEvNT_6ParamsE --------------------------
	.section	.nv.info._ZN7cutlass13device_kernelIN5flash11enable_sm90INS1_16FlashAttnFwdSm90INS1_25CollectiveMainloopFwdSm90ILi2EN4cute5tupleIJNS5_1CILi1EEES8_S8_EEENS6_IJNS7_ILi128EEENS7_ILi64EEENS7_ILi256EEEEEELi256ENS_12float_e4m3_tEfNS_4arch4Sm90ELb0ELb1ELb1ELb0ELb1ELb0ELb0ELb1ELb0ELb1ELb0ELb0EEENS1_21CollectiveEpilogueFwdINS6_IJSA_SC_SB_EEES9_NS_10bfloat16_tESG_Li256ELb0ELb1ELb0ELb1EEENS1_30DynamicPersistentTileSchedulerILi256ELi128ELb0ELb1ELb1EEEEEEEEEvNT_6ParamsE,"",@"SHT_CUDA_INFO"
	.sectionflags	@""
	.align	4


	//----- nvinfo : EIATTR_CUDA_API_VERSION
	.align		4
        /*0000*/ 	.byte	0x04, 0x37
        /*0002*/ 	.short	(.L_318 - .L_317)
.L_317:
        /*0004*/ 	.word	0x00000082


	//----- nvinfo : EIATTR_KPARAM_INFO
	.align		4
.L_318:
        /*0008*/ 	.byte	0x04, 0x17
        /*000a*/ 	.short	(.L_320 - .L_319)
.L_319:
        /*000c*/ 	.word	0x00000000
        /*0010*/ 	.short	0x0000
        /*0012*/ 	.short	0x0000
        /*0014*/ 	.byte	0x00, 0xf0, 0x01, 0x2a


	//----- nvinfo : EIATTR_SPARSE_MMA_MASK
	.align		4
.L_320:
        /*0018*/ 	.byte	0x03, 0x50
        /*001a*/ 	.short	0x0000


	//----- nvinfo : EIATTR_MAXREG_COUNT
	.align		4
        /*001c*/ 	.byte	0x03, 0x1b
        /*001e*/ 	.short	0x00a8


	//----- nvinfo : EIATTR_MERCURY_ISA_VERSION
	.align		4
        /*0020*/ 	.byte	0x03, 0x5f
        /*0022*/ 	.short	0x0101


	//----- nvinfo : EIATTR_VRC_CTA_INIT_COUNT
	.align		4
        /*0024*/ 	.byte	0x02, 0x4a
	.zero		1
	.zero		1


	//----- nvinfo : EIATTR_EXIT_INSTR_OFFSETS
	.align		4
        /*0028*/ 	.byte	0x04, 0x1c
        /*002a*/ 	.short	(.L_322 - .L_321)


	//   ....[0]....
.L_321:
        /*002c*/ 	.word	0x00000010


	//----- nvinfo : EIATTR_MAX_THREADS
	.align		4
.L_322:
        /*0030*/ 	.byte	0x04, 0x05
        /*0032*/ 	.short	(.L_324 - .L_323)
.L_323:
        /*0034*/ 	.word	0x00000180
        /*0038*/ 	.word	0x00000001
        /*003c*/ 	.word	0x00000001


	//----- nvinfo : EIATTR_CBANK_PARAM_SIZE
	.align		4
.L_324:
        /*0040*/ 	.byte	0x03, 0x19
        /*0042*/ 	.short	0x0a80


	//----- nvinfo : EIATTR_PARAM_CBANK
	.align		4
        /*0044*/ 	.byte	0x04, 0x0a
        /*0046*/ 	.short	(.L_326 - .L_325)
	.align		4
.L_325:
        /*0048*/ 	.word	index@(.nv.constant0._ZN7cutlass13device_kernelIN5flash11enable_sm90INS1_16FlashAttnFwdSm90INS1_25CollectiveMainloopFwdSm90ILi2EN4cute5tupleIJNS5_1CILi1EEES8_S8_EEENS6_IJNS7_ILi128EEENS7_ILi64EEENS7_ILi256EEEEEELi256ENS_12float_e4m3_tEfNS_4arch4Sm90ELb0ELb1ELb1ELb0ELb1ELb0ELb0ELb1ELb0ELb1ELb0ELb0EEENS1_21CollectiveEpilogueFwdINS6_IJSA_SC_SB_EEES9_NS_10bfloat16_tESG_Li256ELb0ELb1ELb0ELb1EEENS1_30DynamicPersistentTileSchedulerILi256ELi128ELb0ELb1ELb1EEEEEEEEEvNT_6ParamsE)
        /*004c*/ 	.short	0x0380
        /*004e*/ 	.short	0x0a80


	//----- nvinfo : EIATTR_SW_WAR
	.align		4
.L_326:
        /*0050*/ 	.byte	0x04, 0x36
        /*0052*/ 	.short	(.L_328 - .L_327)
.L_327:
        /*0054*/ 	.word	0x00000008
.L_328:


//--------------------- .nv.info._ZN7cutlass13device_kernelIN5flash11enable_sm90INS1_16FlashAttnFwdSm90INS1_25CollectiveMainloopFwdSm90ILi2EN4cute5tupleIJNS5_1CILi1EEES8_S8_EEENS6_IJNS7_ILi128EEENS7_ILi64EEENS7_ILi256EEEEEELi256ENS_12float_e4m3_tEfNS_4arch4Sm90ELb0ELb1ELb1ELb1ELb1ELb0ELb0ELb1ELb0ELb1ELb0ELb0EEENS1_21CollectiveEpilogueFwdINS6_IJSA_SC_SB_EEES9_NS_10bfloat16_tESG_Li256ELb1ELb1ELb0ELb1EEENS1_36VarlenDynamicPersistentTileSchedulerILi128ELi64ELi256ELi128ELb0ELb1ELb1ELb1ELb0ELb1EEEEEEEEEvNT_6ParamsE --------------------------
	.section	.nv.info._ZN7cutlass13device_kernelIN5flash11enable_sm90INS1_16FlashAttnFwdSm90INS1_25CollectiveMainloopFwdSm90ILi2EN4cute5tupleIJNS5_1CILi1EEES8_S8_EEENS6_IJNS7_ILi128EEENS7_ILi64EEENS7_ILi256EEEEEELi256ENS_12float_e4m3_tEfNS_4arch4Sm90ELb0ELb1ELb1ELb1ELb1ELb0ELb0ELb1ELb0ELb1ELb0ELb0EEENS1_21CollectiveEpilogueFwdINS6_IJSA_SC_SB_EEES9_NS_10bfloat16_tESG_Li256ELb1ELb1ELb0ELb1EEENS1_36VarlenDynamicPersistentTileSchedulerILi128ELi64ELi256ELi128ELb0ELb1ELb1ELb1ELb0ELb1EEEEEEEEEvNT_6ParamsE,"",@"SHT_CUDA_INFO"
	.sectionflags	@""
	.align	4


	//----- nvinfo : EIATTR_CUDA_API_VERSION
	.align		4
        /*0000*/ 	.byte	0x04, 0x37
        /*0002*/ 	.short	(.L_330 - .L_329)
.L_329:
        /*0004*/ 	.word	0x00000082


	//----- nvinfo : EIATTR_KPARAM_INFO
	.align		4
.L_330:
        /*0008*/ 	.byte	0x04, 0x17
        /*000a*/ 	.short	(.L_332 - .L_331)
.L_331:
        /*000c*/ 	.word	0x00000000
        /*0010*/ 	.short	0x0000
        /*0012*/ 	.short	0x0000
        /*0014*/ 	.byte	0x00, 0xf0, 0x01, 0x2a


	//----- nvinfo : EIATTR_SPARSE_MMA_MASK
	.align		4
.L_332:
        /*0018*/ 	.byte	0x03, 0x50
        /*001a*/ 	.short	0x0000


	//----- nvinfo : EIATTR_MAXREG_COUNT
	.align		4
        /*001c*/ 	.byte	0x03, 0x1b
        /*001e*/ 	.short	0x00a8


	//----- nvinfo : EIATTR_MERCURY_ISA_VERSION
	.align		4
        /*0020*/ 	.byte	0x03, 0x5f
        /*0022*/ 	.short	0x0101


	//----- nvinfo : EIATTR_VRC_CTA_INIT_COUNT
	.align		4
        /*0024*/ 	.byte	0x02, 0x4a
	.zero		1
	.zero		1


	//----- nvinfo : EIATTR_EXIT_INSTR_OFFSETS
	.align		4
        /*0028*/ 	.byte	0x04, 0x1c
        /*002a*/ 	.short	(.L_334 - .L_333)


	//   ....[0]....
.L_333:
        /*002c*/ 	.word	0x00000010


	//----- nvinfo : EIATTR_MAX_THREADS
	.align		4
.L_334:
        /*0030*/ 	.byte	0x04, 0x05
        /*0032*/ 	.short	(.L_336 - .L_335)
.L_335:
        /*0034*/ 	.word	0x00000180
        /*0038*/ 	.word	0x00000001
        /*003c*/ 	.word	0x00000001


	//----- nvinfo : EIATTR_CBANK_PARAM_SIZE
	.align		4
.L_336:
        /*0040*/ 	.byte	0x03, 0x19
        /*0042*/ 	.short	0x0a80


	//----- nvinfo : EIATTR_PARAM_CBANK
	.align		4
        /*0044*/ 	.byte	0x04, 0x0a
        /*0046*/ 	.short	(.L_338 - .L_337)
	.align		4
.L_337:
        /*0048*/ 	.word	index@(.nv.constant0._ZN7cutlass13device_kernelIN5flash11enable_sm90INS1_16FlashAttnFwdSm90INS1_25CollectiveMainloopFwdSm90ILi2EN4cute5tupleIJNS5_1CILi1EEES8_S8_EEENS6_IJNS7_ILi128EEENS7_ILi64EEENS7_ILi256EEEEEELi256ENS_12float_e4m3_tEfNS_4arch4Sm90ELb0ELb1ELb1ELb1ELb1ELb0ELb0ELb1ELb0ELb1ELb0ELb0EEENS1_21CollectiveEpilogueFwdINS6_IJSA_SC_SB_EEES9_NS_10bfloat16_tESG_Li256ELb1ELb1ELb0ELb1EEENS1_36VarlenDynamicPersistentTileSchedulerILi128ELi64ELi256ELi128ELb0ELb1ELb1ELb1ELb0ELb1EEEEEEEEEvNT_6ParamsE)
        /*004c*/ 	.short	0x0380
        /*004e*/ 	.short	0x0a80


	//----- nvinfo : EIATTR_SW_WAR
	.align		4
.L_338:
        /*0050*/ 	.byte	0x04, 0x36
        /*0052*/ 	.short	(.L_340 - .L_339)
.L_339:
        /*0054*/ 	.word	0x00000008
.L_340:


//--------------------- .nv.info._ZN7cutlass13device_kernelIN5flash11enable_sm90INS1_16FlashAttnFwdSm90INS1_25CollectiveMainloopFwdSm90ILi2EN4cute5tupleIJNS5_1CILi1EEES8_S8_EEENS6_IJNS7_ILi128EEENS7_ILi64EEENS7_ILi256EEEEEELi256ENS_12float_e4m3_tEfNS_4arch4Sm90ELb0ELb1ELb1ELb1ELb1ELb1ELb0ELb1ELb0ELb1ELb0ELb0EEENS1_21CollectiveEpilogueFwdINS6_IJSA_SC_SB_EEES9_NS_10bfloat16_tESG_Li256ELb1ELb1ELb0ELb1EEENS1_36VarlenDynamicPersistentTileSchedulerILi128ELi64ELi256ELi128ELb0ELb1ELb1ELb1ELb0ELb1EEEEEEEEEvNT_6ParamsE --------------------------
	.section	.nv.info._ZN7cutlass13device_kernelIN5flash11enable_sm90INS1_16FlashAttnFwdSm90INS1_25CollectiveMainloopFwdSm90ILi2EN4cute5tupleIJNS5_1CILi1EEES8_S8_EEENS6_IJNS7_ILi128EEENS7_ILi64EEENS7_ILi256EEEEEELi256ENS_12float_e4m3_tEfNS_4arch4Sm90ELb0ELb1ELb1ELb1ELb1ELb1ELb0ELb1ELb0ELb1ELb0ELb0EEENS1_21CollectiveEpilogueFwdINS6_IJSA_SC_SB_EEES9_NS_10bfloat16_tESG_Li256ELb1ELb1ELb0ELb1EEENS1_36VarlenDynamicPersistentTileSchedulerILi128ELi64ELi256ELi128ELb0ELb1ELb1ELb1ELb0ELb1EEEEEEEEEvNT_6ParamsE,"",@"SHT_CUDA_INFO"
	.sectionflags	@""
	.align	4


	//----- nvinfo : EIATTR_CUDA_API_VERSION
	.align		4
        /*0000*/ 	.byte	0x04, 0x37
        /*0002*/ 	.short	(.L_342 - .L_341)
.L_341:
        /*0004*/ 	.word	0x00000082


	//----- nvinfo : EIATTR_KPARAM_INFO
	.align		4
.L_342:
        /*0008*/ 	.byte	0x04, 0x17
        /*000a*/ 	.short	(.L_344 - .L_343)
.L_343:
        /*000c*/ 	.word	0x00000000
        /*0010*/ 	.short	0x0000
        /*0012*/ 	.short	0x0000
        /*0014*/ 	.byte	0x00, 0xf0, 0x01, 0x2a


	//----- nvinfo : EIATTR_SPARSE_MMA_MASK
	.align		4
.L_344:
        /*0018*/ 	.byte	0x03, 0x50
        /*001a*/ 	.short	0x0000


	//----- nvinfo : EIATTR_MAXREG_COUNT
	.align		4
        /*001c*/ 	.byte	0x03, 0x1b
        /*001e*/ 	.short	0x00a8


	//----- nvinfo : EIATTR_MERCURY_ISA_VERSION
	.align		4
        /*0020*/ 	.byte	0x03, 0x5f
        /*0022*/ 	.short	0x0101


	//----- nvinfo : EIATTR_VRC_CTA_INIT_COUNT
	.align		4
        /*0024*/ 	.byte	0x02, 0x4a
	.zero		1
	.zero		1


	//----- nvinfo : EIATTR_EXIT_INSTR_OFFSETS
	.align		4
        /*0028*/ 	.byte	0x04, 0x1c
        /*002a*/ 	.short	(.L_346 - .L_345)


	//   ....[0]....
.L_345:
        /*002c*/ 	.word	0x00000010


	//----- nvinfo : EIATTR_MAX_THREADS
	.align		4
.L_346:
        /*0030*/ 	.byte	0x04, 0x05
        /*0032*/ 	.short	(.L_348 - .L_347)
.L_347:
        /*0034*/ 	.word	0x00000180
        /*0038*/ 	.word	0x00000001
        /*003c*/ 	.word	0x00000001


	//----- nvinfo : EIATTR_CBANK_PARAM_SIZE
	.align		4
.L_348:
        /*0040*/ 	.byte	0x03, 0x19
        /*0042*/ 	.short	0x0a80


	//----- nvinfo : EIATTR_PARAM_CBANK
	.align		4
        /*0044*/ 	.byte	0x04, 0x0a
        /*0046*/ 	.short	(.L_350 - .L_349)
	.align		4
.L_349:
        /*0048*/ 	.word	index@(.nv.constant0._ZN7cutlass13device_kernelIN5flash11enable_sm90INS1_16FlashAttnFwdSm90INS1_25CollectiveMainloopFwdSm90ILi2EN4cute5tupleIJNS5_1CILi1EEES8_S8_EEENS6_IJNS7_ILi128EEENS7_ILi64EEENS7_ILi256EEEEEELi256ENS_12float_e4m3_tEfNS_4arch4Sm90ELb0ELb1ELb1ELb1ELb1ELb1ELb0ELb1ELb0ELb1ELb0ELb0EEENS1_21CollectiveEpilogueFwdINS6_IJSA_SC_SB_EEES9_NS_10bfloat16_tESG_Li256ELb1ELb1ELb0ELb1EEENS1_36VarlenDynamicPersistentTileSchedulerILi128ELi64ELi256ELi128ELb0ELb1ELb1ELb1ELb0ELb1EEEEEEEEEvNT_6ParamsE)
        /*004c*/ 	.short	0x0380
        /*004e*/ 	.short	0x0a80


	//----- nvinfo : EIATTR_SW_WAR
	.align		4
.L_350:
        /*0050*/ 	.byte	0x04, 0x36
        /*0052*/ 	.short	(.L_352 - .L_351)
.L_351:
        /*0054*/ 	.word	0x00000008
.L_352:


//--------------------- .nv.info._ZN7cutlass13device_kernelIN5flash11enable_sm90INS1_16FlashAttnFwdSm90INS1_25CollectiveMainloopFwdSm90ILi2EN4cute5tupleIJNS5_1CILi1EEES8_S8_EEENS6_IJNS7_ILi128EEESA_NS7_ILi256EEEEEELi256ENS_12float_e4m3_tEfNS_4arch4Sm90ELb1ELb0ELb1ELb0ELb1ELb0ELb0ELb1ELb0ELb1ELb0ELb0EEENS1_21CollectiveEpilogueFwdINS6_IJSA_SB_SA_EEES9_NS_10bfloat16_tESF_Li256ELb0ELb1ELb0ELb1EEENS1_30DynamicPersistentTileSchedulerILi256ELi128ELb0ELb1ELb1EEEEEEEEEvNT_6ParamsE --------------------------
	.section	.nv.info._ZN7cutlass13device_kernelIN5flash11enable_sm90INS1_16FlashAttnFwdSm90INS1_25CollectiveMainloopFwdSm90ILi2EN4cute5tupleIJNS5_1CILi1EEES8_S8_EEENS6_IJNS7_ILi128EEESA_NS7_ILi256EEEEEELi256ENS_12float_e4m3_tEfNS_4arch4Sm90ELb1ELb0ELb1ELb0ELb1ELb0ELb0ELb1ELb0ELb1ELb0ELb0EEENS1_21CollectiveEpilogueFwdINS6_IJSA_SB_SA_EEES9_NS_10bfloat16_tESF_Li256ELb0ELb1ELb0ELb1EEENS1_30DynamicPersistentTileSchedulerILi256ELi128ELb0ELb1ELb1EEEEEEEEEvNT_6ParamsE,"",@"SHT_CUDA_INFO"
	.sectionflags	@""
	.align	4


	//----- nvinfo : EIATTR_CUDA_API_VERSION
	.align		4
        /*0000*/ 	.byte	0x04, 0x37
        /*0002*/ 	.short	(.L_354 - .L_353)
.L_353:
        /*0004*/ 	.word	0x00000082


	//----- nvinfo : EIATTR_KPARAM_INFO
	.align		4
.L_354:
        /*0008*/ 	.byte	0x04, 0x17
        /*000a*/ 	.short	(.L_356 - .L_355)
.L_355:
        /*000c*/ 	.word	0x00000000
        /*0010*/ 	.short	0x0000
        /*0012*/ 	.short	0x0000
        /*0014*/ 	.byte	0x00, 0xf0, 0x01, 0x2a


	//----- nvinfo : EIATTR_SPARSE_MMA_MASK
	.align		4
.L_356:
        /*0018*/ 	.byte	0x03, 0x50
        /*001a*/ 	.short	0x0000


	//----- nvinfo : EIATTR_MAXREG_COUNT
	.align		4
        /*001c*/ 	.byte	0x03, 0x1b
        /*001e*/ 	.short	0x00a8


	//----- nvinfo : EIATTR_MERCURY_ISA_VERSION
	.align		4
        /*0020*/ 	.byte	0x03, 0x5f
        /*0022*/ 	.short	0x0101


	//----- nvinfo : EIATTR_VRC_CTA_INIT_COUNT
	.align		4
        /*0024*/ 	.byte	0x02, 0x4a
	.zero		1
	.zero		1


	//----- nvinfo : EIATTR_EXIT_INSTR_OFFSETS
	.align		4
        /*0028*/ 	.byte	0x04, 0x1c
        /*002a*/ 	.short	(.L_358 - .L_357)


	//   ....[0]....
.L_357:
        /*002c*/ 	.word	0x00000010


	//----- nvinfo : EIATTR_MAX_THREADS
	.align		4
.L_358:
        /*0030*/ 	.byte	0x04, 0x05
        /*0032*/ 	.short	(.L_360 - .L_359)
.L_359:
        /*0034*/ 	.word	0x00000180
        /*0038*/ 	.word	0x00000001
        /*003c*/ 	.word	0x00000001


	//----- nvinfo : EIATTR_CBANK_PARAM_SIZE
	.align		4
.L_360:
        /*0040*/ 	.byte	0x03, 0x19
        /*0042*/ 	.short	0x0a80


	//----- nvinfo : EIATTR_PARAM_CBANK
	.align		4
        /*0044*/ 	.byte	0x04, 0x0a
        /*0046*/ 	.short	(.L_362 - .L_361)
	.align		4
.L_361:
        /*0048*/ 	.word	index@(.nv.constant0._ZN7cutlass13device_kernelIN5flash11enable_sm90INS1_16FlashAttnFwdSm90INS1_25CollectiveMainloopFwdSm90ILi2EN4cute5tupleIJNS5_1CILi1EEES8_S8_EEENS6_IJNS7_ILi128EEESA_NS7_ILi256EEEEEELi256ENS_12float_e4m3_tEfNS_4arch4Sm90ELb1ELb0ELb1ELb0ELb1ELb0ELb0ELb1ELb0ELb1ELb0ELb0EEENS1_21CollectiveEpilogueFwdINS6_IJSA_SB_SA_EEES9_NS_10bfloat16_tESF_Li256ELb0ELb1ELb0ELb1EEENS1_30DynamicPersistentTileSchedulerILi256ELi128ELb0ELb1ELb1EEEEEEEEEvNT_6ParamsE)
        /*004c*/ 	.short	0x0380
        /*004e*/ 	.short	0x0a80


	//----- nvinfo : EIATTR_SW_WAR
	.align		4
.L_362:
        /*0050*/ 	.byte	0x04, 0x36
        /*0052*/ 	.short	(.L_364 - .L_363)
.L_363:
        /*0054*/ 	.word	0x00000008
.L_364:


//--------------------- .nv.info._ZN7cutlass13device_kernelIN5flash11enable_sm90INS1_16FlashAttnFwdSm90INS1_25CollectiveMainloopFwdSm90ILi2EN4cute5tupleIJNS5_1CILi1EEES8_S8_EEENS6_IJNS7_ILi128EEESA_NS7_ILi256EEEEEELi256ENS_12float_e4m3_tEfNS_4arch4Sm90ELb1ELb0ELb1ELb1ELb1ELb0ELb0ELb1ELb0ELb1ELb0ELb0EEENS1_21CollectiveEpilogueFwdINS6_IJSA_SB_SA_EEES9_NS_10bfloat16_tESF_Li256ELb1ELb1ELb0ELb1EEENS1_36VarlenDynamicPersistentTileSchedulerILi128ELi128ELi256ELi128ELb0ELb1ELb1ELb1ELb1ELb1EEEEEEEEEvNT_6ParamsE --------------------------
	.section	.nv.info._ZN7cutlass13device_kernelIN5flash11enable_sm90INS1_16FlashAttnFwdSm90INS1_25CollectiveMainloopFwdSm90ILi2EN4cute5tupleIJNS5_1CILi1EEES8_S8_EEENS6_IJNS7_ILi128EEESA_NS7_ILi256EEEEEELi256ENS_12float_e4m3_tEfNS_4arch4Sm90ELb1ELb0ELb1ELb1ELb1ELb0ELb0ELb1ELb0ELb1ELb0ELb0EEENS1_21CollectiveEpilogueFwdINS6_IJSA_SB_SA_EEES9_NS_10bfloat16_tESF_Li256ELb1ELb1ELb0ELb1EEENS1_36VarlenDynamicPersistentTileSchedulerILi128ELi128ELi256ELi128ELb0ELb1ELb1ELb1ELb1ELb1EEEEEEEEEvNT_6ParamsE,"",@"SHT_CUDA_INFO"
	.sectionflags	@""
	.align	4


	//----- nvinfo : EIATTR_CUDA_API_VERSION
	.align		4
        /*0000*/ 	.byte	0x04, 0x37
        /*0002*/ 	.short	(.L_366 - .L_365)
.L_365:
        /*0004*/ 	.word	0x00000082


	//----- nvinfo : EIATTR_KPARAM_INFO
	.align		4
.L_366:
        /*0008*/ 	.byte	0x04, 0x17
        /*000a*/ 	.short	(.L_368 - .L_367)
.L_367:
        /*000c*/ 	.word	0x00000000
        /*0010*/ 	.short	0x0000
        /*0012*/ 	.short	0x0000
        /*0014*/ 	.byte	0x00, 0xf0, 0x01, 0x2a


	//----- nvinfo : EIATTR_SPARSE_MMA_MASK
	.align		4
.L_368:
        /*0018*/ 	.byte	0x03, 0x50
        /*001a*/ 	.short	0x0000


	//----- nvinfo : EIATTR_MAXREG_COUNT
	.align		4
        /*001c*/ 	.byte	0x03, 0x1b
        /*001e*/ 	.short	0x00a8


	//----- nvinfo : EIATTR_MERCURY_ISA_VERSION
	.align		4
        /*0020*/ 	.byte	0x03, 0x5f
        /*0022*/ 	.short	0x0101


	//----- nvinfo : EIATTR_VRC_CTA_INIT_COUNT
	.align		4
        /*0024*/ 	.byte	0x02, 0x4a
	.zero		1
	.zero		1


	//----- nvinfo : EIATTR_EXIT_INSTR_OFFSETS
	.align		4
        /*0028*/ 	.byte	0x04, 0x1c
        /*002a*/ 	.short	(.L_370 - .L_369)


	//   ....[0]....
.L_369:
        /*002c*/ 	.word	0x00000010


	//----- nvinfo : EIATTR_MAX_THREADS
	.align		4
.L_370:
        /*0030*/ 	.byte	0x04, 0x05
        /*0032*/ 	.short	(.L_372 - .L_371)
.L_371:
        /*0034*/ 	.word	0x00000180
        /*0038*/ 	.word	0x00000001
        /*003c*/ 	.word	0x00000001


	//----- nvinfo : EIATTR_CBANK_PARAM_SIZE
	.align		4
.L_372:
        /*0040*/ 	.byte	0x03, 0x19
        /*0042*/ 	.short	0x0a80


	//----- nvinfo : EIATTR_PARAM_CBANK
	.align		4
        /*0044*/ 	.byte	0x04, 0x0a
        /*0046*/ 	.short	(.L_374 - .L_373)
	.align		4
.L_373:
        /*0048*/ 	.word	index@(.nv.constant0._ZN7cutlass13device_kernelIN5flash11enable_sm90INS1_16FlashAttnFwdSm90INS1_25CollectiveMainloopFwdSm90ILi2EN4cute5tupleIJNS5_1CILi1EEES8_S8_EEENS6_IJNS7_ILi128EEESA_NS7_ILi256EEEEEELi256ENS_12float_e4m3_tEfNS_4arch4Sm90ELb1ELb0ELb1ELb1ELb1ELb0ELb0ELb1ELb0ELb1ELb0ELb0EEENS1_21CollectiveEpilogueFwdINS6_IJSA_SB_SA_EEES9_NS_10bfloat16_tESF_Li256ELb1ELb1ELb0ELb1EEENS1_36VarlenDynamicPersistentTileSchedulerILi128ELi128ELi256ELi128ELb0ELb1ELb1ELb1ELb1ELb1EEEEEEEEEvNT_6ParamsE)
        /*004c*/ 	.short	0x0380
        /*004e*/ 	.short	0x0a80


	//----- nvinfo : EIATTR_SW_WAR
	.align		4
.L_374:
        /*0050*/ 	.byte	0x04, 0x36
        /*0052*/ 	.short	(.L_376 - .L_375)
.L_375:
        /*0054*/ 	.word	0x00000008
.L_376:


//--------------------- .nv.info._ZN7cutlass13device_kernelIN5flash11enable_sm90INS1_16FlashAttnFwdSm90INS1_25CollectiveMainloopFwdSm90ILi2EN4cute5tupleIJNS5_1CILi1EEES8_S8_EEENS6_IJNS7_ILi128EEESA_NS7_ILi256EEEEEELi256ENS_12float_e4m3_tEfNS_4arch4Sm90ELb1ELb0ELb1ELb1ELb1ELb1ELb0ELb1ELb0ELb1ELb0ELb0EEENS1_21CollectiveEpilogueFwdINS6_IJSA_SB_SA_EEES9_NS_10bfloat16_tESF_Li256ELb1ELb1ELb0ELb1EEENS1_36VarlenDynamicPersistentTileSchedulerILi128ELi128ELi256ELi128ELb0ELb1ELb1ELb1ELb1ELb1EEEEEEEEEvNT_6ParamsE --------------------------
	.section	.nv.info._ZN7cutlass13device_kernelIN5flash11enable_sm90INS1_16FlashAttnFwdSm90INS1_25CollectiveMainloopFwdSm90ILi2EN4cute5tupleIJNS5_1CILi1EEES8_S8_EEENS6_IJNS7_ILi128EEESA_NS7_ILi256EEEEEELi256ENS_12float_e4m3_tEfNS_4arch4Sm90ELb1ELb0ELb1ELb1ELb1ELb1ELb0ELb1ELb0ELb1ELb0ELb0EEENS1_21CollectiveEpilogueFwdINS6_IJSA_SB_SA_EEES9_NS_10bfloat16_tESF_Li256ELb1ELb1ELb0ELb1EEENS1_36VarlenDynamicPersistentTileSchedulerILi128ELi128ELi256ELi128ELb0ELb1ELb1ELb1ELb1ELb1EEEEEEEEEvNT_6ParamsE,"",@"SHT_CUDA_INFO"
	.sectionflags	@""
	.align	4


	//----- nvinfo : EIATTR_CUDA_API_VERSION
	.align		4
        /*0000*/ 	.byte	0x04, 0x37
        /*0002*/ 	.short	(.L_378 - .L_377)
.L_377:
        /*0004*/ 	.word	0x00000082


	//----- nvinfo : EIATTR_KPARAM_INFO
	.align		4
.L_378:
        /*0008*/ 	.byte	0x04, 0x17
        /*000a*/ 	.short	(.L_380 - .L_379)
.L_379:
        /*000c*/ 	.word	0x00000000
        /*0010*/ 	.short	0x0000
        /*0012*/ 	.short	0x0000
        /*0014*/ 	.byte	0x00, 0xf0, 0x01, 0x2a


	//----- nvinfo : EIATTR_SPARSE_MMA_MASK
	.align		4
.L_380:
        /*0018*/ 	.byte	0x03, 0x50
        /*001a*/ 	.short	0x0000


	//----- nvinfo : EIATTR_MAXREG_COUNT
	.align		4
        /*001c*/ 	.byte	0x03, 0x1b
        /*001e*/ 	.short	0x00a8


	//----- nvinfo : EIATTR_MERCURY_ISA_VERSION
	.align		4
        /*0020*/ 	.byte	0x03, 0x5f
        /*0022*/ 	.short	0x0101


	//----- nvinfo : EIATTR_VRC_CTA_INIT_COUNT
	.align		4
        /*0024*/ 	.byte	0x02, 0x4a
	.zero		1
	.zero		1


	//----- nvinfo : EIATTR_EXIT_INSTR_OFFSETS
	.align		4
        /*0028*/ 	.byte	0x04, 0x1c
        /*002a*/ 	.short	(.L_382 - .L_381)


	//   ....[0]....
.L_381:
        /*002c*/ 	.word	0x00000010


	//----- nvinfo : EIATTR_MAX_THREADS
	.align		4
.L_382:
        /*0030*/ 	.byte	0x04, 0x05
        /*0032*/ 	.short	(.L_384 - .L_383)
.L_383:
        /*0034*/ 	.word	0x00000180
        /*0038*/ 	.word	0x00000001
        /*003c*/ 	.word	0x00000001


	//----- nvinfo : EIATTR_CBANK_PARAM_SIZE
	.align		4
.L_384:
        /*0040*/ 	.byte	0x03, 0x19
        /*0042*/ 	.short	0x0a80


	//----- nvinfo : EIATTR_PARAM_CBANK
	.align		4
        /*0044*/ 	.byte	0x04, 0x0a
        /*0046*/ 	.short	(.L_386 - .L_385)
	.align		4
.L_385:
        /*0048*/ 	.word	index@(.nv.constant0._ZN7cutlass13device_kernelIN5flash11enable_sm90INS1_16FlashAttnFwdSm90INS1_25CollectiveMainloopFwdSm90ILi2EN4cute5tupleIJNS5_1CILi1EEES8_S8_EEENS6_IJNS7_ILi128EEESA_NS7_ILi256EEEEEELi256ENS_12float_e4m3_tEfNS_4arch4Sm90ELb1ELb0ELb1ELb1ELb1ELb1ELb0ELb1ELb0ELb1ELb0ELb0EEENS1_21CollectiveEpilogueFwdINS6_IJSA_SB_SA_EEES9_NS_10bfloat16_tESF_Li256ELb1ELb1ELb0ELb1EEENS1_36VarlenDynamicPersistentTileSchedulerILi128ELi128ELi256ELi128ELb0ELb1ELb1ELb1ELb1ELb1EEEEEEEEEvNT_6ParamsE)
        /*004c*/ 	.short	0x0380
        /*004e*/ 	.short	0x0a80


	//----- nvinfo : EIATTR_SW_WAR
	.align		4
.L_386:
        /*0050*/ 	.byte	0x04, 0x36
        /*0052*/ 	.short	(.L_388 - .L_387)
.L_387:
        /*0054*/ 	.word	0x00000008
.L_388:


//--------------------- .nv.info._ZN7cutlass13device_kernelIN5flash11enable_sm90INS1_16FlashAttnFwdSm90INS1_25CollectiveMainloopFwdSm90ILi2EN4cute5tupleIJNS5_1CILi1EEES8_S8_EEENS6_IJNS7_ILi128EEENS7_ILi160EEENS7_ILi192EEEEEELi192ENS_12float_e4m3_tEfNS_4arch4Sm90ELb0ELb0ELb1ELb0ELb1ELb0ELb0ELb1ELb1ELb1ELb0ELb0EEENS1_21CollectiveEpilogueFwdINS6_IJSA_SC_SB_EEES9_NS_10bfloat16_tESG_Li256ELb0ELb1ELb0ELb1EEENS1_29StaticPersistentTileSchedulerILb0EEEEEEEEEvNT_6ParamsE --------------------------
	.section	.nv.info._ZN7cutlass13device_kernelIN5flash11enable_sm90INS1_16FlashAttnFwdSm90INS1_25CollectiveMainloopFwdSm90ILi2EN4cute5tupleIJNS5_1CILi1EEES8_S8_EEENS6_IJNS7_ILi128EEENS7_ILi160EEENS7_ILi192EEEEEELi192ENS_12float_e4m3_tEfNS_4arch4Sm90ELb0ELb0ELb1ELb0ELb1ELb0ELb0ELb1ELb1ELb1ELb0ELb0EEENS1_21CollectiveEpilogueFwdINS6_IJSA_SC_SB_EEES9_NS_10bfloat16_tESG_Li256ELb0ELb1ELb0ELb1EEENS1_29StaticPersistentTileSchedulerILb0EEEEEEEEEvNT_6ParamsE,"",@"SHT_CUDA_INFO"
	.sectionflags	@""
	.align	4


	//----- nvinfo : EIATTR_CUDA_API_VERSION
	.align		4
        /*0000*/ 	.byte	0x04, 0x37
        /*0002*/ 	.short	(.L_390 - .L_389)
.L_389:
        /*0004*/ 	.word	0x00000082


	//----- nvinfo : EIATTR_KPARAM_INFO
	.align		4
.L_390:
        /*0008*/ 	.byte	0x04, 0x17
        /*000a*/ 	.short	(.L_392 - .L_391)
.L_391:
        /*000c*/ 	.word	0x00000000
        /*0010*/ 	.short	0x0000
        /*0012*/ 	.short	0x0000
        /*0014*/ 	.byte	0x00, 0xf0, 0x01, 0x28


	//----- nvinfo : EIATTR_SPARSE_MMA_MASK
	.align		4
.L_392:
        /*0018*/ 	.byte	0x03, 0x50
        /*001a*/ 	.short	0x0000


	//----- nvinfo : EIATTR_MAXREG_COUNT
	.align		4
        /*001c*/ 	.byte	0x03, 0x1b
        /*001e*/ 	.short	0x00a8


	//----- nvinfo : EIATTR_MERCURY_ISA_VERSION
	.align		4
        /*0020*/ 	.byte	0x03, 0x5f
        /*0022*/ 	.short	0x0101


	//----- nvinfo : EIATTR_VRC_CTA_INIT_COUNT
	.align		4
        /*0024*/ 	.byte	0x02, 0x4a
	.zero		1
	.zero		1


	//----- nvinfo : EIATTR_EXIT_INSTR_OFFSETS
	.align		4
        /*0028*/ 	.byte	0x04, 0x1c
        /*002a*/ 	.short	(.L_394 - .L_393)


	//   ....[0]....
.L_393:
        /*002c*/ 	.word	0x00000010


	//----- nvinfo : EIATTR_MAX_THREADS
	.align		4
.L_394:
        /*0030*/ 	.byte	0x04, 0x05
        /*0032*/ 	.short	(.L_396 - .L_395)
.L_395:
        /*0034*/ 	.word	0x00000180
        /*0038*/ 	.word	0x00000001
        /*003c*/ 	.word	0x00000001


	//----- nvinfo : EIATTR_CBANK_PARAM_SIZE
	.align		4
.L_396:
        /*0040*/ 	.byte	0x03, 0x19
        /*0042*/ 	.short	0x0a00


	//----- nvinfo : EIATTR_PARAM_CBANK
	.align		4
        /*0044*/ 	.byte	0x04, 0x0a
        /*0046*/ 	.short	(.L_398 - .L_397)
	.align		4
.L_397:
        /*0048*/ 	.word	index@(.nv.constant0._ZN7cutlass13device_kernelIN5flash11enable_sm90INS1_16FlashAttnFwdSm90INS1_25CollectiveMainloopFwdSm90ILi2EN4cute5tupleIJNS5_1CILi1EEES8_S8_EEENS6_IJNS7_ILi128EEENS7_ILi160EEENS7_ILi192EEEEEELi192ENS_12float_e4m3_tEfNS_4arch4Sm90ELb0ELb0ELb1ELb0ELb1ELb0ELb0ELb1ELb1ELb1ELb0ELb0EEENS1_21CollectiveEpilogueFwdINS6_IJSA_SC_SB_EEES9_NS_10bfloat16_tESG_Li256ELb0ELb1ELb0ELb1EEENS1_29StaticPersistentTileSchedulerILb0EEEEEEEEEvNT_6ParamsE)
        /*004c*/ 	.short	0x0380
        /*004e*/ 	.short	0x0a00


	//----- nvinfo : EIATTR_SW_WAR
	.align		4
.L_398:
        /*0050*/ 	.byte	0x04, 0x36
        /*0052*/ 	.short	(.L_400 - .L_399)
.L_399:
        /*0054*/ 	.word	0x00000008
.L_400:


//--------------------- .nv.info._ZN7cutlass13device_kernelIN5flash11enable_sm90INS1_16FlashAttnFwdSm90INS1_25CollectiveMainloopFwdSm90ILi2EN4cute5tupleIJNS5_1CILi1EEES8_S8_EEENS6_IJNS7_ILi128EEENS7_ILi160EEENS7_ILi192EEEEEELi192ENS_12float_e4m3_tEfNS_4arch4Sm90ELb0ELb0ELb1ELb1ELb1ELb0ELb0ELb1ELb1ELb1ELb0ELb0EEENS1_21CollectiveEpilogueFwdINS6_IJSA_SC_SB_EEES9_NS_10bfloat16_tESG_Li256ELb1ELb1ELb0ELb1EEENS1_36VarlenDynamicPersistentTileSchedulerILi128ELi160ELi256ELi128ELb0ELb1ELb1ELb0ELb1ELb1EEEEEEEEEvNT_6ParamsE --------------------------
	.section	.nv.info._ZN7cutlass13device_kernelIN5flash11enable_sm90INS1_16FlashAttnFwdSm90INS1_25CollectiveMainloopFwdSm90ILi2EN4cute5tupleIJNS5_1CILi1EEES8_S8_EEENS6_IJNS7_ILi128EEENS7_ILi160EEENS7_ILi192EEEEEELi192ENS_12float_e4m3_tEfNS_4arch4Sm90ELb0ELb0ELb1ELb1ELb1ELb0ELb0ELb1ELb1ELb1ELb0ELb0EEENS1_21CollectiveEpilogueFwdINS6_IJSA_SC_SB_EEES9_NS_10bfloat16_tESG_Li256ELb1ELb1ELb0ELb1EEENS1_36VarlenDynamicPersistentTileSchedulerILi128ELi160ELi256ELi128ELb0ELb1ELb1ELb0ELb1ELb1EEEEEEEEEvNT_6ParamsE,"",@"SHT_CUDA_INFO"
	.sectionflags	@""
	.align	4


	//----- nvinfo : EIATTR_CUDA_API_VERSION
	.align		4
        /*0000*/ 	.byte	0x04, 0x37
        /*0002*/ 	.short	(.L_402 - .L_401)
.L_401:
        /*0004*/ 	.word	0x00000082


	//----- nvinfo : EIATTR_KPARAM_INFO
	.align		4
.L_402:
        /*0008*/ 	.byte	0x04, 0x17
        /*000a*/ 	.short	(.L_404 - .L_403)
.L_403:
        /*000c*/ 	.word	0x00000000
        /*0010*/ 	.short	0x0000
        /*0012*/ 	.short	0x0000
        /*0014*/ 	.byte	0x00, 0xf0, 0x01, 0x2a


	//----- nvinfo : EIATTR_SPARSE_MMA_MASK
	.align		4
.L_404:
        /*0018*/ 	.byte	0x03, 0x50
        /*001a*/ 	.short	0x0000


	//----- nvinfo : EIATTR_MAXREG_COUNT
	.align		4
        /*001c*/ 	.byte	0x03, 0x1b
        /*001e*/ 	.short	0x00a8


	//----- nvinfo : EIATTR_MERCURY_ISA_VERSION
	.align		4
        /*0020*/ 	.byte	0x03, 0x5f
        /*0022*/ 	.short	0x0101


	//----- nvinfo : EIATTR_VRC_CTA_INIT_COUNT
	.align		4
        /*0024*/ 	.byte	0x02, 0x4a
	.zero		1
	.zero		1


	//----- nvinfo : EIATTR_EXIT_INSTR_OFFSETS
	.align		4
        /*0028*/ 	.byte	0x04, 0x1c
        /*002a*/ 	.short	(.L_406 - .L_405)


	//   ....[0]....
.L_405:
        /*002c*/ 	.word	0x00000010


	//----- nvinfo : EIATTR_MAX_THREADS
	.align		4
.L_406:
        /*0030*/ 	.byte	0x04, 0x05
        /*0032*/ 	.short	(.L_408 - .L_407)
.L_407:
        /*0034*/ 	.word	0x00000180
        /*0038*/ 	.word	0x00000001
        /*003c*/ 	.word	0x00000001


	//----- nvinfo : EIATTR_CBANK_PARAM_SIZE
	.align		4
.L_408:
        /*0040*/ 	.byte	0x03, 0x19
        /*0042*/ 	.short	0x0a80


	//----- nvinfo : EIATTR_PARAM_CBANK
	.align		4
        /*0044*/ 	.byte	0x04, 0x0a
        /*0046*/ 	.short	(.L_410 - .L_409)
	.align		4
.L_409:
        /*0048*/ 	.word	index@(.nv.constant0._ZN7cutlass13device_kernelIN5flash11enable_sm90INS1_16FlashAttnFwdSm90INS1_25CollectiveMainloopFwdSm90ILi2EN4cute5tupleIJNS5_1CILi1EEES8_S8_EEENS6_IJNS7_ILi128EEENS7_ILi160EEENS7_ILi192EEEEEELi192ENS_12float_e4m3_tEfNS_4arch4Sm90ELb0ELb0ELb1ELb1ELb1ELb0ELb0ELb1ELb1ELb1ELb0ELb0EEENS1_21CollectiveEpilogueFwdINS6_IJSA_SC_SB_EEES9_NS_10bfloat16_tESG_Li256ELb1ELb1ELb0ELb1EEENS1_36VarlenDynamicPersistentTileSchedulerILi128ELi160ELi256ELi128ELb0ELb1ELb1ELb0ELb1ELb1EEEEEEEEEvNT_6ParamsE)
        /*004c*/ 	.short	0x0380
        /*004e*/ 	.short	0x0a80


	//----- nvinfo : EIATTR_SW_WAR
	.align		4
.L_410:
        /*0050*/ 	.byte	0x04, 0x36
        /*0052*/ 	.short	(.L_412 - .L_411)
.L_411:
        /*0054*/ 	.word	0x00000008
.L_412:


//--------------------- .nv.info._ZN7cutlass13device_kernelIN5flash11enable_sm90INS1_16FlashAttnFwdSm90INS1_25CollectiveMainloopFwdSm90ILi2EN4cute5tupleIJNS5_1CILi1EEES8_S8_EEENS6_IJNS7_ILi128EEENS7_ILi160EEENS7_ILi192EEEEEELi192ENS_12float_e4m3_tEfNS_4arch4Sm90ELb0ELb0ELb1ELb1ELb1ELb1ELb0ELb1ELb1ELb1ELb0ELb0EEENS1_21CollectiveEpilogueFwdINS6_IJSA_SC_SB_EEES9_NS_10bfloat16_tESG_Li256ELb1ELb1ELb0ELb1EEENS1_36VarlenDynamicPersistentTileSchedulerILi128ELi160ELi256ELi128ELb0ELb1ELb1ELb0ELb1ELb1EEEEEEEEEvNT_6ParamsE --------------------------
	.section	.nv.info._ZN7cutlass13device_kernelIN5flash11enable_sm90INS1_16FlashAttnFwdSm90INS1_25CollectiveMainloopFwdSm90ILi2EN4cute5tupleIJNS5_1CILi1EEES8_S8_EEENS6_IJNS7_ILi128EEENS7_ILi160EEENS7_ILi192EEEEEELi192ENS_12float_e4m3_tEfNS_4arch4Sm90ELb0ELb0ELb1ELb1ELb1ELb1ELb0ELb1ELb1ELb1ELb0ELb0EEENS1_21CollectiveEpilogueFwdINS6_IJSA_SC_SB_EEES9_NS_10bfloat16_tESG_Li256ELb1ELb1ELb0ELb1EEENS1_36VarlenDynamicPersistentTileSchedulerILi128ELi160ELi256ELi128ELb0ELb1ELb1ELb0ELb1ELb1EEEEEEEEEvNT_6ParamsE,"",@"SHT_CUDA_INFO"
	.sectionflags	@""
	.align	4


	//----- nvinfo : EIATTR_CUDA_API_VERSION
	.align		4
        /*0000*/ 	.byte	0x04, 0x37
        /*0002*/ 	.short	(.L_414 - .L_413)
.L_413:
        /*0004*/ 	.word	0x00000082


	//----- nvinfo : EIATTR_KPARAM_INFO
	.align		4
.L_414:
        /*0008*/ 	.byte	0x04, 0x17
        /*000a*/ 	.short	(.L_416 - .L_415)
.L_415:
        /*000c*/ 	.word	0x00000000
        /*0010*/ 	.short	0x0000
        /*0012*/ 	.short	0x0000
        /*0014*/ 	.byte	0x00, 0xf0, 0x01, 0x2a


	//----- nvinfo : EIATTR_SPARSE_MMA_MASK
	.align		4
.L_416:
        /*0018*/ 	.byte	0x03, 0x50
        /*001a*/ 	.short	0x0000


	//----- nvinfo : EIATTR_MAXREG_COUNT
	.align		4
        /*001c*/ 	.byte	0x03, 0x1b
        /*001e*/ 	.short	0x00a8


	//----- nvinfo : EIATTR_MERCURY_ISA_VERSION
	.align		4
        /*0020*/ 	.byte	0x03, 0x5f
        /*0022*/ 	.short	0x0101


	//----- nvinfo : EIATTR_VRC_CTA_INIT_COUNT
	.align		4
        /*0024*/ 	.byte	0x02, 0x4a
	.zero		1
	.zero		1


	//----- nvinfo : EIATTR_EXIT_INSTR_OFFSETS
	.align		4
        /*0028*/ 	.byte	0x04, 0x1c
        /*002a*/ 	.short	(.L_418 - .L_417)


	//   ....[0]....
.L_417:
        /*002c*/ 	.word	0x00000010


	//----- nvinfo : EIATTR_MAX_THREADS
	.align		4
.L_418:
        /*0030*/ 	.byte	0x04, 0x05
        /*0032*/ 	.short	(.L_420 - .L_419)
.L_419:
        /*0034*/ 	.word	0x00000180
        /*0038*/ 	.word	0x00000001
        /*003c*/ 	.word	0x00000001


	//----- nvinfo : EIATTR_CBANK_PARAM_SIZE
	.align		4
.L_420:
        /*0040*/ 	.byte	0x03, 0x19
        /*0042*/ 	.short	0x0a80


	//----- nvinfo : EIATTR_PARAM_CBANK
	.align		4
        /*0044*/ 	.byte	0x04, 0x0a
        /*0046*/ 	.short	(.L_422 - .L_421)
	.align		4
.L_421:
        /*0048*/ 	.word	index@(.nv.constant0._ZN7cutlass13device_kernelIN5flash11enable_sm90INS1_16FlashAttnFwdSm90INS1_25CollectiveMainloopFwdSm90ILi2EN4cute5tupleIJNS5_1CILi1EEES8_S8_EEENS6_IJNS7_ILi128EEENS7_ILi160EEENS7_ILi192EEEEEELi192ENS_12float_e4m3_tEfNS_4arch4Sm90ELb0ELb0ELb1ELb1ELb1ELb1ELb0ELb1ELb1ELb1ELb0ELb0EEENS1_21CollectiveEpilogueFwdINS6_IJSA_SC_SB_EEES9_NS_10bfloat16_tESG_Li256ELb1ELb1ELb0ELb1EEENS1_36VarlenDynamicPersistentTileSchedulerILi128ELi160ELi256ELi128ELb0ELb1ELb1ELb0ELb1ELb1EEEEEEEEEvNT_6ParamsE)
        /*004c*/ 	.short	0x0380
        /*004e*/ 	.short	0x0a80


	//----- nvinfo : EIATTR_SW_WAR
	.align		4
.L_422:
        /*0050*/ 	.byte	0x04, 0x36
        /*0052*/ 	.short	(.L_424 - .L_423)
.L_423:
        /*0054*/ 	.word	0x00000008
.L_424:


//--------------------- .nv.info._ZN7cutlass13device_kernelIN5flash11enable_sm90INS1_16FlashAttnFwdSm90INS1_25CollectiveMainloopFwdSm90ILi2EN4cute5tupleIJNS5_1CILi1EEES8_S8_EEENS6_IJNS7_ILi128EEESA_NS7_ILi192EEEEEELi192ENS_12float_e4m3_tEfNS_4arch4Sm90ELb0ELb1ELb1ELb0ELb1ELb0ELb0ELb1ELb1ELb1ELb0ELb0EEENS1_21CollectiveEpilogueFwdINS6_IJSA_SB_SA_EEES9_NS_10bfloat16_tESF_Li256ELb0ELb1ELb0ELb1EEENS1_30DynamicPersistentTileSchedulerILi256ELi128ELb0ELb1ELb1EEEEEEEEEvNT_6ParamsE --------------------------
	.section	.nv.info._ZN7cutlass13device_kernelIN5flash11enable_sm90INS1_16FlashAttnFwdSm90INS1_25CollectiveMainloopFwdSm90ILi2EN4cute5tupleIJNS5_1CILi1EEES8_S8_EEENS6_IJNS7_ILi128EEESA_NS7_ILi192EEEEEELi192ENS_12float_e4m3_tEfNS_4arch4Sm90ELb0ELb1ELb1ELb0ELb1ELb0ELb0ELb1ELb1ELb1ELb0ELb0EEENS1_21CollectiveEpilogueFwdINS6_IJSA_SB_SA_EEES9_NS_10bfloat16_tESF_Li256ELb0ELb1ELb0ELb1EEENS1_30DynamicPersistentTileSchedulerILi256ELi128ELb0ELb1ELb1EEEEEEEEEvNT_6ParamsE,"",@"SHT_CUDA_INFO"
	.sectionflags	@""
	.align	4


	//----- nvinfo : EIATTR_CUDA_API_VERSION
	.align		4
        /*0000*/ 	.byte	0x04, 0x37
        /*0002*/ 	.short	(.L_426 - .L_425)
.L_425:
        /*0004*/ 	.word	0x00000082


	//----- nvinfo : EIATTR_KPARAM_INFO
	.align		4
.L_426:
        /*0008*/ 	.byte	0x04, 0x17
        /*000a*/ 	.short	(.L_428 - .L_427)
.L_427:
        /*000c*/ 	.word	0x00000000
        /*0010*/ 	.short	0x0000
        /*0012*/ 	.short	0x0000
        /*0014*/ 	.byte	0x00, 0xf0, 0x01, 0x2a


	//----- nvinfo : EIATTR_SPARSE_MMA_MASK
	.align		4
.L_428:
        /*0018*/ 	.byte	0x03, 0x50
        /*001a*/ 	.short	0x0000


	//----- nvinfo : EIATTR_MAXREG_COUNT
	.align		4
        /*001c*/ 	.byte	0x03, 0x1b
        /*001e*/ 	.short	0x00a8


	//----- nvinfo : EIATTR_MERCURY_ISA_VERSION
	.align		4
        /*0020*/ 	.byte	0x03, 0x5f
        /*0022*/ 	.short	0x0101


	//----- nvinfo : EIATTR_VRC_CTA_INIT_COUNT
	.align		4
        /*0024*/ 	.byte	0x02, 0x4a
	.zero		1
	.zero		1


	//----- nvinfo : EIATTR_EXIT_INSTR_OFFSETS
	.align		4
        /*0028*/ 	.byte	0x04, 0x1c
        /*002a*/ 	.short	(.L_430 - .L_429)


	//   ....[0]....
.L_429:
        /*002c*/ 	.word	0x00000010


	//----- nvinfo : EIATTR_MAX_THREADS
	.align		4
.L_430:
        /*0030*/ 	.byte	0x04, 0x05
        /*0032*/ 	.short	(.L_432 - .L_431)
.L_431:
        /*0034*/ 	.word	0x00000180
        /*0038*/ 	.word	0x00000001
        /*003c*/ 	.word	0x00000001


	//----- nvinfo : EIATTR_CBANK_PARAM_SIZE
	.align		4
.L_432:
        /*0040*/ 	.byte	0x03, 0x19
        /*0042*/ 	.short	0x0a80


	//----- nvinfo : EIATTR_PARAM_CBANK
	.align		4
        /*0044*/ 	.byte	0x04, 0x0a
        /*0046*/ 	.short	(.L_434 - .L_433)
	.align		4
.L_433:
        /*0048*/ 	.word	index@(.nv.constant0._ZN7cutlass13device_kernelIN5flash11enable_sm90INS1_16FlashAttnFwdSm90INS1_25CollectiveMainloopFwdSm90ILi2EN4cute5tupleIJNS5_1CILi1EEES8_S8_EEENS6_IJNS7_ILi128EEESA_NS7_ILi192EEEEEELi192ENS_12float_e4m3_tEfNS_4arch4Sm90ELb0ELb1ELb1ELb0ELb1ELb0ELb0ELb1ELb1ELb1ELb0ELb0EEENS1_21CollectiveEpilogueFwdINS6_IJSA_SB_SA_EEES9_NS_10bfloat16_tESF_Li256ELb0ELb1ELb0ELb1EEENS1_30DynamicPersistentTileSchedulerILi256ELi128ELb0ELb1ELb1EEEEEEEEEvNT_6ParamsE)
        /*004c*/ 	.short	0x0380
        /*004e*/ 	.short	0x0a80


	//----- nvinfo : EIATTR_SW_WAR
	.align		4
.L_434:
        /*0050*/ 	.byte	0x04, 0x36
        /*0052*/ 	.short	(.L_436 - .L_435)
.L_435:
        /*0054*/ 	.word	0x00000008
.L_436:


//--------------------- .nv.info._ZN7cutlass13device_kernelIN5flash11enable_sm90INS1_16FlashAttnFwdSm90INS1_25CollectiveMainloopFwdSm90ILi2EN4cute5tupleIJNS5_1CILi1EEES8_S8_EEENS6_IJNS7_ILi128EEESA_NS7_ILi192EEEEEELi192ENS_12float_e4m3_tEfNS_4arch4Sm90ELb0ELb1ELb1ELb1ELb1ELb0ELb0ELb1ELb1ELb1ELb0ELb0EEENS1_21CollectiveEpilogueFwdINS6_IJSA_SB_SA_EEES9_NS_10bfloat16_tESF_Li256ELb1ELb1ELb0ELb1EEENS1_36VarlenDynamicPersistentTileSchedulerILi128ELi128ELi256ELi128ELb0ELb1ELb1ELb1ELb0ELb1EEEEEEEEEvNT_6ParamsE --------------------------
	.section	.nv.info._ZN7cutlass13device_kernelIN5flash11enable_sm90INS1_16FlashAttnFwdSm90INS1_25CollectiveMainloopFwdSm90ILi2EN4cute5tupleIJNS5_1CILi1EEES8_S8_EEENS6_IJNS7_ILi128EEESA_NS7_ILi192EEEEEELi192ENS_12float_e4m3_tEfNS_4arch4Sm90ELb0ELb1ELb1ELb1ELb1ELb0ELb0ELb1ELb1ELb1ELb0ELb0EEENS1_21CollectiveEpilogueFwdINS6_IJSA_SB_SA_EEES9_NS_10bfloat16_tESF_Li256ELb1ELb1ELb0ELb1EEENS1_36VarlenDynamicPersistentTileSchedulerILi128ELi128ELi256ELi128ELb0ELb1ELb1ELb1ELb0ELb1EEEEEEEEEvNT_6ParamsE,"",@"SHT_CUDA_INFO"
	.sectionflags	@""
	.align	4


	//----- nvinfo : EIATTR_CUDA_API_VERSION
	.align		4
        /*0000*/ 	.byte	0x04, 0x37
        /*0002*/ 	.short	(.L_438 - .L_437)
.L_437:
        /*0004*/ 	.word	0x00000082


	//----- nvinfo : EIATTR_KPARAM_INFO
	.align		4
.L_438:
        /*0008*/ 	.byte	0x04, 0x17
        /*000a*/ 	.short	(.L_440 - .L_439)
.L_439:
        /*000c*/ 	.word	0x00000000
        /*0010*/ 	.short	0x0000
        /*0012*/ 	.short	0x0000
        /*0014*/ 	.byte	0x00, 0xf0, 0x01, 0x2a


	//----- nvinfo : EIATTR_SPARSE_MMA_MASK
	.align		4
.L_440:
        /*0018*/ 	.byte	0x03, 0x50
        /*001a*/ 	.short	0x0000


	//----- nvinfo : EIATTR_MAXREG_COUNT
	.align		4
        /*001c*/ 	.byte	0x03, 0x1b
        /*001e*/ 	.short	0x00a8


	//----- nvinfo : EIATTR_MERCURY_ISA_VERSION
	.align		4
        /*0020*/ 	.byte	0x03, 0x5f
        /*0022*/ 	.short	0x0101


	//----- nvinfo : EIATTR_VRC_CTA_INIT_COUNT
	.align		4
        /*0024*/ 	.byte	0x02, 0x4a
	.zero		1
	.zero		1


	//----- nvinfo : EIATTR_EXIT_INSTR_OFFSETS
	.align		4
        /*0028*/ 	.byte	0x04, 0x1c
        /*002a*/ 	.short	(.L_442 - .L_441)


	//   ....[0]....
.L_441:
        /*002c*/ 	.word	0x00000010


	//----- nvinfo : EIATTR_MAX_THREADS
	.align		4
.L_442:
        /*0030*/ 	.byte	0x04, 0x05
        /*0032*/ 	.short	(.L_444 - .L_443)
.L_443:
        /*0034*/ 	.word	0x00000180
        /*0038*/ 	.word	0x00000001
        /*003c*/ 	.word	0x00000001


	//----- nvinfo : EIATTR_CBANK_PARAM_SIZE
	.align		4
.L_444:
        /*0040*/ 	.byte	0x03, 0x19
        /*0042*/ 	.short	0x0a80


	//----- nvinfo : EIATTR_PARAM_CBANK
	.align		4
        /*0044*/ 	.byte	0x04, 0x0a
        /*0046*/ 	.short	(.L_446 - .L_445)
	.align		4
.L_445:
        /*0048*/ 	.word	index@(.nv.constant0._ZN7cutlass13device_kernelIN5flash11enable_sm90INS1_16FlashAttnFwdSm90INS1_25CollectiveMainloopFwdSm90ILi2EN4cute5tupleIJNS5_1CILi1EEES8_S8_EEENS6_IJNS7_ILi128EEESA_NS7_ILi192EEEEEELi192ENS_12float_e4m3_tEfNS_4arch4Sm90ELb0ELb1ELb1ELb1ELb1ELb0ELb0ELb1ELb1ELb1ELb0ELb0EEENS1_21CollectiveEpilogueFwdINS6_IJSA_SB_SA_EEES9_NS_10bfloat16_tESF_Li256ELb1ELb1ELb0ELb1EEENS1_36VarlenDynamicPersistentTileSchedulerILi128ELi128ELi256ELi128ELb0ELb1ELb1ELb1ELb0ELb1EEEEEEEEEvNT_6ParamsE)
        /*004c*/ 	.short	0x0380
        /*004e*/ 	.short	0x0a80


	//----- nvinfo : EIATTR_SW_WAR
	.align		4
.L_446:
        /*0050*/ 	.byte	0x04, 0x36
        /*0052*/ 	.short	(.L_448 - .L_447)
.L_447:
        /*0054*/ 	.word	0x00000008
.L_448:


//--------------------- .nv.info._ZN7cutlass13device_kernelIN5flash11enable_sm90INS1_16FlashAttnFwdSm90INS1_25CollectiveMainloopFwdSm90ILi2EN4cute5tupleIJNS5_1CILi1EEES8_S8_EEENS6_IJNS7_ILi128EEESA_NS7_ILi192EEEEEELi192ENS_12float_e4m3_tEfNS_4arch4Sm90ELb0ELb1ELb1ELb1ELb1ELb1ELb0ELb1ELb1ELb1ELb0ELb0EEENS1_21CollectiveEpilogueFwdINS6_IJSA_SB_SA_EEES9_NS_10bfloat16_tESF_Li256ELb1ELb1ELb0ELb1EEENS1_36VarlenDynamicPersistentTileSchedulerILi128ELi128ELi256ELi128ELb0ELb1ELb1ELb1ELb0ELb1EEEEEEEEEvNT_6ParamsE --------------------------
	.section	.nv.info._ZN7cutlass13device_kernelIN5flash11enable_sm90INS1_16FlashAttnFwdSm90INS1_25CollectiveMainloopFwdSm90ILi2EN4cute5tupleIJNS5_1CILi1EEES8_S8_EEENS6_IJNS7_ILi128EEESA_NS7_ILi192EEEEEELi192ENS_12float_e4m3_tEfNS_4arch4Sm90ELb0ELb1ELb1ELb1ELb1ELb1ELb0ELb1ELb1ELb1ELb0ELb0EEENS1_21CollectiveEpilogueFwdINS6_IJSA_SB_SA_EEES9_NS_10bfloat16_tESF_Li256ELb1ELb1ELb0ELb1EEENS1_36VarlenDynamicPersistentTileSchedulerILi128ELi128ELi256ELi128ELb0ELb1ELb1ELb1ELb0ELb1EEEEEEEEEvNT_6ParamsE,"",@"SHT_CUDA_INFO"
	.sectionflags	@""
	.align	4


	//----- nvinfo : EIATTR_CUDA_API_VERSION
	.align		4
        /*0000*/ 	.byte	0x04, 0x37
        /*0002*/ 	.short	(.L_450 - .L_449)
.L_449:
        /*0004*/ 	.word	0x00000082


	//----- nvinfo : EIATTR_KPARAM_INFO
	.align		4
.L_450:
        /*0008*/ 	.byte	0x04, 0x17
        /*000a*/ 	.short	(.L_452 - .L_451)
.L_451:
        /*000c*/ 	.word	0x00000000
        /*0010*/ 	.short	0x0000
        /*0012*/ 	.short	0x0000
        /*0014*/ 	.byte	0x00, 0xf0, 0x01, 0x2a


	//----- nvinfo : EIATTR_SPARSE_MMA_MASK
	.align		4
.L_452:
        /*0018*/ 	.byte	0x03, 0x50
        /*001a*/ 	.short	0x0000


	//----- nvinfo : EIATTR_MAXREG_COUNT
	.align		4
        /*001c*/ 	.byte	0x03, 0x1b
        /*001e*/ 	.short	0x00a8


	//----- nvinfo : EIATTR_MERCURY_ISA_VERSION
	.align		4
        /*0020*/ 	.byte	0x03, 0x5f
        /*0022*/ 	.short	0x0101


	//----- nvinfo : EIATTR_VRC_CTA_INIT_COUNT
	.align		4
        /*0024*/ 	.byte	0x02, 0x4a
	.zero		1
	.zero		1


	//----- nvinfo : EIATTR_EXIT_INSTR_OFFSETS
	.align		4
        /*0028*/ 	.byte	0x04, 0x1c
        /*002a*/ 	.short	(.L_454 - .L_453)


	//   ....[0]....
.L_453:
        /*002c*/ 	.word	0x00000010


	//----- nvinfo : EIATTR_MAX_THREADS
	.align		4
.L_454:
        /*0030*/ 	.byte	0x04, 0x05
        /*0032*/ 	.short	(.L_456 - .L_455)
.L_455:
        /*0034*/ 	.word	0x00000180
        /*0038*/ 	.word	0x00000001
        /*003c*/ 	.word	0x00000001


	//----- nvinfo : EIATTR_CBANK_PARAM_SIZE
	.align		4
.L_456:
        /*0040*/ 	.byte	0x03, 0x19
        /*0042*/ 	.short	0x0a80


	//----- nvinfo : EIATTR_PARAM_CBANK
	.align		4
        /*0044*/ 	.byte	0x04, 0x0a
        /*0046*/ 	.short	(.L_458 - .L_457)
	.align		4
.L_457:
        /*0048*/ 	.word	index@(.nv.constant0._ZN7cutlass13device_kernelIN5flash11enable_sm90INS1_16FlashAttnFwdSm90INS1_25CollectiveMainloopFwdSm90ILi2EN4cute5tupleIJNS5_1CILi1EEES8_S8_EEENS6_IJNS7_ILi128EEESA_NS7_ILi192EEEEEELi192ENS_12float_e4m3_tEfNS_4arch4Sm90ELb0ELb1ELb1ELb1ELb1ELb1ELb0ELb1ELb1ELb1ELb0ELb0EEENS1_21CollectiveEpilogueFwdINS6_IJSA_SB_SA_EEES9_NS_10bfloat16_tESF_Li256ELb1ELb1ELb0ELb1EEENS1_36VarlenDynamicPersistentTileSchedulerILi128ELi128ELi256ELi128ELb0ELb1ELb1ELb1ELb0ELb1EEEEEEEEEvNT_6ParamsE)
        /*004c*/ 	.short	0x0380
        /*004e*/ 	.short	0x0a80


	//----- nvinfo : EIATTR_SW_WAR
	.align		4
.L_458:
        /*0050*/ 	.byte	0x04, 0x36
        /*0052*/ 	.short	(.L_460 - .L_459)
.L_459:
        /*0054*/ 	.word	0x00000008
.L_460:


//--------------------- .nv.info._ZN7cutlass13device_kernelIN5flash11enable_sm90INS1_16FlashAttnFwdSm90INS1_25CollectiveMainloopFwdSm90ILi2EN4cute5tupleIJNS5_1CILi1EEES8_S8_EEENS6_IJNS7_ILi128EEENS7_ILi160EEENS7_ILi192EEEEEELi192ENS_12float_e4m3_tEfNS_4arch4Sm90ELb1ELb0ELb1ELb0ELb1ELb0ELb0ELb1ELb1ELb1ELb0ELb0EEENS1_21CollectiveEpilogueFwdINS6_IJSA_SC_SB_EEES9_NS_10bfloat16_tESG_Li256ELb0ELb1ELb0ELb1EEENS1_30DynamicPersistentTileSchedulerILi256ELi128ELb0ELb1ELb1EEEEEEEEEvNT_6ParamsE --------------------------
	.section	.nv.info._ZN7cutlass13device_kernelIN5flash11enable_sm90INS1_16FlashAttnFwdSm90INS1_25CollectiveMainloopFwdSm90ILi2EN4cute5tupleIJNS5_1CILi1EEES8_S8_EEENS6_IJNS7_ILi128EEENS7_ILi160EEENS7_ILi192EEEEEELi192ENS_12float_e4m3_tEfNS_4arch4Sm90ELb1ELb0ELb1ELb0ELb1ELb0ELb0ELb1ELb1ELb1ELb0ELb0EEENS1_21CollectiveEpilogueFwdINS6_IJSA_SC_SB_EEES9_NS_10bfloat16_tESG_Li256ELb0ELb1ELb0ELb1EEENS1_30DynamicPersistentTileSchedulerILi256ELi128ELb0ELb1ELb1EEEEEEEEEvNT_6ParamsE,"",@"SHT_CUDA_INFO"
	.sectionflags	@""
	.align	4


	//----- nvinfo : EIATTR_CUDA_API_VERSION
	.align		4
        /*0000*/ 	.byte	0x04, 0x37
        /*0002*/ 	.short	(.L_462 - .L_461)
.L_461:
        /*0004*/ 	.word	0x00000082


	//----- nvinfo : EIATTR_KPARAM_INFO
	.align		4
.L_462:
        /*0008*/ 	.byte	0x04, 0x17
        /*000a*/ 	.short	(.L_464 - .L_463)
.L_463:
        /*000c*/ 	.word	0x00000000
        /*0010*/ 	.short	0x0000
        /*0012*/ 	.short	0x0000
        /*0014*/ 	.byte	0x00, 0xf0, 0x01, 0x2a


	//----- nvinfo : EIATTR_SPARSE_MMA_MASK
	.align		4
.L_464:
        /*0018*/ 	.byte	0x03, 0x50
        /*001a*/ 	.short	0x0000


	//----- nvinfo : EIATTR_MAXREG_COUNT
	.align		4
        /*001c*/ 	.byte	0x03, 0x1b
        /*001e*/ 	.short	0x00a8


	//----- nvinfo : EIATTR_MERCURY_ISA_VERSION
	.align		4
        /*0020*/ 	.byte	0x03, 0x5f
        /*0022*/ 	.short	0x0101


	//----- nvinfo : EIATTR_VRC_CTA_INIT_COUNT
	.align		4
        /*0024*/ 	.byte	0x02, 0x4a
	.zero		1
	.zero		1


	//----- nvinfo : EIATTR_EXIT_INSTR_OFFSETS
	.align		4
        /*0028*/ 	.byte	0x04, 0x1c
        /*002a*/ 	.short	(.L_466 - .L_465)


	//   ....[0]....
.L_465:
        /*002c*/ 	.word	0x00000010


	//----- nvinfo : EIATTR_MAX_THREADS
	.align		4
.L_466:
        /*0030*/ 	.byte	0x04, 0x05
        /*0032*/ 	.short	(.L_468 - .L_467)
.L_467:
        /*0034*/ 	.word	0x00000180
        /*0038*/ 	.word	0x00000001
        /*003c*/ 	.word	0x00000001


	//----- nvinfo : EIATTR_CBANK_PARAM_SIZE
	.align		4
.L_468:
        /*0040*/ 	.byte	0x03, 0x19
        /*0042*/ 	.short	0x0a80


	//----- nvinfo : EIATTR_PARAM_CBANK
	.align		4
        /*0044*/ 	.byte	0x04, 0x0a
        /*0046*/ 	.short	(.L_470 - .L_469)
	.align		4
.L_469:
        /*0048*/ 	.word	index@(.nv.constant0._ZN7cutlass13device_kernelIN5flash11enable_sm90INS1_16FlashAttnFwdSm90INS1_25CollectiveMainloopFwdSm90ILi2EN4cute5tupleIJNS5_1CILi1EEES8_S8_EEENS6_IJNS7_ILi128EEENS7_ILi160EEENS7_ILi192EEEEEELi192ENS_12float_e4m3_tEfNS_4arch4Sm90ELb1ELb0ELb1ELb0ELb1ELb0ELb0ELb1ELb1ELb1ELb0ELb0EEENS1_21CollectiveEpilogueFwdINS6_IJSA_SC_SB_EEES9_NS_10bfloat16_tESG_Li256ELb0ELb1ELb0ELb1EEENS1_30DynamicPersistentTileSchedulerILi256ELi128ELb0ELb1ELb1EEEEEEEEEvNT_6ParamsE)
        /*004c*/ 	.short	0x0380
        /*004e*/ 	.short	0x0a80


	//----- nvinfo : EIATTR_SW_WAR
	.align		4
.L_470:
        /*0050*/ 	.byte	0x04, 0x36
        /*0052*/ 	.short	(.L_472 - .L_471)
.L_471:
        /*0054*/ 	.word	0x00000008
.L_472:


//--------------------- .nv.info._ZN7cutlass13device_kernelIN5flash11enable_sm90INS1_16FlashAttnFwdSm90INS1_25CollectiveMainloopFwdSm90ILi2EN4cute5tupleIJNS5_1CILi1EEES8_S8_EEENS6_IJNS7_ILi128EEENS7_ILi160EEENS7_ILi192EEEEEELi192ENS_12float_e4m3_tEfNS_4arch4Sm90ELb1ELb0ELb1ELb1ELb1ELb0ELb0ELb1ELb1ELb1ELb0ELb0EEENS1_21CollectiveEpilogueFwdINS6_IJSA_SC_SB_EEES9_NS_10bfloat16_tESG_Li256ELb1ELb1ELb0ELb1EEENS1_36VarlenDynamicPersistentTileSchedulerILi128ELi160ELi256ELi128ELb0ELb1ELb1ELb1ELb1ELb1EEEEEEEEEvNT_6ParamsE --------------------------
	.section	.nv.info._ZN7cutlass13device_kernelIN5flash11enable_sm90INS1_16FlashAttnFwdSm90INS1_25CollectiveMainloopFwdSm90ILi2EN4cute5tupleIJNS5_1CILi1EEES8_S8_EEENS6_IJNS7_ILi128EEENS7_ILi160EEENS7_ILi192EEEEEELi192ENS_12float_e4m3_tEfNS_4arch4Sm90ELb1ELb0ELb1ELb1ELb1ELb0ELb0ELb1ELb1ELb1ELb0ELb0EEENS1_21CollectiveEpilogueFwdINS6_IJSA_SC_SB_EEES9_NS_10bfloat16_tESG_Li256ELb1ELb1ELb0ELb1EEENS1_36VarlenDynamicPersistentTileSchedulerILi128ELi160ELi256ELi128ELb0ELb1ELb1ELb1ELb1ELb1EEEEEEEEEvNT_6ParamsE,"",@"SHT_CUDA_INFO"
	.sectionflags	@""
	.align	4


	//----- nvinfo : EIATTR_CUDA_API_VERSION
	.align		4
        /*0000*/ 	.byte	0x04, 0x37
        /*0002*/ 	.short	(.L_474 - .L_473)
.L_473:
        /*0004*/ 	.word	0x00000082


	//----- nvinfo : EIATTR_KPARAM_INFO
	.align		4
.L_474:
        /*0008*/ 	.byte	0x04, 0x17
        /*000a*/ 	.short	(.L_476 - .L_475)
.L_475:
        /*000c*/ 	.word	0x00000000
        /*0010*/ 	.short	0x0000
        /*0012*/ 	.short	0x0000
        /*0014*/ 	.byte	0x00, 0xf0, 0x01, 0x2a


	//----- nvinfo : EIATTR_SPARSE_MMA_MASK
	.align		4
.L_476:
        /*0018*/ 	.byte	0x03, 0x50
        /*001a*/ 	.short	0x0000


	//----- nvinfo : EIATTR_MAXREG_COUNT
	.align		4
        /*001c*/ 	.byte	0x03, 0x1b
        /*001e*/ 	.short	0x00a8


	//----- nvinfo : EIATTR_MERCURY_ISA_VERSION
	.align		4
        /*0020*/ 	.byte	0x03, 0x5f
        /*0022*/ 	.short	0x0101


	//----- nvinfo : EIATTR_VRC_CTA_INIT_COUNT
	.align		4
        /*0024*/ 	.byte	0x02, 0x4a
	.zero		1
	.zero		1


	//----- nvinfo : EIATTR_EXIT_INSTR_OFFSETS
	.align		4
        /*0028*/ 	.byte	0x04, 0x1c
        /*002a*/ 	.short	(.L_478 - .L_477)


	//   ....[0]....
.L_477:
        /*002c*/ 	.word	0x00000010


	//----- nvinfo : EIATTR_MAX_THREADS
	.align		4
.L_478:
        /*0030*/ 	.byte	0x04, 0x05
        /*0032*/ 	.short	(.L_480 - .L_479)
.L_479:
        /*0034*/ 	.word	0x00000180
        /*0038*/ 	.word	0x00000001
        /*003c*/ 	.word	0x00000001


	//----- nvinfo : EIATTR_CBANK_PARAM_SIZE
	.align		4
.L_480:
        /*0040*/ 	.byte	0x03, 0x19
        /*0042*/ 	.short	0x0a80


	//----- nvinfo : EIATTR_PARAM_CBANK
	.align		4
        /*0044*/ 	.byte	0x04, 0x0a
        /*0046*/ 	.short	(.L_482 - .L_481)
	.align		4
.L_481:
        /*0048*/ 	.word	index@(.nv.constant0._ZN7cutlass13device_kernelIN5flash11enable_sm90INS1_16FlashAttnFwdSm90INS1_25CollectiveMainloopFwdSm90ILi2EN4cute5tupleIJNS5_1CILi1EEES8_S8_EEENS6_IJNS7_ILi128EEENS7_ILi160EEENS7_ILi192EEEEEELi192ENS_12float_e4m3_tEfNS_4arch4Sm90ELb1ELb0ELb1ELb1ELb1ELb0ELb0ELb1ELb1ELb1ELb0ELb0EEENS1_21CollectiveEpilogueFwdINS6_IJSA_SC_SB_EEES9_NS_10bfloat16_tESG_Li256ELb1ELb1ELb0ELb1EEENS1_36VarlenDynamicPersistentTileSchedulerILi128ELi160ELi256ELi128ELb0ELb1ELb1ELb1ELb1ELb1EEEEEEEEEvNT_6ParamsE)
        /*004c*/ 	.short	0x0380
        /*004e*/ 	.short	0x0a80


	//----- nvinfo : EIATTR_SW_WAR
	.align		4
.L_482:
        /*0050*/ 	.byte	0x04, 0x36
        /*0052*/ 	.short	(.L_484 - .L_483)
.L_483:
        /*0054*/ 	.word	0x00000008
.L_484:


//--------------------- .nv.info._ZN7cutlass13device_kernelIN5flash11enable_sm90INS1_16FlashAttnFwdSm90INS1_25CollectiveMainloopFwdSm90ILi2EN4cute5tupleIJNS5_1CILi1EEES8_S8_EEENS6_IJNS7_ILi128EEENS7_ILi160EEENS7_ILi192EEEEEELi192ENS_12float_e4m3_tEfNS_4arch4Sm90ELb1ELb0ELb1ELb1ELb1ELb1ELb0ELb1ELb1ELb1ELb0ELb0EEENS1_21CollectiveEpilogueFwdINS6_IJSA_SC_SB_EEES9_NS_10bfloat16_tESG_Li256ELb1ELb1ELb0ELb1EEENS1_36VarlenDynamicPersistentTileSchedulerILi128ELi160ELi256ELi128ELb0ELb1ELb1ELb1ELb1ELb1EEEEEEEEEvNT_6ParamsE --------------------------
	.section	.nv.info._ZN7cutlass13device_kernelIN5flash11enable_sm90INS1_16FlashAttnFwdSm90INS1_25CollectiveMainloopFwdSm90ILi2EN4cute5tupleIJNS5_1CILi1EEES8_S8_EEENS6_IJNS7_ILi128EEENS7_ILi160EEENS7_ILi192EEEEEELi192ENS_12float_e4m3_tEfNS_4arch4Sm90ELb1ELb0ELb1ELb1ELb1ELb1ELb0ELb1ELb1ELb1ELb0ELb0EEENS1_21CollectiveEpilogueFwdINS6_IJSA_SC_SB_EEES9_NS_10bfloat16_tESG_Li256ELb1ELb1ELb0ELb1EEENS1_36VarlenDynamicPersistentTileSchedulerILi128ELi160ELi256ELi128ELb0ELb1ELb1ELb1ELb1ELb1EEEEEEEEEvNT_6ParamsE,"",@"SHT_CUDA_INFO"
	.sectionflags	@""
	.align	4


	//----- nvinfo : EIATTR_CUDA_API_VERSION
	.align		4
        /*0000*/ 	.byte	0x04, 0x37
        /*0002*/ 	.short	(.L_486 - .L_485)
.L_485:
        /*0004*/ 	.word	0x00000082


	//----- nvinfo : EIATTR_KPARAM_INFO
	.align		4
.L_486:
        /*0008*/ 	.byte	0x04, 0x17
        /*000a*/ 	.short	(.L_488 - .L_487)
.L_487:
        /*000c*/ 	.word	0x00000000
        /*0010*/ 	.short	0x0000
        /*0012*/ 	.short	0x0000
        /*0014*/ 	.byte	0x00, 0xf0, 0x01, 0x2a


	//----- nvinfo : EIATTR_SPARSE_MMA_MASK
	.align		4
.L_488:
        /*0018*/ 	.byte	0x03, 0x50
        /*001a*/ 	.short	0x0000


	//----- nvinfo : EIATTR_MAXREG_COUNT
	.align		4
        /*001c*/ 	.byte	0x03, 0x1b
        /*001e*/ 	.short	0x00a8


	//----- nvinfo : EIATTR_MERCURY_ISA_VERSION
	.align		4
        /*0020*/ 	.byte	0x03, 0x5f
        /*0022*/ 	.short	0x0101


	//----- nvinfo : EIATTR_VRC_CTA_INIT_COUNT
	.align		4
        /*0024*/ 	.byte	0x02, 0x4a
	.zero		1
	.zero		1


	//----- nvinfo : EIATTR_EXIT_INSTR_OFFSETS
	.align		4
        /*0028*/ 	.byte	0x04, 0x1c
        /*002a*/ 	.short	(.L_490 - .L_489)


	//   ....[0]....
.L_489:
        /*002c*/ 	.word	0x00000010


	//----- nvinfo : EIATTR_MAX_THREADS
	.align		4
.L_490:
        /*0030*/ 	.byte	0x04, 0x05
        /*0032*/ 	.short	(.L_492 - .L_491)
.L_491:
        /*0034*/ 	.word	0x00000180
        /*0038*/ 	.word	0x00000001
        /*003c*/ 	.word	0x00000001


	//----- nvinfo : EIATTR_CBANK_PARAM_SIZE
	.align		4
.L_492:
        /*0040*/ 	.byte	0x03, 0x19
        /*0042*/ 	.short	0x0a80


	//----- nvinfo : EIATTR_PARAM_CBANK
	.align		4
        /*0044*/ 	.byte	0x04, 0x0a
        /*0046*/ 	.short	(.L_494 - .L_493)
	.align		4
.L_493:
        /*0048*/ 	.word	index@(.nv.constant0._ZN7cutlass13device_kernelIN5flash11enable_sm90INS1_16FlashAttnFwdSm90INS1_25CollectiveMainloopFwdSm90ILi2EN4cute5tupleIJNS5_1CILi1EEES8_S8_EEENS6_IJNS7_ILi128EEENS7_ILi160EEENS7_ILi192EEEEEELi192ENS_12float_e4m3_tEfNS_4arch4Sm90ELb1ELb0ELb1ELb1ELb1ELb1ELb0ELb1ELb1ELb1ELb0ELb0EEENS1_21CollectiveEpilogueFwdINS6_IJSA_SC_SB_EEES9_NS_10bfloat16_tESG_Li256ELb1ELb1ELb0ELb1EEENS1_36VarlenDynamicPersistentTileSchedulerILi128ELi160ELi256ELi128ELb0ELb1ELb1ELb1ELb1ELb1EEEEEEEEEvNT_6ParamsE)
        /*004c*/ 	.short	0x0380
        /*004e*/ 	.short	0x0a80


	//----- nvinfo : EIATTR_SW_WAR
	.align		4
.L_494:
        /*0050*/ 	.byte	0x04, 0x36
        /*0052*/ 	.short	(.L_496 - .L_495)
.L_495:
        /*0054*/ 	.word	0x00000008
.L_496:


//--------------------- .nv.info._ZN7cutlass13device_kernelIN5flash11enable_sm90INS1_16FlashAttnFwdSm90INS1_25CollectiveMainloopFwdSm90ILi2EN4cute5tupleIJNS5_1CILi1EEES8_S8_EEENS6_IJNS7_ILi128EEENS7_ILi160EEESA_EEELi128ENS_12float_e4m3_tEfNS_4arch4Sm90ELb0ELb0ELb1ELb0ELb1ELb0ELb0ELb1ELb1ELb1ELb0ELb0EEENS1_21CollectiveEpilogueFwdINS6_IJSA_SA_SB_EEES9_NS_10bfloat16_tESF_Li256ELb0ELb1ELb0ELb1EEENS1_29StaticPersistentTileSchedulerILb0EEEEEEEEEvNT_6ParamsE --------------------------
	.section	.nv.info._ZN7cutlass13device_kernelIN5flash11enable_sm90INS1_16FlashAttnFwdSm90INS1_25CollectiveMainloopFwdSm90ILi2EN4cute5tupleIJNS5_1CILi1EEES8_S8_EEENS6_IJNS7_ILi128EEENS7_ILi160EEESA_EEELi128ENS_12float_e4m3_tEfNS_4arch4Sm90ELb0ELb0ELb1ELb0ELb1ELb0ELb0ELb1ELb1ELb1ELb0ELb0EEENS1_21CollectiveEpilogueFwdINS6_IJSA_SA_SB_EEES9_NS_10bfloat16_tESF_Li256ELb0ELb1ELb0ELb1EEENS1_29StaticPersistentTileSchedulerILb0EEEEEEEEEvNT_6ParamsE,"",@"SHT_CUDA_INFO"
	.sectionflags	@""
	.align	4


	//----- nvinfo : EIATTR_CUDA_API_VERSION
	.align		4
        /*0000*/ 	.byte	0x04, 0x37
        /*0002*/ 	.short	(.L_498 - .L_497)
.L_497:
        /*0004*/ 	.word	0x00000082


	//----- nvinfo : EIATTR_KPARAM_INFO
	.align		4
.L_498:
        /*0008*/ 	.byte	0x04, 0x17
        /*000a*/ 	.short	(.L_500 - .L_499)
.L_499:
        /*000c*/ 	.word	0x00000000
        /*0010*/ 	.short	0x0000
        /*0012*/ 	.short	0x0000
        /*0014*/ 	.byte	0x00, 0xf0, 0x01, 0x28


	//----- nvinfo : EIATTR_SPARSE_MMA_MASK
	.align		4
.L_500:
        /*0018*/ 	.byte	0x03, 0x50
        /*001a*/ 	.short	0x0000


	//----- nvinfo : EIATTR_MAXREG_COUNT
	.align		4
        /*001c*/ 	.byte	0x03, 0x1b
        /*001e*/ 	.short	0x00a8


	//----- nvinfo : EIATTR_MERCURY_ISA_VERSION
	.align		4
        /*0020*/ 	.byte	0x03, 0x5f
        /*0022*/ 	.short	0x0101


	//----- nvinfo : EIATTR_VRC_CTA_INIT_COUNT
	.align		4
        /*0024*/ 	.byte	0x02, 0x4a
	.zero		1
	.zero		1


	//----- nvinfo : EIATTR_EXIT_INSTR_OFFSETS
	.align		4
        /*0028*/ 	.byte	0x04, 0x1c
        /*002a*/ 	.short	(.L_502 - .L_501)


	//   ....[0]....
.L_501:
        /*002c*/ 	.word	0x00000010


	//----- nvinfo : EIATTR_MAX_THREADS
	.align		4
.L_502:
        /*0030*/ 	.byte	0x04, 0x05
        /*0032*/ 	.short	(.L_504 - .L_503)
.L_503:
        /*0034*/ 	.word	0x00000180
        /*0038*/ 	.word	0x00000001
        /*003c*/ 	.word	0x00000001


	//----- nvinfo : EIATTR_CBANK_PARAM_SIZE
	.align		4
.L_504:
        /*0040*/ 	.byte	0x03, 0x19
        /*0042*/ 	.short	0x0a00


	//----- nvinfo : EIATTR_PARAM_CBANK
	.align		4
        /*0044*/ 	.byte	0x04, 0x0a
        /*0046*/ 	.short	(.L_506 - .L_505)
	.align		4
.L_505:
        /*0048*/ 	.word	index@(.nv.constant0._ZN7cutlass13device_kernelIN5flash11enable_sm90INS1_16FlashAttnFwdSm90INS1_25CollectiveMainloopFwdSm90ILi2EN4cute5tupleIJNS5_1CILi1EEES8_S8_EEENS6_IJNS7_ILi128EEENS7_ILi160EEESA_EEELi128ENS_12float_e4m3_tEfNS_4arch4Sm90ELb0ELb0ELb1ELb0ELb1ELb0ELb0ELb1ELb1ELb1ELb0ELb0EEENS1_21CollectiveEpilogueFwdINS6_IJSA_SA_SB_EEES9_NS_10bfloat16_tESF_Li256ELb0ELb1ELb0ELb1EEENS1_29StaticPersistentTileSchedulerILb0EEEEEEEEEvNT_6ParamsE)
        /*004c*/ 	.short	0x0380
        /*004e*/ 	.short	0x0a00


	//----- nvinfo : EIATTR_SW_WAR
	.align		4
.L_506:
        /*0050*/ 	.byte	0x04, 0x36
        /*0052*/ 	.short	(.L_508 - .L_507)
.L_507:
        /*0054*/ 	.word	0x00000008
.L_508:


//--------------------- .nv.info._ZN7cutlass13device_kernelIN5flash11enable_sm90INS1_16FlashAttnFwdSm90INS1_25CollectiveMainloopFwdSm90ILi2EN4cute5tupleIJNS5_1CILi1EEES8_S8_EEENS6_IJNS7_ILi128EEENS7_ILi160EEESA_EEELi128ENS_12float_e4m3_tEfNS_4arch4Sm90ELb0ELb0ELb1ELb1ELb1ELb0ELb0ELb1ELb1ELb1ELb0ELb0EEENS1_21CollectiveEpilogueFwdINS6_IJSA_SA_SB_EEES9_NS_10bfloat16_tESF_Li256ELb1ELb1ELb0ELb1EEENS1_36VarlenDynamicPersistentTileSchedulerILi128ELi160ELi256ELi128ELb0ELb1ELb1ELb0ELb1ELb1EEEEEEEEEvNT_6ParamsE --------------------------
	.section	.nv.info._ZN7cutlass13device_kernelIN5flash11enable_sm90INS1_16FlashAttnFwdSm90INS1_25CollectiveMainloopFwdSm90ILi2EN4cute5tupleIJNS5_1CILi1EEES8_S8_EEENS6_IJNS7_ILi128EEENS7_ILi160EEESA_EEELi128ENS_12float_e4m3_tEfNS_4arch4Sm90ELb0ELb0ELb1ELb1ELb1ELb0ELb0ELb1ELb1ELb1ELb0ELb0EEENS1_21CollectiveEpilogueFwdINS6_IJSA_SA_SB_EEES9_NS_10bfloat16_tESF_Li256ELb1ELb1ELb0ELb1EEENS1_36VarlenDynamicPersistentTileSchedulerILi128ELi160ELi256ELi128ELb0ELb1ELb1ELb0ELb1ELb1EEEEEEEEEvNT_6ParamsE,"",@"SHT_CUDA_INFO"
	.sectionflags	@""
	.align	4


	//----- nvinfo : EIATTR_CUDA_API_VERSION
	.align		4
        /*0000*/ 	.byte	0x04, 0x37
        /*0002*/ 	.short	(.L_510 - .L_509)
.L_509:
        /*0004*/ 	.word	0x00000082


	//----- nvinfo : EIATTR_KPARAM_INFO
	.align		4
.L_510:
        /*0008*/ 	.byte	0x04, 0x17
        /*000a*/ 	.short	(.L_512 - .L_511)
.L_511:
        /*000c*/ 	.word	0x00000000
        /*0010*/ 	.short	0x0000
        /*0012*/ 	.short	0x0000
        /*0014*/ 	.byte	0x00, 0xf0, 0x01, 0x2a


	//----- nvinfo : EIATTR_SPARSE_MMA_MASK
	.align		4
.L_512:
        /*0018*/ 	.byte	0x03, 0x50
        /*001a*/ 	.short	0x0000


	//----- nvinfo : EIATTR_MAXREG_COUNT
	.align		4
        /*001c*/ 	.byte	0x03, 0x1b
        /*001e*/ 	.short	0x00a8


	//----- nvinfo : EIATTR_MERCURY_ISA_VERSION
	.align		4
        /*0020*/ 	.byte	0x03, 0x5f
        /*0022*/ 	.short	0x0101


	//----- nvinfo : EIATTR_VRC_CTA_INIT_COUNT
	.align		4
        /*0024*/ 	.byte	0x02, 0x4a
	.zero		1
	.zero		1


	//----- nvinfo : EIATTR_EXIT_INSTR_OFFSETS
	.align		4
        /*0028*/ 	.byte	0x04, 0x1c
        /*002a*/ 	.short	(.L_514 - .L_513)


	//   ....[0]....
.L_513:
        /*002c*/ 	.word	0x00000010


	//----- nvinfo : EIATTR_MAX_THREADS
	.align		4
.L_514:
        /*0030*/ 	.byte	0x04, 0x05
        /*0032*/ 	.short	(.L_516 - .L_515)
.L_515:
        /*0034*/ 	.word	0x00000180
        /*0038*/ 	.word	0x00000001
        /*003c*/ 	.word	0x00000001


	//----- nvinfo : EIATTR_CBANK_PARAM_SIZE
	.align		4
.L_516:
        /*0040*/ 	.byte	0x03, 0x19
        /*0042*/ 	.short	0x0a80


	//----- nvinfo : EIATTR_PARAM_CBANK
	.align		4
        /*0044*/ 	.byte	0x04, 0x0a
        /*0046*/ 	.short	(.L_518 - .L_517)
	.align		4
.L_517:
        /*0048*/ 	.word	index@(.nv.constant0._ZN7cutlass13device_kernelIN5flash11enable_sm90INS1_16FlashAttnFwdSm90INS1_25CollectiveMainloopFwdSm90ILi2EN4cute5tupleIJNS5_1CILi1EEES8_S8_EEENS6_IJNS7_ILi128EEENS7_ILi160EEESA_EEELi128ENS_12float_e4m3_tEfNS_4arch4Sm90ELb0ELb0ELb1ELb1ELb1ELb0ELb0ELb1ELb1ELb1ELb0ELb0EEENS1_21CollectiveEpilogueFwdINS6_IJSA_SA_SB_EEES9_NS_10bfloat16_tESF_Li256ELb1ELb1ELb0ELb1EEENS1_36VarlenDynamicPersistentTileSchedulerILi128ELi160ELi256ELi128ELb0ELb1ELb1ELb0ELb1ELb1EEEEEEEEEvNT_6ParamsE)
        /*004c*/ 	.short	0x0380
        /*004e*/ 	.short	0x0a80


	//----- nvinfo : EIATTR_SW_WAR
	.align		4
.L_518:
        /*0050*/ 	.byte	0x04, 0x36
        /*0052*/ 	.short	(.L_520 - .L_519)
.L_519:
        /*0054*/ 	.word	0x00000008
.L_520:


//--------------------- .nv.info._ZN7cutlass13device_kernelIN5flash11enable_sm90INS1_16FlashAttnFwdSm90INS1_25CollectiveMainloopFwdSm90ILi2EN4cute5tupleIJNS5_1CILi1EEES8_S8_EEENS6_IJNS7_ILi128EEENS7_ILi160EEESA_EEELi128ENS_12float_e4m3_tEfNS_4arch4Sm90ELb0ELb0ELb1ELb1ELb1ELb1ELb0ELb1ELb1ELb1ELb0ELb0EEENS1_21CollectiveEpilogueFwdINS6_IJSA_SA_SB_EEES9_NS_10bfloat16_tESF_Li256ELb1ELb1ELb0ELb1EEENS1_36VarlenDynamicPersistentTileSchedulerILi128ELi160ELi256ELi128ELb0ELb1ELb1ELb0ELb1ELb1EEEEEEEEEvNT_6ParamsE --------------------------
	.section	.nv.info._ZN7cutlass13device_kernelIN5flash11enable_sm90INS1_16FlashAttnFwdSm90INS1_25CollectiveMainloopFwdSm90ILi2EN4cute5tupleIJNS5_1CILi1EEES8_S8_EEENS6_IJNS7_ILi128EEENS7_ILi160EEESA_EEELi128ENS_12float_e4m3_tEfNS_4arch4Sm90ELb0ELb0ELb1ELb1ELb1ELb1ELb0ELb1ELb1ELb1ELb0ELb0EEENS1_21CollectiveEpilogueFwdINS6_IJSA_SA_SB_EEES9_NS_10bfloat16_tESF_Li256ELb1ELb1ELb0ELb1EEENS1_36VarlenDynamicPersistentTileSchedulerILi128ELi160ELi256ELi128ELb0ELb1ELb1ELb0ELb1ELb1EEEEEEEEEvNT_6ParamsE,"",@"SHT_CUDA_INFO"
	.sectionflags	@""
	.align	4


	//----- nvinfo : EIATTR_CUDA_API_VERSION
	.align		4
        /*0000*/ 	.byte	0x04, 0x37
        /*0002*/ 	.short	(.L_522 - .L_521)
.L_521:
        /*0004*/ 	.word	0x00000082


	//----- nvinfo : EIATTR_KPARAM_INFO
	.align		4
.L_522:
        /*0008*/ 	.byte	0x04, 0x17
        /*000a*/ 	.short	(.L_524 - .L_523)
.L_523:
        /*000c*/ 	.word	0x00000000
        /*0010*/ 	.short	0x0000
        /*0012*/ 	.short	0x0000
        /*0014*/ 	.byte	0x00, 0xf0, 0x01, 0x2a


	//----- nvinfo : EIATTR_SPARSE_MMA_MASK
	.align		4
.L_524:
        /*0018*/ 	.byte	0x03, 0x50
        /*001a*/ 	.short	0x0000


	//----- nvinfo : EIATTR_MAXREG_COUNT
	.align		4
        /*001c*/ 	.byte	0x03, 0x1b
        /*001e*/ 	.short	0x00a8


	//----- nvinfo : EIATTR_MERCURY_ISA_VERSION
	.align		4
        /*0020*/ 	.byte	0x03, 0x5f
        /*0022*/ 	.short	0x0101


	//----- nvinfo : EIATTR_VRC_CTA_INIT_COUNT
	.align		4
        /*0024*/ 	.byte	0x02, 0x4a
	.zero		1
	.zero		1


	//----- nvinfo : EIATTR_EXIT_INSTR_OFFSETS
	.align		4
        /*0028*/ 	.byte	0x04, 0x1c
        /*002a*/ 	.short	(.L_526 - .L_525)


	//   ....[0]....
.L_525:
        /*002c*/ 	.word	0x00000010


	//----- nvinfo : EIATTR_MAX_THREADS
	.align		4
.L_526:
        /*0030*/ 	.byte	0x04, 0x05
        /*0032*/ 	.short	(.L_528 - .L_527)
.L_527:
        /*0034*/ 	.word	0x00000180
        /*0038*/ 	.word	0x00000001
        /*003c*/ 	.word	0x00000001


	//----- nvinfo : EIATTR_CBANK_PARAM_SIZE
	.align		4
.L_528:
        /*0040*/ 	.byte	0x03, 0x19
        /*0042*/ 	.short	0x0a80


	//----- nvinfo : EIATTR_PARAM_CBANK
	.align		4
        /*0044*/ 	.byte	0x04, 0x0a
        /*0046*/ 	.short	(.L_530 - .L_529)
	.align		4
.L_529:
        /*0048*/ 	.word	index@(.nv.constant0._ZN7cutlass13device_kernelIN5flash11enable_sm90INS1_16FlashAttnFwdSm90INS1_25CollectiveMainloopFwdSm90ILi2EN4cute5tupleIJNS5_1CILi1EEES8_S8_EEENS6_IJNS7_ILi128EEENS7_ILi160EEESA_EEELi128ENS_12float_e4m3_tEfNS_4arch4Sm90ELb0ELb0ELb1ELb1ELb1ELb1ELb0ELb1ELb1ELb1ELb0ELb0EEENS1_21CollectiveEpilogueFwdINS6_IJSA_SA_SB_EEES9_NS_10bfloat16_tESF_Li256ELb1ELb1ELb0ELb1EEENS1_36VarlenDynamicPersistentTileSchedulerILi128ELi160ELi256ELi128ELb0ELb1ELb1ELb0ELb1ELb1EEEEEEEEEvNT_6ParamsE)
        /*004c*/ 	.short	0x0380
        /*004e*/ 	.short	0x0a80


	//----- nvinfo : EIATTR_SW_WAR
	.align		4
.L_530:
        /*0050*/ 	.byte	0x04, 0x36
        /*0052*/ 	.short	(.L_532 - .L_531)
.L_531:
        /*0054*/ 	.word	0x00000008
.L_532:


//--------------------- .nv.info._ZN7cutlass13device_kernelIN5flash11enable_sm90INS1_16FlashAttnFwdSm90INS1_25CollectiveMainloopFwdSm90ILi2EN4cute5tupleIJNS5_1CILi1EEES8_S8_EEENS6_IJNS7_ILi128EEENS7_ILi160EEESA_EEELi128ENS_12float_e4m3_tEfNS_4arch4Sm90ELb0ELb1ELb1ELb0ELb1ELb0ELb0ELb1ELb1ELb1ELb0ELb0EEENS1_21CollectiveEpilogueFwdINS6_IJSA_SA_SB_EEES9_NS_10bfloat16_tESF_Li256ELb0ELb1ELb0ELb1EEENS1_30DynamicPersistentTileSchedulerILi256ELi128ELb0ELb1ELb1EEEEEEEEEvNT_6ParamsE --------------------------
	.section	.nv.info._ZN7cutlass13device_kernelIN5flash11enable_sm90INS1_16FlashAttnFwdSm90INS1_25CollectiveMainloopFwdSm90ILi2EN4cute5tupleIJNS5_1CILi1EEES8_S8_EEENS6_IJNS7_ILi128EEENS7_ILi160EEESA_EEELi128ENS_12float_e4m3_tEfNS_4arch4Sm90ELb0ELb1ELb1ELb0ELb1ELb0ELb0ELb1ELb1ELb1ELb0ELb0EEENS1_21CollectiveEpilogueFwdINS6_IJSA_SA_SB_EEES9_NS_10bfloat16_tESF_Li256ELb0ELb1ELb0ELb1EEENS1_30DynamicPersistentTileSchedulerILi256ELi128ELb0ELb1ELb1EEEEEEEEEvNT_6ParamsE,"",@"SHT_CUDA_INFO"
	.sectionflags	@""
	.align	4


	//----- nvinfo : EIATTR_CUDA_API_VERSION
	.align		4
        /*0000*/ 	.byte	0x04, 0x37
        /*0002*/ 	.short	(.L_534 - .L_533)
.L_533:
        /*0004*/ 	.word	0x00000082


	//----- nvinfo : EIATTR_KPARAM_INFO
	.align		4
.L_534:
        /*0008*/ 	.byte	0x04, 0x17
        /*000a*/ 	.short	(.L_536 - .L_535)
.L_535:
        /*000c*/ 	.word	0x00000000
        /*0010*/ 	.short	0x0000
        /*0012*/ 	.short	0x0000
        /*0014*/ 	.byte	0x00, 0xf0, 0x01, 0x2a


	//----- nvinfo : EIATTR_SPARSE_MMA_MASK
	.align		4
.L_536:
        /*0018*/ 	.byte	0x03, 0x50
        /*001a*/ 	.short	0x0000


	//----- nvinfo : EIATTR_MAXREG_COUNT
	.align		4
        /*001c*/ 	.byte	0x03, 0x1b
        /*001e*/ 	.short	0x00a8


	//----- nvinfo : EIATTR_MERCURY_ISA_VERSION
	.align		4
        /*0020*/ 	.byte	0x03, 0x5f
        /*0022*/ 	.short	0x0101


	//----- nvinfo : EIATTR_VRC_CTA_INIT_COUNT
	.align		4
        /*0024*/ 	.byte	0x02, 0x4a
	.zero		1
	.zero		1


	//----- nvinfo : EIATTR_EXIT_INSTR_OFFSETS
	.align		4
        /*0028*/ 	.byte	0x04, 0x1c
        /*002a*/ 	.short	(.L_538 - .L_537)


	//   ....[0]....
.L_537:
        /*002c*/ 	.word	0x00000010


	//----- nvinfo : EIATTR_MAX_THREADS
	.align		4
.L_538:
        /*0030*/ 	.byte	0x04, 0x05
        /*0032*/ 	.short	(.L_540 - .L_539)
.L_539:
        /*0034*/ 	.word	0x00000180
        /*0038*/ 	.word	0x00000001
        /*003c*/ 	.word	0x00000001


	//----- nvinfo : EIATTR_CBANK_PARAM_SIZE
	.align		4
.L_540:
        /*0040*/ 	.byte	0x03, 0x19
        /*0042*/ 	.short	0x0a80


	//----- nvinfo : EIATTR_PARAM_CBANK
	.align		4
        /*0044*/ 	.byte	0x04, 0x0a
        /*0046*/ 	.short	(.L_542 - .L_541)
	.align		4
.L_541:
        /*0048*/ 	.word	index@(.nv.constant0._ZN7cutlass13device_kernelIN5flash11enable_sm90INS1_16FlashAttnFwdSm90INS1_25CollectiveMainloopFwdSm90ILi2EN4cute5tupleIJNS5_1CILi1EEES8_S8_EEENS6_IJNS7_ILi128EEENS7_ILi160EEESA_EEELi128ENS_12float_e4m3_tEfNS_4arch4Sm90ELb0ELb1ELb1ELb0ELb1ELb0ELb0ELb1ELb1ELb1ELb0ELb0EEENS1_21CollectiveEpilogueFwdINS6_IJSA_SA_SB_EEES9_NS_10bfloat16_tESF_Li256ELb0ELb1ELb0ELb1EEENS1_30DynamicPersistentTileSchedulerILi256ELi128ELb0ELb1ELb1EEEEEEEEEvNT_6ParamsE)
        /*004c*/ 	.short	0x0380
        /*004e*/ 	.short	0x0a80


	//----- nvinfo : EIATTR_SW_WAR
	.align		4
.L_542:
        /*0050*/ 	.byte	0x04, 0x36
        /*0052*/ 	.short	(.L_544 - .L_543)
.L_543:
        /*0054*/ 	.word	0x00000008
.L_544:


//--------------------- .nv.info._ZN7cutlass13device_kernelIN5flash11enable_sm90INS1_16FlashAttnFwdSm90INS1_25CollectiveMainloopFwdSm90ILi2EN4cute5tupleIJNS5_1CILi1EEES8_S8_EEENS6_IJNS7_ILi128EEENS7_ILi160EEESA_EEELi128ENS_12float_e4m3_tEfNS_4arch4Sm90ELb0ELb1ELb1ELb1ELb1ELb0ELb0ELb1ELb1ELb1ELb0ELb0EEENS1_21CollectiveEpilogueFwdINS6_IJSA_SA_SB_EEES9_NS_10bfloat16_tESF_Li256ELb1ELb1ELb0ELb1EEENS1_36VarlenDynamicPersistentTileSchedulerILi128ELi160ELi256ELi128ELb0ELb1ELb1ELb1ELb0ELb1EEEEEEEEEvNT_6ParamsE --------------------------
	.section	.nv.info._ZN7cutlass13device_kernelIN5flash11enable_sm90INS1_16FlashAttnFwdSm90INS1_25CollectiveMainloopFwdSm90ILi2EN4cute5tupleIJNS5_1CILi1EEES8_S8_EEENS6_IJNS7_ILi128EEENS7_ILi160EEESA_EEELi128ENS_12float_e4m3_tEfNS_4arch4Sm90ELb0ELb1ELb1ELb1ELb1ELb0ELb0ELb1ELb1ELb1ELb0ELb0EEENS1_21CollectiveEpilogueFwdINS6_IJSA_SA_SB_EEES9_NS_10bfloat16_tESF_Li256ELb1ELb1ELb0ELb1EEENS1_36VarlenDynamicPersistentTileSchedulerILi128ELi160ELi256ELi128ELb0ELb1ELb1ELb1ELb0ELb1EEEEEEEEEvNT_6ParamsE,"",@"SHT_CUDA_INFO"
	.sectionflags	@""
	.align	4


	//----- nvinfo : EIATTR_CUDA_API_VERSION
	.align		4
        /*0000*/ 	.byte	0x04, 0x37
        /*0002*/ 	.short	(.L_546 - .L_545)
.L_545:
        /*0004*/ 	.word	0x00000082


	//----- nvinfo : EIATTR_KPARAM_INFO
	.align		4
.L_546:
        /*0008*/ 	.byte	0x04, 0x17
        /*000a*/ 	.short	(.L_548 - .L_547)
.L_547:
        /*000c*/ 	.word	0x00000000
        /*0010*/ 	.short	0x0000
        /*0012*/ 	.short	0x0000
        /*0014*/ 	.byte	0x00, 0xf0, 0x01, 0x2a


	//----- nvinfo : EIATTR_SPARSE_MMA_MASK
	.align		4
.L_548:
        /*0018*/ 	.byte	0x03, 0x50
        /*001a*/ 	.short	0x0000


	//----- nvinfo : EIATTR_MAXREG_COUNT
	.align		4
        /*001c*/ 	.byte	0x03, 0x1b
        /*001e*/ 	.short	0x00a8


	//----- nvinfo : EIATTR_MERCURY_ISA_VERSION
	.align		4
        /*0020*/ 	.byte	0x03, 0x5f
        /*0022*/ 	.short	0x0101


	//----- nvinfo : EIATTR_VRC_CTA_INIT_COUNT
	.align		4
        /*0024*/ 	.byte	0x02, 0x4a
	.zero		1
	.zero		1


	//----- nvinfo : EIATTR_EXIT_INSTR_OFFSETS
	.align		4
        /*0028*/ 	.byte	0x04, 0x1c
        /*002a*/ 	.short	(.L_550 - .L_549)


	//   ....[0]....
.L_549:
        /*002c*/ 	.word	0x00000010


	//----- nvinfo : EIATTR_MAX_THREADS
	.align		4
.L_550:
        /*0030*/ 	.byte	0x04, 0x05
        /*0032*/ 	.short	(.L_552 - .L_551)
.L_551:
        /*0034*/ 	.word	0x00000180
        /*0038*/ 	.word	0x00000001
        /*003c*/ 	.word	0x00000001


	//----- nvinfo : EIATTR_CBANK_PARAM_SIZE
	.align		4
.L_552:
        /*0040*/ 	.byte	0x03, 0x19
        /*0042*/ 	.short	0x0a80


	//----- nvinfo : EIATTR_PARAM_CBANK
	.align		4
        /*0044*/ 	.byte	0x04, 0x0a
        /*0046*/ 	.short	(.L_554 - .L_553)
	.align		4
.L_553:
        /*0048*/ 	.word	index@(.nv.constant0._ZN7cutlass13device_kernelIN5flash11enable_sm90INS1_16FlashAttnFwdSm90INS1_25CollectiveMainloopFwdSm90ILi2EN4cute5tupleIJNS5_1CILi1EEES8_S8_EEENS6_IJNS7_ILi128EEENS7_ILi160EEESA_EEELi128ENS_12float_e4m3_tEfNS_4arch4Sm90ELb0ELb1ELb1ELb1ELb1ELb0ELb0ELb1ELb1ELb1ELb0ELb0EEENS1_21CollectiveEpilogueFwdINS6_IJSA_SA_SB_EEES9_NS_10bfloat16_tESF_Li256ELb1ELb1ELb0ELb1EEENS1_36VarlenDynamicPersistentTileSchedulerILi128ELi160ELi256ELi128ELb0ELb1ELb1ELb1ELb0ELb1EEEEEEEEEvNT_6ParamsE)
        /*004c*/ 	.short	0x0380
        /*004e*/ 	.short	0x0a80


	//----- nvinfo : EIATTR_SW_WAR
	.align		4
.L_554:
        /*0050*/ 	.byte	0x04, 0x36
        /*0052*/ 	.short	(.L_556 - .L_555)
.L_555:
        /*0054*/ 	.word	0x00000008
.L_556:


//--------------------- .nv.info._ZN7cutlass13device_kernelIN5flash11enable_sm90INS1_16FlashAttnFwdSm90INS1_25CollectiveMainloopFwdSm90ILi2EN4cute5tupleIJNS5_1CILi1EEES8_S8_EEENS6_IJNS7_ILi128EEENS7_ILi160EEESA_EEELi128ENS_12float_e4m3_tEfNS_4arch4Sm90ELb0ELb1ELb1ELb1ELb1ELb1ELb0ELb1ELb1ELb1ELb0ELb0EEENS1_21CollectiveEpilogueFwdINS6_IJSA_SA_SB_EEES9_NS_10bfloat16_tESF_Li256ELb1ELb1ELb0ELb1EEENS1_36VarlenDynamicPersistentTileSchedulerILi128ELi160ELi256ELi128ELb0ELb1ELb1ELb1ELb0ELb1EEEEEEEEEvNT_6ParamsE --------------------------
	.section	.nv.info._ZN7cutlass13device_kernelIN5flash11enable_sm90INS1_16FlashAttnFwdSm90INS1_25CollectiveMainloopFwdSm90ILi2EN4cute5tupleIJNS5_1CILi1EEES8_S8_EEENS6_IJNS7_ILi128EEENS7_ILi160EEESA_EEELi128ENS_12float_e4m3_tEfNS_4arch4Sm90ELb0ELb1ELb1ELb1ELb1ELb1ELb0ELb1ELb1ELb1ELb0ELb0EEENS1_21CollectiveEpilogueFwdINS6_IJSA_SA_SB_EEES9_NS_10bfloat16_tESF_Li256ELb1ELb1ELb0ELb1EEENS1_36VarlenDynamicPersistentTileSchedulerILi128ELi160ELi256ELi128ELb0ELb1ELb1ELb1ELb0ELb1EEEEEEEEEvNT_6ParamsE,"",@"SHT_CUDA_INFO"
	.sectionflags	@""
	.align	4


	//----- nvinfo : EIATTR_CUDA_API_VERSION
	.align		4
        /*0000*/ 	.byte	0x04, 0x37
        /*0002*/ 	.short	(.L_558 - .L_557)
.L_557:
        /*0004*/ 	.word	0x00000082


	//----- nvinfo : EIATTR_KPARAM_INFO
	.align		4
.L_558:
        /*0008*/ 	.byte	0x04, 0x17
        /*000a*/ 	.short	(.L_560 - .L_559)
.L_559:
        /*000c*/ 	.word	0x00000000
        /*0010*/ 	.short	0x0000
        /*0012*/ 	.short	0x0000
        /*0014*/ 	.byte	0x00, 0xf0, 0x01, 0x2a


	//----- nvinfo : EIATTR_SPARSE_MMA_MASK
	.align		4
.L_560:
        /*0018*/ 	.byte	0x03, 0x50
        /*001a*/ 	.short	0x0000


	//----- nvinfo : EIATTR_MAXREG_COUNT
	.align		4
        /*001c*/ 	.byte	0x03, 0x1b
        /*001e*/ 	.short	0x00a8


	//----- nvinfo : EIATTR_MERCURY_ISA_VERSION
	.align		4
        /*0020*/ 	.byte	0x03, 0x5f
        /*0022*/ 	.short	0x0101


	//----- nvinfo : EIATTR_VRC_CTA_INIT_COUNT
	.align		4
        /*0024*/ 	.byte	0x02, 0x4a
	.zero		1
	.zero		1


	//----- nvinfo : EIATTR_EXIT_INSTR_OFFSETS
	.align		4
        /*0028*/ 	.byte	0x04, 0x1c
        /*002a*/ 	.short	(.L_562 - .L_561)


	//   ....[0]....
.L_561:
        /*002c*/ 	.word	0x00000010


	//----- nvinfo : EIATTR_MAX_THREADS
	.align		4
.L_562:
        /*0030*/ 	.byte	0x04, 0x05
        /*0032*/ 	.short	(.L_564 - .L_563)
.L_563:
        /*0034*/ 	.word	0x00000180
        /*0038*/ 	.word	0x00000001
        /*003c*/ 	.word	0x00000001


	//----- nvinfo : EIATTR_CBANK_PARAM_SIZE
	.align		4
.L_564:
        /*0040*/ 	.byte	0x03, 0x19
        /*0042*/ 	.short	0x0a80


	//----- nvinfo : EIATTR_PARAM_CBANK
	.align		4
        /*0044*/ 	.byte	0x04, 0x0a
        /*0046*/ 	.short	(.L_566 - .L_565)
	.align		4
.L_565:
        /*0048*/ 	.word	index@(.nv.constant0._ZN7cutlass13device_kernelIN5flash11enable_sm90INS1_16FlashAttnFwdSm90INS1_25CollectiveMainloopFwdSm90ILi2EN4cute5tupleIJNS5_1CILi1EEES8_S8_EEENS6_IJNS7_ILi128EEENS7_ILi160EEESA_EEELi128ENS_12float_e4m3_tEfNS_4arch4Sm90ELb0ELb1ELb1ELb1ELb1ELb1ELb0ELb1ELb1ELb1ELb0ELb0EEENS1_21CollectiveEpilogueFwdINS6_IJSA_SA_SB_EEES9_NS_10bfloat16_tESF_Li256ELb1ELb1ELb0ELb1EEENS1_36VarlenDynamicPersistentTileSchedulerILi128ELi160ELi256ELi128ELb0ELb1ELb1ELb1ELb0ELb1EEEEEEEEEvNT_6ParamsE)
        /*004c*/ 	.short	0x0380
        /*004e*/ 	.short	0x0a80


	//----- nvinfo : EIATTR_SW_WAR
	.align		4
.L_566:
        /*0050*/ 	.byte	0x04, 0x36
        /*0052*/ 	.short	(.L_568 - .L_567)
.L_567:
        /*0054*/ 	.word	0x00000008
.L_568:


//--------------------- .nv.info._ZN7cutlass13device_kernelIN5flash11enable_sm90INS1_16FlashAttnFwdSm90INS1_25CollectiveMainloopFwdSm90ILi2EN4cute5tupleIJNS5_1CILi1EEES8_S8_EEENS6_IJNS7_ILi128EEENS7_ILi160EEESA_EEELi128ENS_12float_e4m3_tEfNS_4arch4Sm90ELb1ELb0ELb1ELb0ELb1ELb0ELb0ELb1ELb1ELb1ELb0ELb0EEENS1_21CollectiveEpilogueFwdINS6_IJSA_SA_SB_EEES9_NS_10bfloat16_tESF_Li256ELb0ELb1ELb0ELb1EEENS1_30DynamicPersistentTileSchedulerILi256ELi128ELb0ELb1ELb1EEEEEEEEEvNT_6ParamsE --------------------------
	.section	.nv.info._ZN7cutlass13device_kernelIN5flash11enable_sm90INS1_16FlashAttnFwdSm90INS1_25CollectiveMainloopFwdSm90ILi2EN4cute5tupleIJNS5_1CILi1EEES8_S8_EEENS6_IJNS7_ILi128EEENS7_ILi160EEESA_EEELi128ENS_12float_e4m3_tEfNS_4arch4Sm90ELb1ELb0ELb1ELb0ELb1ELb0ELb0ELb1ELb1ELb1ELb0ELb0EEENS1_21CollectiveEpilogueFwdINS6_IJSA_SA_SB_EEES9_NS_10bfloat16_tESF_Li256ELb0ELb1ELb0ELb1EEENS1_30DynamicPersistentTileSchedulerILi256ELi128ELb0ELb1ELb1EEEEEEEEEvNT_6ParamsE,"",@"SHT_CUDA_INFO"
	.sectionflags	@""
	.align	4


	//----- nvinfo : EIATTR_CUDA_API_VERSION
	.align		4
        /*0000*/ 	.byte	0x04, 0x37
        /*0002*/ 	.short	(.L_570 - .L_569)
.L_569:
        /*0004*/ 	.word	0x00000082


	//----- nvinfo : EIATTR_KPARAM_INFO
	.align		4
.L_570:
        /*0008*/ 	.byte	0x04, 0x17
        /*000a*/ 	.short	(.L_572 - .L_571)
.L_571:
        /*000c*/ 	.word	0x00000000
        /*0010*/ 	.short	0x0000
        /*0012*/ 	.short	0x0000
        /*0014*/ 	.byte	0x00, 0xf0, 0x01, 0x2a


	//----- nvinfo : EIATTR_SPARSE_MMA_MASK
	.align		4
.L_572:
        /*0018*/ 	.byte	0x03, 0x50
        /*001a*/ 	.short	0x0000


	//----- nvinfo : EIATTR_MAXREG_COUNT
	.align		4
        /*001c*/ 	.byte	0x03, 0x1b
        /*001e*/ 	.short	0x00a8


	//----- nvinfo : EIATTR_MERCURY_ISA_VERSION
	.align		4
        /*0020*/ 	.byte	0x03, 0x5f
        /*0022*/ 	.short	0x0101


	//----- nvinfo : EIATTR_VRC_CTA_INIT_COUNT
	.align		4
        /*0024*/ 	.byte	0x02, 0x4a
	.zero		1
	.zero		1


	//----- nvinfo : EIATTR_EXIT_INSTR_OFFSETS
	.align		4
        /*0028*/ 	.byte	0x04, 0x1c
        /*002a*/ 	.short	(.L_574 - .L_573)


	//   ....[0]....
.L_573:
        /*002c*/ 	.word	0x00000010


	//----- nvinfo : EIATTR_MAX_THREADS
	.align		4
.L_574:
        /*0030*/ 	.byte	0x04, 0x05
        /*0032*/ 	.short	(.L_576 - .L_575)
.L_575:
        /*0034*/ 	.word	0x00000180
        /*0038*/ 	.word	0x00000001
        /*003c*/ 	.word	0x00000001


	//----- nvinfo : EIATTR_CBANK_PARAM_SIZE
	.align		4
.L_576:
        /*0040*/ 	.byte	0x03, 0x19
        /*0042*/ 	.short	0x0a80


	//----- nvinfo : EIATTR_PARAM_CBANK
	.align		4
        /*0044*/ 	.byte	0x04, 0x0a
        /*0046*/ 	.short	(.L_578 - .L_577)
	.align		4
.L_577:
        /*0048*/ 	.word	index@(.nv.constant0._ZN7cutlass13device_kernelIN5flash11enable_sm90INS1_16FlashAttnFwdSm90INS1_25CollectiveMainloopFwdSm90ILi2EN4cute5tupleIJNS5_1CILi1EEES8_S8_EEENS6_IJNS7_ILi128EEENS7_ILi160EEESA_EEELi128ENS_12float_e4m3_tEfNS_4arch4Sm90ELb1ELb0ELb1ELb0ELb1ELb0ELb0ELb1ELb1ELb1ELb0ELb0EEENS1_21CollectiveEpilogueFwdINS6_IJSA_SA_SB_EEES9_NS_10bfloat16_tESF_Li256ELb0ELb1ELb0ELb1EEENS1_30DynamicPersistentTileSchedulerILi256ELi128ELb0ELb1ELb1EEEEEEEEEvNT_6ParamsE)
        /*004c*/ 	.short	0x0380
        /*004e*/ 	.short	0x0a80


	//----- nvinfo : EIATTR_SW_WAR
	.align		4
.L_578:
        /*0050*/ 	.byte	0x04, 0x36
        /*0052*/ 	.short	(.L_580 - .L_579)
.L_579:
        /*0054*/ 	.word	0x00000008
.L_580:


//--------------------- .nv.info._ZN7cutlass13device_kernelIN5flash11enable_sm90INS1_16FlashAttnFwdSm90INS1_25CollectiveMainloopFwdSm90ILi2EN4cute5tupleIJNS5_1CILi1EEES8_S8_EEENS6_IJNS7_ILi128EEENS7_ILi160EEESA_EEELi128ENS_12float_e4m3_tEfNS_4arch4Sm90ELb1ELb0ELb1ELb1ELb1ELb0ELb0ELb1ELb1ELb1ELb0ELb0EEENS1_21CollectiveEpilogueFwdINS6_IJSA_SA_SB_EEES9_NS_10bfloat16_tESF_Li256ELb1ELb1ELb0ELb1EEENS1_36VarlenDynamicPersistentTileSchedulerILi128ELi160ELi256ELi128ELb0ELb1ELb1ELb1ELb1ELb1EEEEEEEEEvNT_6ParamsE --------------------------
	.section	.nv.info._ZN7cutlass13device_kernelIN5flash11enable_sm90INS1_16FlashAttnFwdSm90INS1_25CollectiveMainloopFwdSm90ILi2EN4cute5tupleIJNS5_1CILi1EEES8_S8_EEENS6_IJNS7_ILi128EEENS7_ILi160EEESA_EEELi128ENS_12float_e4m3_tEfNS_4arch4Sm90ELb1ELb0ELb1ELb1ELb1ELb0ELb0ELb1ELb1ELb1ELb0ELb0EEENS1_21CollectiveEpilogueFwdINS6_IJSA_SA_SB_EEES9_NS_10bfloat16_tESF_Li256ELb1ELb1ELb0ELb1EEENS1_36VarlenDynamicPersistentTileSchedulerILi128ELi160ELi256ELi128ELb0ELb1ELb1ELb1ELb1ELb1EEEEEEEEEvNT_6ParamsE,"",@"SHT_CUDA_INFO"
	.sectionflags	@""
	.align	4


	//----- nvinfo : EIATTR_CUDA_API_VERSION
	.align		4
        /*0000*/ 	.byte	0x04, 0x37
        /*0002*/ 	.short	(.L_582 - .L_581)
.L_581:
        /*0004*/ 	.word	0x00000082


	//----- nvinfo : EIATTR_KPARAM_INFO
	.align		4
.L_582:
        /*0008*/ 	.byte	0x04, 0x17
        /*000a*/ 	.short	(.L_584 - .L_583)
.L_583:
        /*000c*/ 	.word	0x00000000
        /*0010*/ 	.short	0x0000
        /*0012*/ 	.short	0x0000
        /*0014*/ 	.byte	0x00, 0xf0, 0x01, 0x2a


	//----- nvinfo : EIATTR_SPARSE_MMA_MASK
	.align		4
.L_584:
        /*0018*/ 	.byte	0x03, 0x50
        /*001a*/ 	.short	0x0000


	//----- nvinfo : EIATTR_MAXREG_COUNT
	.align		4
        /*001c*/ 	.byte	0x03, 0x1b
        /*001e*/ 	.short	0x00a8


	//----- nvinfo : EIATTR_MERCURY_ISA_VERSION
	.align		4
        /*0020*/ 	.byte	0x03, 0x5f
        /*0022*/ 	.short	0x0101


	//----- nvinfo : EIATTR_VRC_CTA_INIT_COUNT
	.align		4
        /*0024*/ 	.byte	0x02, 0x4a
	.zero		1
	.zero		1


	//----- nvinfo : EIATTR_EXIT_INSTR_OFFSETS
	.align		4
        /*0028*/ 	.byte	0x04, 0x1c
        /*002a*/ 	.short	(.L_586 - .L_585)


	//   ....[0]....
.L_585:
        /*002c*/ 	.word	0x00000010


	//----- nvinfo : EIATTR_MAX_THREADS
	.align		4
.L_586:
        /*0030*/ 	.byte	0x04, 0x05
        /*0032*/ 	.short	(.L_588 - .L_587)
.L_587:
        /*0034*/ 	.word	0x00000180
        /*0038*/ 	.word	0x00000001
        /*003c*/ 	.word	0x00000001


	//----- nvinfo : EIATTR_CBANK_PARAM_SIZE
	.align		4
.L_588:
        /*0040*/ 	.byte	0x03, 0x19
        /*0042*/ 	.short	0x0a80


	//----- nvinfo : EIATTR_PARAM_CBANK
	.align		4
        /*0044*/ 	.byte	0x04, 0x0a
        /*0046*/ 	.short	(.L_590 - .L_589)
	.align		4
.L_589:
        /*0048*/ 	.word	index@(.nv.constant0._ZN7cutlass13device_kernelIN5flash11enable_sm90INS1_16FlashAttnFwdSm90INS1_25CollectiveMainloopFwdSm90ILi2EN4cute5tupleIJNS5_1CILi1EEES8_S8_EEENS6_IJNS7_ILi128EEENS7_ILi160EEESA_EEELi128ENS_12float_e4m3_tEfNS_4arch4Sm90ELb1ELb0ELb1ELb1ELb1ELb0ELb0ELb1ELb1ELb1ELb0ELb0EEENS1_21CollectiveEpilogueFwdINS6_IJSA_SA_SB_EEES9_NS_10bfloat16_tESF_Li256ELb1ELb1ELb0ELb1EEENS1_36VarlenDynamicPersistentTileSchedulerILi128ELi160ELi256ELi128ELb0ELb1ELb1ELb1ELb1ELb1EEEEEEEEEvNT_6ParamsE)
        /*004c*/ 	.short	0x0380
        /*004e*/ 	.short	0x0a80


	//----- nvinfo : EIATTR_SW_WAR
	.align		4
.L_590:
        /*0050*/ 	.byte	0x04, 0x36
        /*0052*/ 	.short	(.L_592 - .L_591)
.L_591:
        /*0054*/ 	.word	0x00000008
.L_592:


//--------------------- .nv.info._ZN7cutlass13device_kernelIN5flash11enable_sm90INS1_16FlashAttnFwdSm90INS1_25CollectiveMainloopFwdSm90ILi2EN4cute5tupleIJNS5_1CILi1EEES8_S8_EEENS6_IJNS7_ILi128EEENS7_ILi160EEESA_EEELi128ENS_12float_e4m3_tEfNS_4arch4Sm90ELb1ELb0ELb1ELb1ELb1ELb1ELb0ELb1ELb1ELb1ELb0ELb0EEENS1_21CollectiveEpilogueFwdINS6_IJSA_SA_SB_EEES9_NS_10bfloat16_tESF_Li256ELb1ELb1ELb0ELb1EEENS1_36VarlenDynamicPersistentTileSchedulerILi128ELi160ELi256ELi128ELb0ELb1ELb1ELb1ELb1ELb1EEEEEEEEEvNT_6ParamsE --------------------------
	.section	.nv.info._ZN7cutlass13device_kernelIN5flash11enable_sm90INS1_16FlashAttnFwdSm90INS1_25CollectiveMainloopFwdSm90ILi2EN4cute5tupleIJNS5_1CILi1EEES8_S8_EEENS6_IJNS7_ILi128EEENS7_ILi160EEESA_EEELi128ENS_12float_e4m3_tEfNS_4arch4Sm90ELb1ELb0ELb1ELb1ELb1ELb1ELb0ELb1ELb1ELb1ELb0ELb0EEENS1_21CollectiveEpilogueFwdINS6_IJSA_SA_SB_EEES9_NS_10bfloat16_tESF_Li256ELb1ELb1ELb0ELb1EEENS1_36VarlenDynamicPersistentTileSchedulerILi128ELi160ELi256ELi128ELb0ELb1ELb1ELb1ELb1ELb1EEEEEEEEEvNT_6ParamsE,"",@"SHT_CUDA_INFO"
	.sectionflags	@""
	.align	4


	//----- nvinfo : EIATTR_CUDA_API_VERSION
	.align		4
        /*0000*/ 	.byte	0x04, 0x37
        /*0002*/ 	.short	(.L_594 - .L_593)
.L_593:
        /*0004*/ 	.word	0x00000082


	//----- nvinfo : EIATTR_KPARAM_INFO
	.align		4
.L_594:
        /*0008*/ 	.byte	0x04, 0x17
        /*000a*/ 	.short	(.L_596 - .L_595)
.L_595:
        /*000c*/ 	.word	0x00000000
        /*0010*/ 	.short	0x0000
        /*0012*/ 	.short	0x0000
        /*0014*/ 	.byte	0x00, 0xf0, 0x01, 0x2a


	//----- nvinfo : EIATTR_SPARSE_MMA_MASK
	.align		4
.L_596:
        /*0018*/ 	.byte	0x03, 0x50
        /*001a*/ 	.short	0x0000


	//----- nvinfo : EIATTR_MAXREG_COUNT
	.align		4
        /*001c*/ 	.byte	0x03, 0x1b
        /*001e*/ 	.short	0x00a8


	//----- nvinfo : EIATTR_MERCURY_ISA_VERSION
	.align		4
        /*0020*/ 	.byte	0x03, 0x5f
        /*0022*/ 	.short	0x0101


	//----- nvinfo : EIATTR_VRC_CTA_INIT_COUNT
	.align		4
        /*0024*/ 	.byte	0x02, 0x4a
	.zero		1
	.zero		1


	//----- nvinfo : EIATTR_EXIT_INSTR_OFFSETS
	.align		4
        /*0028*/ 	.byte	0x04, 0x1c
        /*002a*/ 	.short	(.L_598 - .L_597)


	//   ....[0]....
.L_597:
        /*002c*/ 	.word	0x00000010


	//----- nvinfo : EIATTR_MAX_THREADS
	.align		4
.L_598:
        /*0030*/ 	.byte	0x04, 0x05
        /*0032*/ 	.short	(.L_600 - .L_599)
.L_599:
        /*0034*/ 	.word	0x00000180
        /*0038*/ 	.word	0x00000001
        /*003c*/ 	.word	0x00000001


	//----- nvinfo : EIATTR_CBANK_PARAM_SIZE
	.align		4
.L_600:
        /*0040*/ 	.byte	0x03, 0x19
        /*0042*/ 	.short	0x0a80


	//----- nvinfo : EIATTR_PARAM_CBANK
	.align		4
        /*0044*/ 	.byte	0x04, 0x0a
        /*0046*/ 	.short	(.L_602 - .L_601)
	.align		4
.L_601:
        /*0048*/ 	.word	index@(.nv.constant0._ZN7cutlass13device_kernelIN5flash11enable_sm90INS1_16FlashAttnFwdSm90INS1_25CollectiveMainloopFwdSm90ILi2EN4cute5tupleIJNS5_1CILi1EEES8_S8_EEENS6_IJNS7_ILi128EEENS7_ILi160EEESA_EEELi128ENS_12float_e4m3_tEfNS_4arch4Sm90ELb1ELb0ELb1ELb1ELb1ELb1ELb0ELb1ELb1ELb1ELb0ELb0EEENS1_21CollectiveEpilogueFwdINS6_IJSA_SA_SB_EEES9_NS_10bfloat16_tESF_Li256ELb1ELb1ELb0ELb1EEENS1_36VarlenDynamicPersistentTileSchedulerILi128ELi160ELi256ELi128ELb0ELb1ELb1ELb1ELb1ELb1EEEEEEEEEvNT_6ParamsE)
        /*004c*/ 	.short	0x0380
        /*004e*/ 	.short	0x0a80


	//----- nvinfo : EIATTR_SW_WAR
	.align		4
.L_602:
        /*0050*/ 	.byte	0x04, 0x36
        /*0052*/ 	.short	(.L_604 - .L_603)
.L_603:
        /*0054*/ 	.word	0x00000008
.L_604:


//--------------------- .nv.info._ZN7cutlass13device_kernelIN5flash11enable_sm90INS1_16FlashAttnFwdSm90INS1_25CollectiveMainloopFwdSm90ILi2EN4cute5tupleIJNS5_1CILi1EEES8_S8_EEENS6_IJNS7_ILi192EEENS7_ILi128EEENS7_ILi96EEEEEELi96ENS_12float_e4m3_tEfNS_4arch4Sm90ELb0ELb0ELb1ELb0ELb1ELb0ELb0ELb1ELb1ELb1ELb0ELb0EEENS1_21CollectiveEpilogueFwdINS6_IJSA_SC_SB_EEES9_NS_10bfloat16_tESG_Li384ELb0ELb1ELb0ELb1EEENS1_29StaticPersistentTileSchedulerILb0EEEEEEEEEvNT_6ParamsE --------------------------
	.section	.nv.info._ZN7cutlass13device_kernelIN5flash11enable_sm90INS1_16FlashAttnFwdSm90INS1_25CollectiveMainloopFwdSm90ILi2EN4cute5tupleIJNS5_1CILi1EEES8_S8_EEENS6_IJNS7_ILi192EEENS7_ILi128EEENS7_ILi96EEEEEELi96ENS_12float_e4m3_tEfNS_4arch4Sm90ELb0ELb0ELb1ELb0ELb1ELb0ELb0ELb1ELb1ELb1ELb0ELb0EEENS1_21CollectiveEpilogueFwdINS6_IJSA_SC_SB_EEES9_NS_10bfloat16_tESG_Li384ELb0ELb1ELb0ELb1EEENS1_29StaticPersistentTileSchedulerILb0EEEEEEEEEvNT_6ParamsE,"",@"SHT_CUDA_INFO"
	.sectionflags	@""
	.align	4


	//----- nvinfo : EIATTR_CUDA_API_VERSION
	.align		4
        /*0000*/ 	.byte	0x04, 0x37
        /*0002*/ 	.short	(.L_606 - .L_605)
.L_605:
        /*0004*/ 	.word	0x00000082


	//----- nvinfo : EIATTR_KPARAM_INFO
	.align		4
.L_606:
        /*0008*/ 	.byte	0x04, 0x17
        /*000a*/ 	.short	(.L_608 - .L_607)
.L_607:
        /*000c*/ 	.word	0x00000000
        /*0010*/ 	.short	0x0000
        /*0012*/ 	.short	0x0000
        /*0014*/ 	.byte	0x00, 0xf0, 0x01, 0x28


	//----- nvinfo : EIATTR_SPARSE_MMA_MASK
	.align		4
.L_608:
        /*0018*/ 	.byte	0x03, 0x50
        /*001a*/ 	.short	0x0000


	//----- nvinfo : EIATTR_MAXREG_COUNT
	.align		4
        /*001c*/ 	.byte	0x03, 0x1b
        /*001e*/ 	.short	0x0080


	//----- nvinfo : EIATTR_MERCURY_ISA_VERSION
	.align		4
        /*0020*/ 	.byte	0x03, 0x5f
        /*0022*/ 	.short	0x0101


	//----- nvinfo : EIATTR_VRC_CTA_INIT_COUNT
	.align		4
        /*0024*/ 	.byte	0x02, 0x4a
	.zero		1
	.zero		1


	//----- nvinfo : EIATTR_EXIT_INSTR_OFFSETS
	.align		4
        /*0028*/ 	.byte	0x04, 0x1c
        /*002a*/ 	.short	(.L_610 - .L_609)


	//   ....[0]....
.L_609:
        /*002c*/ 	.word	0x00000010


	//----- nvinfo : EIATTR_MAX_THREADS
	.align		4
.L_610:
        /*0030*/ 	.byte	0x04, 0x05
        /*0032*/ 	.short	(.L_612 - .L_611)
.L_611:
        /*0034*/ 	.word	0x00000200
        /*0038*/ 	.word	0x00000001
        /*003c*/ 	.word	0x00000001


	//----- nvinfo : EIATTR_CBANK_PARAM_SIZE
	.align		4
.L_612:
        /*0040*/ 	.byte	0x03, 0x19
        /*0042*/ 	.short	0x0a00


	//----- nvinfo : EIATTR_PARAM_CBANK
	.align		4
        /*0044*/ 	.byte	0x04, 0x0a
        /*0046*/ 	.short	(.L_614 - .L_613)
	.align		4
.L_613:
        /*0048*/ 	.word	index@(.nv.constant0._ZN7cutlass13device_kernelIN5flash11enable_sm90INS1_16FlashAttnFwdSm90INS1_25CollectiveMainloopFwdSm90ILi2EN4cute5tupleIJNS5_1CILi1EEES8_S8_EEENS6_IJNS7_ILi192EEENS7_ILi128EEENS7_ILi96EEEEEELi96ENS_12float_e4m3_tEfNS_4arch4Sm90ELb0ELb0ELb1ELb0ELb1ELb0ELb0ELb1ELb1ELb1ELb0ELb0EEENS1_21CollectiveEpilogueFwdINS6_IJSA_SC_SB_EEES9_NS_10bfloat16_tESG_Li384ELb0ELb1ELb0ELb1EEENS1_29StaticPersistentTileSchedulerILb0EEEEEEEEEvNT_6ParamsE)
        /*004c*/ 	.short	0x0380
        /*004e*/ 	.short	0x0a00


	//----- nvinfo : EIATTR_SW_WAR
	.align		4
.L_614:
        /*0050*/ 	.byte	0x04, 0x36
        /*0052*/ 	.short	(.L_616 - .L_615)
.L_615:
        /*0054*/ 	.word	0x00000008
.L_616:


//--------------------- .nv.info._ZN7cutlass13device_kernelIN5flash11enable_sm90INS1_16FlashAttnFwdSm90INS1_25CollectiveMainloopFwdSm90ILi2EN4cute5tupleIJNS5_1CILi1EEES8_S8_EEENS6_IJNS7_ILi192EEENS7_ILi128EEENS7_ILi96EEEEEELi96ENS_12float_e4m3_tEfNS_4arch4Sm90ELb0ELb0ELb1ELb1ELb1ELb0ELb0ELb1ELb1ELb1ELb0ELb0EEENS1_21CollectiveEpilogueFwdINS6_IJSA_SC_SB_EEES9_NS_10bfloat16_tESG_Li384ELb1ELb1ELb0ELb1EEENS1_36VarlenDynamicPersistentTileSchedulerILi192ELi128ELi384ELi128ELb0ELb1ELb1ELb0ELb1ELb1EEEEEEEEEvNT_6ParamsE --------------------------
	.section	.nv.info._ZN7cutlass13device_kernelIN5flash11enable_sm90INS1_16FlashAttnFwdSm90INS1_25CollectiveMainloopFwdSm90ILi2EN4cute5tupleIJNS5_1CILi1EEES8_S8_EEENS6_IJNS7_ILi192EEENS7_ILi128EEENS7_ILi96EEEEEELi96ENS_12float_e4m3_tEfNS_4arch4Sm90ELb0ELb0ELb1ELb1ELb1ELb0ELb0ELb1ELb1ELb1ELb0ELb0EEENS1_21CollectiveEpilogueFwdINS6_IJSA_SC_SB_EEES9_NS_10bfloat16_tESG_Li384ELb1ELb1ELb0ELb1EEENS1_36VarlenDynamicPersistentTileSchedulerILi192ELi128ELi384ELi128ELb0ELb1ELb1ELb0ELb1ELb1EEEEEEEEEvNT_6ParamsE,"",@"SHT_CUDA_INFO"
	.sectionflags	@""
	.align	4


	//----- nvinfo : EIATTR_CUDA_API_VERSION
	.align		4
        /*0000*/ 	.byte	0x04, 0x37
        /*0002*/ 	.short	(.L_618 - .L_617)
.L_617:
        /*0004*/ 	.word	0x00000082


	//----- nvinfo : EIATTR_KPARAM_INFO
	.align		4
.L_618:
        /*0008*/ 	.byte	0x04, 0x17
        /*000a*/ 	.short	(.L_620 - .L_619)
.L_619:
        /*000c*/ 	.word	0x00000000
        /*0010*/ 	.short	0x0000
        /*0012*/ 	.short	0x0000
        /*0014*/ 	.byte	0x00, 0xf0, 0x01, 0x2a


	//----- nvinfo : EIATTR_SPARSE_MMA_MASK
	.align		4
.L_620:
        /*0018*/ 	.byte	0x03, 0x50
        /*001a*/ 	.short	0x0000


	//----- nvinfo : EIATTR_MAXREG_COUNT
	.align		4
        /*001c*/ 	.byte	0x03, 0x1b
        /*001e*/ 	.short	0x0080


	//----- nvinfo : EIATTR_MERCURY_ISA_VERSION
	.align		4
        /*0020*/ 	.byte	0x03, 0x5f
        /*0022*/ 	.short	0x0101


	//----- nvinfo : EIATTR_VRC_CTA_INIT_COUNT
	.align		4
        /*0024*/ 	.byte	0x02, 0x4a
	.zero		1
	.zero		1


	//----- nvinfo : EIATTR_EXIT_INSTR_OFFSETS
	.align		4
        /*0028*/ 	.byte	0x04, 0x1c
        /*002a*/ 	.short	(.L_622 - .L_621)


	//   ....[0]....
.L_621:
        /*002c*/ 	.word	0x00000010


	//----- nvinfo : EIATTR_MAX_THREADS
	.align		4
.L_622:
        /*0030*/ 	.byte	0x04, 0x05
        /*0032*/ 	.short	(.L_624 - .L_623)
.L_623:
        /*0034*/ 	.word	0x00000200
        /*0038*/ 	.word	0x00000001
        /*003c*/ 	.word	0x00000001


	//----- nvinfo : EIATTR_CBANK_PARAM_SIZE
	.align		4
.L_624:
        /*0040*/ 	.byte	0x03, 0x19
        /*0042*/ 	.short	0x0a80


	//----- nvinfo : EIATTR_PARAM_CBANK
	.align		4
        /*0044*/ 	.byte	0x04, 0x0a
        /*0046*/ 	.short	(.L_626 - .L_625)
	.align		4
.L_625:
        /*0048*/ 	.word	index@(.nv.constant0._ZN7cutlass13device_kernelIN5flash11enable_sm90INS1_16FlashAttnFwdSm90INS1_25CollectiveMainloopFwdSm90ILi2EN4cute5tupleIJNS5_1CILi1EEES8_S8_EEENS6_IJNS7_ILi192EEENS7_ILi128EEENS7_ILi96EEEEEELi96ENS_12float_e4m3_tEfNS_4arch4Sm90ELb0ELb0ELb1ELb1ELb1ELb0ELb0ELb1ELb1ELb1ELb0ELb0EEENS1_21CollectiveEpilogueFwdINS6_IJSA_SC_SB_EEES9_NS_10bfloat16_tESG_Li384ELb1ELb1ELb0ELb1EEENS1_36VarlenDynamicPersistentTileSchedulerILi192ELi128ELi384ELi128ELb0ELb1ELb1ELb0ELb1ELb1EEEEEEEEEvNT_6ParamsE)
        /*004c*/ 	.short	0x0380
        /*004e*/ 	.short	0x0a80


	//----- nvinfo : EIATTR_SW_WAR
	.align		4
.L_626:
        /*0050*/ 	.byte	0x04, 0x36
        /*0052*/ 	.short	(.L_628 - .L_627)
.L_627:
        /*0054*/ 	.word	0x00000008
.L_628:


//--------------------- .nv.info._ZN7cutlass13device_kernelIN5flash11enable_sm90INS1_16FlashAttnFwdSm90INS1_25CollectiveMainloopFwdSm90ILi2EN4cute5tupleIJNS5_1CILi1EEES8_S8_EEENS6_IJNS7_ILi192EEENS7_ILi128EEENS7_ILi96EEEEEELi96ENS_12float_e4m3_tEfNS_4arch4Sm90ELb0ELb0ELb1ELb1ELb1ELb1ELb0ELb1ELb1ELb1ELb0ELb0EEENS1_21CollectiveEpilogueFwdINS6_IJSA_SC_SB_EEES9_NS_10bfloat16_tESG_Li384ELb1ELb1ELb0ELb1EEENS1_36VarlenDynamicPersistentTileSchedulerILi192ELi128ELi384ELi128ELb0ELb1ELb1ELb0ELb1ELb1EEEEEEEEEvNT_6ParamsE --------------------------
	.section	.nv.info._ZN7cutlass13device_kernelIN5flash11enable_sm90INS1_16FlashAttnFwdSm90INS1_25CollectiveMainloopFwdSm90ILi2EN4cute5tupleIJNS5_1CILi1EEES8_S8_EEENS6_IJNS7_ILi192EEENS7_ILi128EEENS7_ILi96EEEEEELi96ENS_12float_e4m3_tEfNS_4arch4Sm90ELb0ELb0ELb1ELb1ELb1ELb1ELb0ELb1ELb1ELb1ELb0ELb0EEENS1_21CollectiveEpilogueFwdINS6_IJSA_SC_SB_EEES9_NS_10bfloat16_tESG_Li384ELb1ELb1ELb0ELb1EEENS1_36VarlenDynamicPersistentTileSchedulerILi192ELi128ELi384ELi128ELb0ELb1ELb1ELb0ELb1ELb1EEEEEEEEEvNT_6ParamsE,"",@"SHT_CUDA_INFO"
	.sectionflags	@""
	.align	4


	//----- nvinfo : EIATTR_CUDA_API_VERSION
	.align		4
        /*0000*/ 	.byte	0x04, 0x37
        /*0002*/ 	.short	(.L_630 - .L_629)
.L_629:
        /*0004*/ 	.word	0x00000082


	//----- nvinfo : EIATTR_KPARAM_INFO
	.align		4
.L_630:
        /*0008*/ 	.byte	0x04, 0x17
        /*000a*/ 	.short	(.L_632 - .L_631)
.L_631:
        /*000c*/ 	.word	0x00000000
        /*0010*/ 	.short	0x0000
        /*0012*/ 	.short	0x0000
        /*0014*/ 	.byte	0x00, 0xf0, 0x01, 0x2a


	//----- nvinfo : EIATTR_SPARSE_MMA_MASK
	.align		4
.L_632:
        /*0018*/ 	.byte	0x03, 0x50
        /*001a*/ 	.short	0x0000


	//----- nvinfo : EIATTR_MAXREG_COUNT
	.align		4
        /*001c*/ 	.byte	0x03, 0x1b
        /*001e*/ 	.short	0x0080


	//----- nvinfo : EIATTR_MERCURY_ISA_VERSION
	.align		4
        /*0020*/ 	.byte	0x03, 0x5f
        /*0022*/ 	.short	0x0101


	//----- nvinfo : EIATTR_VRC_CTA_INIT_COUNT
	.align		4
        /*0024*/ 	.byte	0x02, 0x4a
	.zero		1
	.zero		1


	//----- nvinfo : EIATTR_EXIT_INSTR_OFFSETS
	.align		4
        /*0028*/ 	.byte	0x04, 0x1c
        /*002a*/ 	.short	(.L_634 - .L_633)


	//   ....[0]....
.L_633:
        /*002c*/ 	.word	0x00000010


	//----- nvinfo : EIATTR_MAX_THREADS
	.align		4
.L_634:
        /*0030*/ 	.byte	0x04, 0x05
        /*0032*/ 	.short	(.L_636 - .L_635)
.L_635:
        /*0034*/ 	.word	0x00000200
        /*0038*/ 	.word	0x00000001
        /*003c*/ 	.word	0x00000001


	//----- nvinfo : EIATTR_CBANK_PARAM_SIZE
	.align		4
.L_636:
        /*0040*/ 	.byte	0x03, 0x19
        /*0042*/ 	.short	0x0a80


	//----- nvinfo : EIATTR_PARAM_CBANK
	.align		4
        /*0044*/ 	.byte	0x04, 0x0a
        /*0046*/ 	.short	(.L_638 - .L_637)
	.align		4
.L_637:
        /*0048*/ 	.word	index@(.nv.constant0._ZN7cutlass13device_kernelIN5flash11enable_sm90INS1_16FlashAttnFwdSm90INS1_25CollectiveMainloopFwdSm90ILi2EN4cute5tupleIJNS5_1CILi1EEES8_S8_EEENS6_IJNS7_ILi192EEENS7_ILi128EEENS7_ILi96EEEEEELi96ENS_12float_e4m3_tEfNS_4arch4Sm90ELb0ELb0ELb1ELb1ELb1ELb1ELb0ELb1ELb1ELb1ELb0ELb0EEENS1_21CollectiveEpilogueFwdINS6_IJSA_SC_SB_EEES9_NS_10bfloat16_tESG_Li384ELb1ELb1ELb0ELb1EEENS1_36VarlenDynamicPersistentTileSchedulerILi192ELi128ELi384ELi128ELb0ELb1ELb1ELb0ELb1ELb1EEEEEEEEEvNT_6ParamsE)
        /*004c*/ 	.short	0x0380
        /*004e*/ 	.short	0x0a80


	//----- nvinfo : EIATTR_SW_WAR
	.align		4
.L_638:
        /*0050*/ 	.byte	0x04, 0x36
        /*0052*/ 	.short	(.L_640 - .L_639)
.L_639:
        /*0054*/ 	.word	0x00000008
.L_640:


//--------------------- .nv.info._ZN7cutlass13device_kernelIN5flash11enable_sm90INS1_16FlashAttnFwdSm90INS1_25CollectiveMainloopFwdSm90ILi2EN4cute5tupleIJNS5_1CILi1EEES8_S8_EEENS6_IJNS7_ILi192EEENS7_ILi128EEENS7_ILi96EEEEEELi96ENS_12float_e4m3_tEfNS_4arch4Sm90ELb0ELb1ELb1ELb0ELb1ELb0ELb0ELb1ELb1ELb1ELb0ELb0EEENS1_21CollectiveEpilogueFwdINS6_IJSA_SC_SB_EEES9_NS_10bfloat16_tESG_Li384ELb0ELb1ELb0ELb1EEENS1_30DynamicPersistentTileSchedulerILi384ELi128ELb0ELb1ELb1EEEEEEEEEvNT_6ParamsE --------------------------
	.section	.nv.info._ZN7cutlass13device_kernelIN5flash11enable_sm90INS1_16FlashAttnFwdSm90INS1_25CollectiveMainloopFwdSm90ILi2EN4cute5tupleIJNS5_1CILi1EEES8_S8_EEENS6_IJNS7_ILi192EEENS7_ILi128EEENS7_ILi96EEEEEELi96ENS_12float_e4m3_tEfNS_4arch4Sm90ELb0ELb1ELb1ELb0ELb1ELb0ELb0ELb1ELb1ELb1ELb0ELb0EEENS1_21CollectiveEpilogueFwdINS6_IJSA_SC_SB_EEES9_NS_10bfloat16_tESG_Li384ELb0ELb1ELb0ELb1EEENS1_30DynamicPersistentTileSchedulerILi384ELi128ELb0ELb1ELb1EEEEEEEEEvNT_6ParamsE,"",@"SHT_CUDA_INFO"
	.sectionflags	@""
	.align	4


	//----- nvinfo : EIATTR_CUDA_API_VERSION
	.align		4
        /*0000*/ 	.byte	0x04, 0x37
        /*0002*/ 	.short	(.L_642 - .L_641)
.L_641:
        /*0004*/ 	.word	0x00000082


	//----- nvinfo : EIATTR_KPARAM_INFO
	.align		4
.L_642:
        /*0008*/ 	.byte	0x04, 0x17
        /*000a*/ 	.short	(.L_644 - .L_643)
.L_643:
        /*000c*/ 	.word	0x00000000
        /*0010*/ 	.short	0x0000
        /*0012*/ 	.short	0x0000
        /*0014*/ 	.byte	0x00, 0xf0, 0x01, 0x2a


	//----- nvinfo : EIATTR_SPARSE_MMA_MASK
	.align		4
.L_644:
        /*0018*/ 	.byte	0x03, 0x50
        /*001a*/ 	.short	0x0000


	//----- nvinfo : EIATTR_MAXREG_COUNT
	.align		4
        /*001c*/ 	.byte	0x03, 0x1b
        /*001e*/ 	.short	0x0080


	//----- nvinfo : EIATTR_MERCURY_ISA_VERSION
	.align		4
        /*0020*/ 	.byte	0x03, 0x5f
        /*0022*/ 	.short	0x0101


	//----- nvinfo : EIATTR_VRC_CTA_INIT_COUNT
	.align		4
        /*0024*/ 	.byte	0x02, 0x4a
	.zero		1
	.zero		1


	//----- nvinfo : EIATTR_EXIT_INSTR_OFFSETS
	.align		4
        /*0028*/ 	.byte	0x04, 0x1c
        /*002a*/ 	.short	(.L_646 - .L_645)


	//   ....[0]....
.L_645:
        /*002c*/ 	.word	0x00000010


	//----- nvinfo : EIATTR_MAX_THREADS
	.align		4
.L_646:
        /*0030*/ 	.byte	0x04, 0x05
        /*0032*/ 	.short	(.L_648 - .L_647)
.L_647:
        /*0034*/ 	.word	0x00000200
        /*0038*/ 	.word	0x00000001
        /*003c*/ 	.word	0x00000001


	//----- nvinfo : EIATTR_CBANK_PARAM_SIZE
	.align		4
.L_648:
        /*0040*/ 	.byte	0x03, 0x19
        /*0042*/ 	.short	0x0a80


	//----- nvinfo : EIATTR_PARAM_CBANK
	.align		4
        /*0044*/ 	.byte	0x04, 0x0a
        /*0046*/ 	.short	(.L_650 - .L_649)
	.align		4
.L_649:
        /*0048*/ 	.word	index@(.nv.constant0._ZN7cutlass13device_kernelIN5flash11enable_sm90INS1_16FlashAttnFwdSm90INS1_25CollectiveMainloopFwdSm90ILi2EN4cute5tupleIJNS5_1CILi1EEES8_S8_EEENS6_IJNS7_ILi192EEENS7_ILi128EEENS7_ILi96EEEEEELi96ENS_12float_e4m3_tEfNS_4arch4Sm90ELb0ELb1ELb1ELb0ELb1ELb0ELb0ELb1ELb1ELb1ELb0ELb0EEENS1_21CollectiveEpilogueFwdINS6_IJSA_SC_SB_EEES9_NS_10bfloat16_tESG_Li384ELb0ELb1ELb0ELb1EEENS1_30DynamicPersistentTileSchedulerILi384ELi128ELb0ELb1ELb1EEEEEEEEEvNT_6ParamsE)
        /*004c*/ 	.short	0x0380
        /*004e*/ 	.short	0x0a80


	//----- nvinfo : EIATTR_SW_WAR
	.align		4
.L_650:
        /*0050*/ 	.byte	0x04, 0x36
        /*0052*/ 	.short	(.L_652 - .L_651)
.L_651:
        /*0054*/ 	.word	0x00000008
.L_652:


//--------------------- .nv.info._ZN7cutlass13device_kernelIN5flash11enable_sm90INS1_16FlashAttnFwdSm90INS1_25CollectiveMainloopFwdSm90ILi2EN4cute5tupleIJNS5_1CILi1EEES8_S8_EEENS6_IJNS7_ILi192EEENS7_ILi128EEENS7_ILi96EEEEEELi96ENS_12float_e4m3_tEfNS_4arch4Sm90ELb0ELb1ELb1ELb1ELb1ELb0ELb0ELb1ELb1ELb1ELb0ELb0EEENS1_21CollectiveEpilogueFwdINS6_IJSA_SC_SB_EEES9_NS_10bfloat16_tESG_Li384ELb1ELb1ELb0ELb1EEENS1_36VarlenDynamicPersistentTileSchedulerILi192ELi128ELi384ELi128ELb0ELb1ELb1ELb1ELb0ELb1EEEEEEEEEvNT_6ParamsE --------------------------
	.section	.nv.info._ZN7cutlass13device_kernelIN5flash11enable_sm90INS1_16FlashAttnFwdSm90INS1_25CollectiveMainloopFwdSm90ILi2EN4cute5tupleIJNS5_1CILi1EEES8_S8_EEENS6_IJNS7_ILi192EEENS7_ILi128EEENS7_ILi96EEEEEELi96ENS_12float_e4m3_tEfNS_4arch4Sm90ELb0ELb1ELb1ELb1ELb1ELb0ELb0ELb1ELb1ELb1ELb0ELb0EEENS1_21CollectiveEpilogueFwdINS6_IJSA_SC_SB_EEES9_NS_10bfloat16_tESG_Li384ELb1ELb1ELb0ELb1EEENS1_36VarlenDynamicPersistentTileSchedulerILi192ELi128ELi384ELi128ELb0ELb1ELb1ELb1ELb0ELb1EEEEEEEEEvNT_6ParamsE,"",@"SHT_CUDA_INFO"
	.sectionflags	@""
	.align	4


	//----- nvinfo : EIATTR_CUDA_API_VERSION
	.align		4
        /*0000*/ 	.byte	0x04, 0x37
        /*0002*/ 	.short	(.L_654 - .L_653)
.L_653:
        /*0004*/ 	.word	0x00000082


	//----- nvinfo : EIATTR_KPARAM_INFO
	.align		4
.L_654:
        /*0008*/ 	.byte	0x04, 0x17
        /*000a*/ 	.short	(.L_656 - .L_655)
.L_655:
        /*000c*/ 	.word	0x00000000
        /*0010*/ 	.short	0x0000
        /*0012*/ 	.short	0x0000
        /*0014*/ 	.byte	0x00, 0xf0, 0x01, 0x2a


	//----- nvinfo : EIATTR_SPARSE_MMA_MASK
	.align		4
.L_656:
        /*0018*/ 	.byte	0x03, 0x50
        /*001a*/ 	.short	0x0000


	//----- nvinfo : EIATTR_MAXREG_COUNT
	.align		4
        /*001c*/ 	.byte	0x03, 0x1b
        /*001e*/ 	.short	0x0080


	//----- nvinfo : EIATTR_MERCURY_ISA_VERSION
	.align		4
        /*0020*/ 	.byte	0x03, 0x5f
        /*0022*/ 	.short	0x0101


	//----- nvinfo : EIATTR_VRC_CTA_INIT_COUNT
	.align		4
        /*0024*/ 	.byte	0x02, 0x4a
	.zero		1
	.zero		1


	//----- nvinfo : EIATTR_EXIT_INSTR_OFFSETS
	.align		4
        /*0028*/ 	.byte	0x04, 0x1c
        /*002a*/ 	.short	(.L_658 - .L_657)


	//   ....[0]....
.L_657:
        /*002c*/ 	.word	0x00000010


	//----- nvinfo : EIATTR_MAX_THREADS
	.align		4
.L_658:
        /*0030*/ 	.byte	0x04, 0x05
        /*0032*/ 	.short	(.L_660 - .L_659)
.L_659:
        /*0034*/ 	.word	0x00000200
        /*0038*/ 	.word	0x00000001
        /*003c*/ 	.word	0x00000001


	//----- nvinfo : EIATTR_CBANK_PARAM_SIZE
	.align		4
.L_660:
        /*0040*/ 	.byte	0x03, 0x19
        /*0042*/ 	.short	0x0a80


	//----- nvinfo : EIATTR_PARAM_CBANK
	.align		4
        /*0044*/ 	.byte	0x04, 0x0a
        /*0046*/ 	.short	(.L_662 - .L_661)
	.align		4
.L_661:
        /*0048*/ 	.word	index@(.nv.constant0._ZN7cutlass13device_kernelIN5flash11enable_sm90INS1_16FlashAttnFwdSm90INS1_25CollectiveMainloopFwdSm90ILi2EN4cute5tupleIJNS5_1CILi1EEES8_S8_EEENS6_IJNS7_ILi192EEENS7_ILi128EEENS7_ILi96EEEEEELi96ENS_12float_e4m3_tEfNS_4arch4Sm90ELb0ELb1ELb1ELb1ELb1ELb0ELb0ELb1ELb1ELb1ELb0ELb0EEENS1_21CollectiveEpilogueFwdINS6_IJSA_SC_SB_EEES9_NS_10bfloat16_tESG_Li384ELb1ELb1ELb0ELb1EEENS1_36VarlenDynamicPersistentTileSchedulerILi192ELi128ELi384ELi128ELb0ELb1ELb1ELb1ELb0ELb1EEEEEEEEEvNT_6ParamsE)
        /*004c*/ 	.short	0x0380
        /*004e*/ 	.short	0x0a80


	//----- nvinfo : EIATTR_SW_WAR
	.align		4
.L_662:
        /*0050*/ 	.byte	0x04, 0x36
        /*0052*/ 	.short	(.L_664 - .L_663)
.L_663:
        /*0054*/ 	.word	0x00000008
.L_664:


//--------------------- .nv.info._ZN7cutlass13device_kernelIN5flash11enable_sm90INS1_16FlashAttnFwdSm90INS1_25CollectiveMainloopFwdSm90ILi2EN4cute5tupleIJNS5_1CILi1EEES8_S8_EEENS6_IJNS7_ILi192EEENS7_ILi128EEENS7_ILi96EEEEEELi96ENS_12float_e4m3_tEfNS_4arch4Sm90ELb0ELb1ELb1ELb1ELb1ELb1ELb0ELb1ELb1ELb1ELb0ELb0EEENS1_21CollectiveEpilogueFwdINS6_IJSA_SC_SB_EEES9_NS_10bfloat16_tESG_Li384ELb1ELb1ELb0ELb1EEENS1_36VarlenDynamicPersistentTileSchedulerILi192ELi128ELi384ELi128ELb0ELb1ELb1ELb1ELb0ELb1EEEEEEEEEvNT_6ParamsE --------------------------
	.section	.nv.info._ZN7cutlass13device_kernelIN5flash11enable_sm90INS1_16FlashAttnFwdSm90INS1_25CollectiveMainloopFwdSm90ILi2EN4cute5tupleIJNS5_1CILi1EEES8_S8_EEENS6_IJNS7_ILi192EEENS7_ILi128EEENS7_ILi96EEEEEELi96ENS_12float_e4m3_tEfNS_4arch4Sm90ELb0ELb1ELb1ELb1ELb1ELb1ELb0ELb1ELb1ELb1ELb0ELb0EEENS1_21CollectiveEpilogueFwdINS6_IJSA_SC_SB_EEES9_NS_10bfloat16_tESG_Li384ELb1ELb1ELb0ELb1EEENS1_36VarlenDynamicPersistentTileSchedulerILi192ELi128ELi384ELi128ELb0ELb1ELb1ELb1ELb0ELb1EEEEEEEEEvNT_6ParamsE,"",@"SHT_CUDA_INFO"
	.sectionflags	@""
	.align	4


	//----- nvinfo : EIATTR_CUDA_API_VERSION
	.align		4
        /*0000*/ 	.byte	0x04, 0x37
        /*0002*/ 	.short	(.L_666 - .L_665)
.L_665:
        /*0004*/ 	.word	0x00000082


	//----- nvinfo : EIATTR_KPARAM_INFO
	.align		4
.L_666:
        /*0008*/ 	.byte	0x04, 0x17
        /*000a*/ 	.short	(.L_668 - .L_667)
.L_667:
        /*000c*/ 	.word	0x00000000
        /*0010*/ 	.short	0x0000
        /*0012*/ 	.short	0x0000
        /*0014*/ 	.byte	0x00, 0xf0, 0x01, 0x2a


	//----- nvinfo : EIATTR_SPARSE_MMA_MASK
	.align		4
.L_668:
        /*0018*/ 	.byte	0x03, 0x50
        /*001a*/ 	.short	0x0000


	//----- nvinfo : EIATTR_MAXREG_COUNT
	.align		4
        /*001c*/ 	.byte	0x03, 0x1b
        /*001e*/ 	.short	0x0080


	//----- nvinfo : EIATTR_MERCURY_ISA_VERSION
	.align		4
        /*0020*/ 	.byte	0x03, 0x5f
        /*0022*/ 	.short	0x0101


	//----- nvinfo : EIATTR_VRC_CTA_INIT_COUNT
	.align		4
        /*0024*/ 	.byte	0x02, 0x4a
	.zero		1
	.zero		1


	//----- nvinfo : EIATTR_EXIT_INSTR_OFFSETS
	.align		4
        /*0028*/ 	.byte	0x04, 0x1c
        /*002a*/ 	.short	(.L_670 - .L_669)


	//   ....[0]....
.L_669:
        /*002c*/ 	.word	0x00000010


	//----- nvinfo : EIATTR_MAX_THREADS
	.align		4
.L_670:
        /*0030*/ 	.byte	0x04, 0x05
        /*0032*/ 	.short	(.L_672 - .L_671)
.L_671:
        /*0034*/ 	.word	0x00000200
        /*0038*/ 	.word	0x00000001
        /*003c*/ 	.word	0x00000001


	//----- nvinfo : EIATTR_CBANK_PARAM_SIZE
	.align		4
.L_672:
        /*0040*/ 	.byte	0x03, 0x19
        /*0042*/ 	.short	0x0a80


	//----- nvinfo : EIATTR_PARAM_CBANK
	.align		4
        /*0044*/ 	.byte	0x04, 0x0a
        /*0046*/ 	.short	(.L_674 - .L_673)
	.align		4
.L_673:
        /*0048*/ 	.word	index@(.nv.constant0._ZN7cutlass13device_kernelIN5flash11enable_sm90INS1_16FlashAttnFwdSm90INS1_25CollectiveMainloopFwdSm90ILi2EN4cute5tupleIJNS5_1CILi1EEES8_S8_EEENS6_IJNS7_ILi192EEENS7_ILi128EEENS7_ILi96EEEEEELi96ENS_12float_e4m3_tEfNS_4arch4Sm90ELb0ELb1ELb1ELb1ELb1ELb1ELb0ELb1ELb1ELb1ELb0ELb0EEENS1_21CollectiveEpilogueFwdINS6_IJSA_SC_SB_EEES9_NS_10bfloat16_tESG_Li384ELb1ELb1ELb0ELb1EEENS1_36VarlenDynamicPersistentTileSchedulerILi192ELi128ELi384ELi128ELb0ELb1ELb1ELb1ELb0ELb1EEEEEEEEEvNT_6ParamsE)
        /*004c*/ 	.short	0x0380
        /*004e*/ 	.short	0x0a80


	//----- nvinfo : EIATTR_SW_WAR
	.align		4
.L_674:
        /*0050*/ 	.byte	0x04, 0x36
        /*0052*/ 	.short	(.L_676 - .L_675)
.L_675:
        /*0054*/ 	.word	0x00000008
.L_676:


//--------------------- .nv.info._ZN7cutlass13device_kernelIN5flash11enable_sm90INS1_16FlashAttnFwdSm90INS1_25CollectiveMainloopFwdSm90ILi2EN4cute5tupleIJNS5_1CILi1EEES8_S8_EEENS6_IJNS7_ILi192EEENS7_ILi128EEENS7_ILi96EEEEEELi96ENS_12float_e4m3_tEfNS_4arch4Sm90ELb1ELb0ELb1ELb0ELb1ELb0ELb0ELb1ELb1ELb1ELb0ELb0EEENS1_21CollectiveEpilogueFwdINS6_IJSA_SC_SB_EEES9_NS_10bfloat16_tESG_Li384ELb0ELb1ELb0ELb1EEENS1_30DynamicPersistentTileSchedulerILi384ELi128ELb0ELb1ELb1EEEEEEEEEvNT_6ParamsE --------------------------
	.section	.nv.info._ZN7cutlass13device_kernelIN5flash11enable_sm90INS1_16FlashAttnFwdSm90INS1_25CollectiveMainloopFwdSm90ILi2EN4cute5tupleIJNS5_1CILi1EEES8_S8_EEENS6_IJNS7_ILi192EEENS7_ILi128EEENS7_ILi96EEEEEELi96ENS_12float_e4m3_tEfNS_4arch4Sm90ELb1ELb0ELb1ELb0ELb1ELb0ELb0ELb1ELb1ELb1ELb0ELb0EEENS1_21CollectiveEpilogueFwdINS6_IJSA_SC_SB_EEES9_NS_10bfloat16_tESG_Li384ELb0ELb1ELb0ELb1EEENS1_30DynamicPersistentTileSchedulerILi384ELi128ELb0ELb1ELb1EEEEEEEEEvNT_6ParamsE,"",@"SHT_CUDA_INFO"
	.sectionflags	@""
	.align	4


	//----- nvinfo : EIATTR_CUDA_API_VERSION
	.align		4
        /*0000*/ 	.byte	0x04, 0x37
        /*0002*/ 	.short	(.L_678 - .L_677)
.L_677:
        /*0004*/ 	.word	0x00000082


	//----- nvinfo : EIATTR_KPARAM_INFO
	.align		4
.L_678:
        /*0008*/ 	.byte	0x04, 0x17
        /*000a*/ 	.short	(.L_680 - .L_679)
.L_679:
        /*000c*/ 	.word	0x00000000
        /*0010*/ 	.short	0x0000
        /*0012*/ 	.short	0x0000
        /*0014*/ 	.byte	0x00, 0xf0, 0x01, 0x2a


	//----- nvinfo : EIATTR_SPARSE_MMA_MASK
	.align		4
.L_680:
        /*0018*/ 	.byte	0x03, 0x50
        /*001a*/ 	.short	0x0000


	//----- nvinfo : EIATTR_MAXREG_COUNT
	.align		4
        /*001c*/ 	.byte	0x03, 0x1b
        /*001e*/ 	.short	0x0080


	//----- nvinfo : EIATTR_MERCURY_ISA_VERSION
	.align		4
        /*0020*/ 	.byte	0x03, 0x5f
        /*0022*/ 	.short	0x0101


	//----- nvinfo : EIATTR_VRC_CTA_INIT_COUNT
	.align		4
        /*0024*/ 	.byte	0x02, 0x4a
	.zero		1
	.zero		1


	//----- nvinfo : EIATTR_EXIT_INSTR_OFFSETS
	.align		4
        /*0028*/ 	.byte	0x04, 0x1c
        /*002a*/ 	.short	(.L_682 - .L_681)


	//   ....[0]....
.L_681:
        /*002c*/ 	.word	0x00000010


	//----- nvinfo : EIATTR_MAX_THREADS
	.align		4
.L_682:
        /*0030*/ 	.byte	0x04, 0x05
        /*0032*/ 	.short	(.L_684 - .L_683)
.L_683:
        /*0034*/ 	.word	0x00000200
        /*0038*/ 	.word	0x00000001
        /*003c*/ 	.word	0x00000001


	//----- nvinfo : EIATTR_CBANK_PARAM_SIZE
	.align		4
.L_684:
        /*0040*/ 	.byte	0x03, 0x19
        /*0042*/ 	.short	0x0a80


	//----- nvinfo : EIATTR_PARAM_CBANK
	.align		4
        /*0044*/ 	.byte	0x04, 0x0a
        /*0046*/ 	.short	(.L_686 - .L_685)
	.align		4
.L_685:
        /*0048*/ 	.word	index@(.nv.constant0._ZN7cutlass13device_kernelIN5flash11enable_sm90INS1_16FlashAttnFwdSm90INS1_25CollectiveMainloopFwdSm90ILi2EN4cute5tupleIJNS5_1CILi1EEES8_S8_EEENS6_IJNS7_ILi192EEENS7_ILi128EEENS7_ILi96EEEEEELi96ENS_12float_e4m3_tEfNS_4arch4Sm90ELb1ELb0ELb1ELb0ELb1ELb0ELb0ELb1ELb1ELb1ELb0ELb0EEENS1_21CollectiveEpilogueFwdINS6_IJSA_SC_SB_EEES9_NS_10bfloat16_tESG_Li384ELb0ELb1ELb0ELb1EEENS1_30DynamicPersistentTileSchedulerILi384ELi128ELb0ELb1ELb1EEEEEEEEEvNT_6ParamsE)
        /*004c*/ 	.short	0x0380
        /*004e*/ 	.short	0x0a80


	//----- nvinfo : EIATTR_SW_WAR
	.align		4
.L_686:
        /*0050*/ 	.byte	0x04, 0x36
        /*0052*/ 	.short	(.L_688 - .L_687)
.L_687:
        /*0054*/ 	.word	0x00000008
.L_688:


//--------------------- .nv.info._ZN7cutlass13device_kernelIN5flash11enable_sm90INS1_16FlashAttnFwdSm90INS1_25CollectiveMainloopFwdSm90ILi2EN4cute5tupleIJNS5_1CILi1EEES8_S8_EEENS6_IJNS7_ILi192EEENS7_ILi128EEENS7_ILi96EEEEEELi96ENS_12float_e4m3_tEfNS_4arch4Sm90ELb1ELb0ELb1ELb1ELb1ELb0ELb0ELb1ELb1ELb1ELb0ELb0EEENS1_21CollectiveEpilogueFwdINS6_IJSA_SC_SB_EEES9_NS_10bfloat16_tESG_Li384ELb1ELb1ELb0ELb1EEENS1_36VarlenDynamicPersistentTileSchedulerILi192ELi128ELi384ELi128ELb0ELb1ELb1ELb1ELb1ELb1EEEEEEEEEvNT_6ParamsE --------------------------
	.section	.nv.info._ZN7cutlass13device_kernelIN5flash11enable_sm90INS1_16FlashAttnFwdSm90INS1_25CollectiveMainloopFwdSm90ILi2EN4cute5tupleIJNS5_1CILi1EEES8_S8_EEENS6_IJNS7_ILi192EEENS7_ILi128EEENS7_ILi96EEEEEELi96ENS_12float_e4m3_tEfNS_4arch4Sm90ELb1ELb0ELb1ELb1ELb1ELb0ELb0ELb1ELb1ELb1ELb0ELb0EEENS1_21CollectiveEpilogueFwdINS6_IJSA_SC_SB_EEES9_NS_10bfloat16_tESG_Li384ELb1ELb1ELb0ELb1EEENS1_36VarlenDynamicPersistentTileSchedulerILi192ELi128ELi384ELi128ELb0ELb1ELb1ELb1ELb1ELb1EEEEEEEEEvNT_6ParamsE,"",@"SHT_CUDA_INFO"
	.sectionflags	@""
	.align	4


	//----- nvinfo : EIATTR_CUDA_API_VERSION
	.align		4
        /*0000*/ 	.byte	0x04, 0x37
        /*0002*/ 	.short	(.L_690 - .L_689)
.L_689:
        /*0004*/ 	.word	0x00000082


	//----- nvinfo : EIATTR_KPARAM_INFO
	.align		4
.L_690:
        /*0008*/ 	.byte	0x04, 0x17
        /*000a*/ 	.short	(.L_692 - .L_691)
.L_691:
        /*000c*/ 	.word	0x00000000
        /*0010*/ 	.short	0x0000
        /*0012*/ 	.short	0x0000
        /*0014*/ 	.byte	0x00, 0xf0, 0x01, 0x2a


	//----- nvinfo : EIATTR_SPARSE_MMA_MASK
	.align		4
.L_692:
        /*0018*/ 	.byte	0x03, 0x50
        /*001a*/ 	.short	0x0000


	//----- nvinfo : EIATTR_MAXREG_COUNT
	.align		4
        /*001c*/ 	.byte	0x03, 0x1b
        /*001e*/ 	.short	0x0080


	//----- nvinfo : EIATTR_MERCURY_ISA_VERSION
	.align		4
        /*0020*/ 	.byte	0x03, 0x5f
        /*0022*/ 	.short	0x0101


	//----- nvinfo : EIATTR_VRC_CTA_INIT_COUNT
	.align		4
        /*0024*/ 	.byte	0x02, 0x4a
	.zero		1
	.zero		1


	//----- nvinfo : EIATTR_EXIT_INSTR_OFFSETS
	.align		4
        /*0028*/ 	.byte	0x04, 0x1c
        /*002a*/ 	.short	(.L_694 - .L_693)


	//   ....[0]....
.L_693:
        /*002c*/ 	.word	0x00000010


	//----- nvinfo : EIATTR_MAX_THREADS
	.align		4
.L_694:
        /*0030*/ 	.byte	0x04, 0x05
        /*0032*/ 	.short	(.L_696 - .L_695)
.L_695:
        /*0034*/ 	.word	0x00000200
        /*0038*/ 	.word	0x00000001
        /*003c*/ 	.word	0x00000001


	//----- nvinfo : EIATTR_CBANK_PARAM_SIZE
	.align		4
.L_696:
        /*0040*/ 	.byte	0x03, 0x19
        /*0042*/ 	.short	0x0a80


	//----- nvinfo : EIATTR_PARAM_CBANK
	.align		4
        /*0044*/ 	.byte	0x04, 0x0a
        /*0046*/ 	.short	(.L_698 - .L_697)
	.align		4
.L_697:
        /*0048*/ 	.word	index@(.nv.constant0._ZN7cutlass13device_kernelIN5flash11enable_sm90INS1_16FlashAttnFwdSm90INS1_25CollectiveMainloopFwdSm90ILi2EN4cute5tupleIJNS5_1CILi1EEES8_S8_EEENS6_IJNS7_ILi192EEENS7_ILi128EEENS7_ILi96EEEEEELi96ENS_12float_e4m3_tEfNS_4arch4Sm90ELb1ELb0ELb1ELb1ELb1ELb0ELb0ELb1ELb1ELb1ELb0ELb0EEENS1_21CollectiveEpilogueFwdINS6_IJSA_SC_SB_EEES9_NS_10bfloat16_tESG_Li384ELb1ELb1ELb0ELb1EEENS1_36VarlenDynamicPersistentTileSchedulerILi192ELi128ELi384ELi128ELb0ELb1ELb1ELb1ELb1ELb1EEEEEEEEEvNT_6ParamsE)
        /*004c*/ 	.short	0x0380
        /*004e*/ 	.short	0x0a80


	//----- nvinfo : EIATTR_SW_WAR
	.align		4
.L_698:
        /*0050*/ 	.byte	0x04, 0x36
        /*0052*/ 	.short	(.L_700 - .L_699)
.L_699:
        /*0054*/ 	.word	0x00000008
.L_700:


//--------------------- .nv.info._ZN7cutlass13device_kernelIN5flash11enable_sm90INS1_16FlashAttnFwdSm90INS1_25CollectiveMainloopFwdSm90ILi2EN4cute5tupleIJNS5_1CILi1EEES8_S8_EEENS6_IJNS7_ILi192EEENS7_ILi128EEENS7_ILi96EEEEEELi96ENS_12float_e4m3_tEfNS_4arch4Sm90ELb1ELb0ELb1ELb1ELb1ELb1ELb0ELb1ELb1ELb1ELb0ELb0EEENS1_21CollectiveEpilogueFwdINS6_IJSA_SC_SB_EEES9_NS_10bfloat16_tESG_Li384ELb1ELb1ELb0ELb1EEENS1_36VarlenDynamicPersistentTileSchedulerILi192ELi128ELi384ELi128ELb0ELb1ELb1ELb1ELb1ELb1EEEEEEEEEvNT_6ParamsE --------------------------
	.section	.nv.info._ZN7cutlass13device_kernelIN5flash11enable_sm90INS1_16FlashAttnFwdSm90INS1_25CollectiveMainloopFwdSm90ILi2EN4cute5tupleIJNS5_1CILi1EEES8_S8_EEENS6_IJNS7_ILi192EEENS7_ILi128EEENS7_ILi96EEEEEELi96ENS_12float_e4m3_tEfNS_4arch4Sm90ELb1ELb0ELb1ELb1ELb1ELb1ELb0ELb1ELb1ELb1ELb0ELb0EEENS1_21CollectiveEpilogueFwdINS6_IJSA_SC_SB_EEES9_NS_10bfloat16_tESG_Li384ELb1ELb1ELb0ELb1EEENS1_36VarlenDynamicPersistentTileSchedulerILi192ELi128ELi384ELi128ELb0ELb1ELb1ELb1ELb1ELb1EEEEEEEEEvNT_6ParamsE,"",@"SHT_CUDA_INFO"
	.sectionflags	@""
	.align	4


	//----- nvinfo : EIATTR_CUDA_API_VERSION
	.align		4
        /*0000*/ 	.byte	0x04, 0x37
        /*0002*/ 	.short	(.L_702 - .L_701)
.L_701:
        /*0004*/ 	.word	0x00000082


	//----- nvinfo : EIATTR_KPARAM_INFO
	.align		4
.L_702:
        /*0008*/ 	.byte	0x04, 0x17
        /*000a*/ 	.short	(.L_704 - .L_703)
.L_703:
        /*000c*/ 	.word	0x00000000
        /*0010*/ 	.short	0x0000
        /*0012*/ 	.short	0x0000
        /*0014*/ 	.byte	0x00, 0xf0, 0x01, 0x2a


	//----- nvinfo : EIATTR_SPARSE_MMA_MASK
	.align		4
.L_704:
        /*0018*/ 	.byte	0x03, 0x50
        /*001a*/ 	.short	0x0000


	//----- nvinfo : EIATTR_MAXREG_COUNT
	.align		4
        /*001c*/ 	.byte	0x03, 0x1b
        /*001e*/ 	.short	0x0080


	//----- nvinfo : EIATTR_MERCURY_ISA_VERSION
	.align		4
        /*0020*/ 	.byte	0x03, 0x5f
        /*0022*/ 	.short	0x0101


	//----- nvinfo : EIATTR_VRC_CTA_INIT_COUNT
	.align		4
        /*0024*/ 	.byte	0x02, 0x4a
	.zero		1
	.zero		1


	//----- nvinfo : EIATTR_EXIT_INSTR_OFFSETS
	.align		4
        /*0028*/ 	.byte	0x04, 0x1c
        /*002a*/ 	.short	(.L_706 - .L_705)


	//   ....[0]....
.L_705:
        /*002c*/ 	.word	0x00000010


	//----- nvinfo : EIATTR_MAX_THREADS
	.align		4
.L_706:
        /*0030*/ 	.byte	0x04, 0x05
        /*0032*/ 	.short	(.L_708 - .L_707)
.L_707:
        /*0034*/ 	.word	0x00000200
        /*0038*/ 	.word	0x00000001
        /*003c*/ 	.word	0x00000001


	//----- nvinfo : EIATTR_CBANK_PARAM_SIZE
	.align		4
.L_708:
        /*0040*/ 	.byte	0x03, 0x19
        /*0042*/ 	.short	0x0a80


	//----- nvinfo : EIATTR_PARAM_CBANK
	.align		4
        /*0044*/ 	.byte	0x04, 0x0a
        /*0046*/ 	.short	(.L_710 - .L_709)
	.align		4
.L_709:
        /*0048*/ 	.word	index@(.nv.constant0._ZN7cutlass13device_kernelIN5flash11enable_sm90INS1_16FlashAttnFwdSm90INS1_25CollectiveMainloopFwdSm90ILi2EN4cute5tupleIJNS5_1CILi1EEES8_S8_EEENS6_IJNS7_ILi192EEENS7_ILi128EEENS7_ILi96EEEEEELi96ENS_12float_e4m3_tEfNS_4arch4Sm90ELb1ELb0ELb1ELb1ELb1ELb1ELb0ELb1ELb1ELb1ELb0ELb0EEENS1_21CollectiveEpilogueFwdINS6_IJSA_SC_SB_EEES9_NS_10bfloat16_tESG_Li384ELb1ELb1ELb0ELb1EEENS1_36VarlenDynamicPersistentTileSchedulerILi192ELi128ELi384ELi128ELb0ELb1ELb1ELb1ELb1ELb1EEEEEEEEEvNT_6ParamsE)
        /*004c*/ 	.short	0x0380
        /*004e*/ 	.short	0x0a80


	//----- nvinfo : EIATTR_SW_WAR
	.align		4
.L_710:
        /*0050*/ 	.byte	0x04, 0x36
        /*0052*/ 	.short	(.L_712 - .L_711)
.L_711:
        /*0054*/ 	.word	0x00000008
.L_712:


//--------------------- .nv.info._ZN7cutlass13device_kernelIN5flash11enable_sm90INS1_16FlashAttnFwdSm90INS1_25CollectiveMainloopFwdSm90ILi2EN4cute5tupleIJNS5_1CILi1EEES8_S8_EEENS6_IJNS7_ILi192EEENS7_ILi160EEENS7_ILi64EEEEEELi64ENS_12float_e4m3_tEfNS_4arch4Sm90ELb0ELb0ELb1ELb0ELb1ELb0ELb0ELb1ELb1ELb1ELb0ELb0EEENS1_21CollectiveEpilogueFwdINS6_IJSA_SC_SB_EEES9_NS_10bfloat16_tESG_Li384ELb0ELb1ELb0ELb1EEENS1_29StaticPersistentTileSchedulerILb0EEEEEEEEEvNT_6ParamsE --------------------------
	.section	.nv.info._ZN7cutlass13device_kernelIN5flash11enable_sm90INS1_16FlashAttnFwdSm90INS1_25CollectiveMainloopFwdSm90ILi2EN4cute5tupleIJNS5_1CILi1EEES8_S8_EEENS6_IJNS7_ILi192EEENS7_ILi160EEENS7_ILi64EEEEEELi64ENS_12float_e4m3_tEfNS_4arch4Sm90ELb0ELb0ELb1ELb0ELb1ELb0ELb0ELb1ELb1ELb1ELb0ELb0EEENS1_21CollectiveEpilogueFwdINS6_IJSA_SC_SB_EEES9_NS_10bfloat16_tESG_Li384ELb0ELb1ELb0ELb1EEENS1_29StaticPersistentTileSchedulerILb0EEEEEEEEEvNT_6ParamsE,"",@"SHT_CUDA_INFO"
	.sectionflags	@""
	.align	4


	//----- nvinfo : EIATTR_CUDA_API_VERSION
	.align		4
        /*0000*/ 	.byte	0x04, 0x37
        /*0002*/ 	.short	(.L_714 - .L_713)
.L_713:
        /*0004*/ 	.word	0x00000082


	//----- nvinfo : EIATTR_KPARAM_INFO
	.align		4
.L_714:
        /*0008*/ 	.byte	0x04, 0x17
        /*000a*/ 	.short	(.L_716 - .L_715)
.L_715:
        /*000c*/ 	.word	0x00000000
        /*0010*/ 	.short	0x0000
        /*0012*/ 	.short	0x0000
        /*0014*/ 	.byte	0x00, 0xf0, 0x01, 0x28


	//----- nvinfo : EIATTR_SPARSE_MMA_MASK
	.align		4
.L_716:
        /*0018*/ 	.byte	0x03, 0x50
        /*001a*/ 	.short	0x0000


	//----- nvinfo : EIATTR_MAXREG_COUNT
	.align		4
        /*001c*/ 	.byte	0x03, 0x1b
        /*001e*/ 	.short	0x0080


	//----- nvinfo : EIATTR_MERCURY_ISA_VERSION
	.align		4
        /*0020*/ 	.byte	0x03, 0x5f
        /*0022*/ 	.short	0x0101


	//----- nvinfo : EIATTR_VRC_CTA_INIT_COUNT
	.align		4
        /*0024*/ 	.byte	0x02, 0x4a
	.zero		1
	.zero		1


	//----- nvinfo : EIATTR_EXIT_INSTR_OFFSETS
	.align		4
        /*0028*/ 	.byte	0x04, 0x1c
        /*002a*/ 	.short	(.L_718 - .L_717)


	//   ....[0]....
.L_717:
        /*002c*/ 	.word	0x00000010


	//----- nvinfo : EIATTR_MAX_THREADS
	.align		4
.L_718:
        /*0030*/ 	.byte	0x04, 0x05
        /*0032*/ 	.short	(.L_720 - .L_719)
.L_719:
        /*0034*/ 	.word	0x00000200
        /*0038*/ 	.word	0x00000001
        /*003c*/ 	.word	0x00000001


	//----- nvinfo : EIATTR_CBANK_PARAM_SIZE
	.align		4
.L_720:
        /*0040*/ 	.byte	0x03, 0x19
        /*0042*/ 	.short	0x0a00


	//----- nvinfo : EIATTR_PARAM_CBANK
	.align		4
        /*0044*/ 	.byte	0x04, 0x0a
        /*0046*/ 	.short	(.L_722 - .L_721)
	.align		4
.L_721:
        /*0048*/ 	.word	index@(.nv.constant0._ZN7cutlass13device_kernelIN5flash11enable_sm90INS1_16FlashAttnFwdSm90INS1_25CollectiveMainloopFwdSm90ILi2EN4cute5tupleIJNS5_1CILi1EEES8_S8_EEENS6_IJNS7_ILi192EEENS7_ILi160EEENS7_ILi64EEEEEELi64ENS_12float_e4m3_tEfNS_4arch4Sm90ELb0ELb0ELb1ELb0ELb1ELb0ELb0ELb1ELb1ELb1ELb0ELb0EEENS1_21CollectiveEpilogueFwdINS6_IJSA_SC_SB_EEES9_NS_10bfloat16_tESG_Li384ELb0ELb1ELb0ELb1EEENS1_29StaticPersistentTileSchedulerILb0EEEEEEEEEvNT_6ParamsE)
        /*004c*/ 	.short	0x0380
        /*004e*/ 	.short	0x0a00


	//----- nvinfo : EIATTR_SW_WAR
	.align		4
.L_722:
        /*0050*/ 	.byte	0x04, 0x36
        /*0052*/ 	.short	(.L_724 - .L_723)
.L_723:
        /*0054*/ 	.word	0x00000008
.L_724:


//--------------------- .nv.info._ZN7cutlass13device_kernelIN5flash11enable_sm90INS1_16FlashAttnFwdSm90INS1_25CollectiveMainloopFwdSm90ILi2EN4cute5tupleIJNS5_1CILi1EEES8_S8_EEENS6_IJNS7_ILi192EEENS7_ILi160EEENS7_ILi64EEEEEELi64ENS_12float_e4m3_tEfNS_4arch4Sm90ELb0ELb0ELb1ELb1ELb1ELb0ELb0ELb1ELb1ELb1ELb0ELb0EEENS1_21CollectiveEpilogueFwdINS6_IJSA_SC_SB_EEES9_NS_10bfloat16_tESG_Li384ELb1ELb1ELb0ELb1EEENS1_36VarlenDynamicPersistentTileSchedulerILi192ELi160ELi384ELi128ELb0ELb1ELb1ELb0ELb1ELb1EEEEEEEEEvNT_6ParamsE --------------------------
	.section	.nv.info._ZN7cutlass13device_kernelIN5flash11enable_sm90INS1_16FlashAttnFwdSm90INS1_25CollectiveMainloopFwdSm90ILi2EN4cute5tupleIJNS5_1CILi1EEES8_S8_EEENS6_IJNS7_ILi192EEENS7_ILi160EEENS7_ILi64EEEEEELi64ENS_12float_e4m3_tEfNS_4arch4Sm90ELb0ELb0ELb1ELb1ELb1ELb0ELb0ELb1ELb1ELb1ELb0ELb0EEENS1_21CollectiveEpilogueFwdINS6_IJSA_SC_SB_EEES9_NS_10bfloat16_tESG_Li384ELb1ELb1ELb0ELb1EEENS1_36VarlenDynamicPersistentTileSchedulerILi192ELi160ELi384ELi128ELb0ELb1ELb1ELb0ELb1ELb1EEEEEEEEEvNT_6ParamsE,"",@"SHT_CUDA_INFO"
	.sectionflags	@""
	.align	4


	//----- nvinfo : EIATTR_CUDA_API_VERSION
	.align		4
        /*0000*/ 	.byte	0x04, 0x37
        /*0002*/ 	.short	(.L_726 - .L_725)
.L_725:
        /*0004*/ 	.word	0x00000082


	//----- nvinfo : EIATTR_KPARAM_INFO
	.align		4
.L_726:
        /*0008*/ 	.byte	0x04, 0x17
        /*000a*/ 	.short	(.L_728 - .L_727)
.L_727:
        /*000c*/ 	.word	0x00000000
        /*0010*/ 	.short	0x0000
        /*0012*/ 	.short	0x0000
        /*0014*/ 	.byte	0x00, 0xf0, 0x01, 0x2a


	//----- nvinfo : EIATTR_SPARSE_MMA_MASK
	.align		4
.L_728:
        /*0018*/ 	.byte	0x03, 0x50
        /*001a*/ 	.short	0x0000


	//----- nvinfo : EIATTR_MAXREG_COUNT
	.align		4
        /*001c*/ 	.byte	0x03, 0x1b
        /*001e*/ 	.short	0x0080


	//----- nvinfo : EIATTR_MERCURY_ISA_VERSION
	.align		4
        /*0020*/ 	.byte	0x03, 0x5f
        /*0022*/ 	.short	0x0101


	//----- nvinfo : EIATTR_VRC_CTA_INIT_COUNT
	.align		4
        /*0024*/ 	.byte	0x02, 0x4a
	.zero		1
	.zero		1


	//----- nvinfo : EIATTR_EXIT_INSTR_OFFSETS
	.align		4
        /*0028*/ 	.byte	0x04, 0x1c
        /*002a*/ 	.short	(.L_730 - .L_729)


	//   ....[0]....
.L_729:
        /*002c*/ 	.word	0x00000010


	//----- nvinfo : EIATTR_MAX_THREADS
	.align		4
.L_730:
        /*0030*/ 	.byte	0x04, 0x05
        /*0032*/ 	.short	(.L_732 - .L_731)
.L_731:
        /*0034*/ 	.word	0x00000200
        /*0038*/ 	.word	0x00000001
        /*003c*/ 	.word	0x00000001


	//----- nvinfo : EIATTR_CBANK_PARAM_SIZE
	.align		4
.L_732:
        /*0040*/ 	.byte	0x03, 0x19
        /*0042*/ 	.short	0x0a80


	//----- nvinfo : EIATTR_PARAM_CBANK
	.align		4
        /*0044*/ 	.byte	0x04, 0x0a
        /*0046*/ 	.short	(.L_734 - .L_733)
	.align		4
.L_733:
        /*0048*/ 	.word	index@(.nv.constant0._ZN7cutlass13device_kernelIN5flash11enable_sm90INS1_16FlashAttnFwdSm90INS1_25CollectiveMainloopFwdSm90ILi2EN4cute5tupleIJNS5_1CILi1EEES8_S8_EEENS6_IJNS7_ILi192EEENS7_ILi160EEENS7_ILi64EEEEEELi64ENS_12float_e4m3_tEfNS_4arch4Sm90ELb0ELb0ELb1ELb1ELb1ELb0ELb0ELb1ELb1ELb1ELb0ELb0EEENS1_21CollectiveEpilogueFwdINS6_IJSA_SC_SB_EEES9_NS_10bfloat16_tESG_Li384ELb1ELb1ELb0ELb1EEENS1_36VarlenDynamicPersistentTileSchedulerILi192ELi160ELi384ELi128ELb0ELb1ELb1ELb0ELb1ELb1EEEEEEEEEvNT_6ParamsE)
        /*004c*/ 	.short	0x0380
        /*004e*/ 	.short	0x0a80


	//----- nvinfo : EIATTR_SW_WAR
	.align		4
.L_734:
        /*0050*/ 	.byte	0x04, 0x36
        /*0052*/ 	.short	(.L_736 - .L_735)
.L_735:
        /*0054*/ 	.word	0x00000008
.L_736:


//--------------------- .nv.info._ZN7cutlass13device_kernelIN5flash11enable_sm90INS1_16FlashAttnFwdSm90INS1_25CollectiveMainloopFwdSm90ILi2EN4cute5tupleIJNS5_1CILi1EEES8_S8_EEENS6_IJNS7_ILi192EEENS7_ILi160EEENS7_ILi64EEEEEELi64ENS_12float_e4m3_tEfNS_4arch4Sm90ELb0ELb0ELb1ELb1ELb1ELb1ELb0ELb1ELb1ELb1ELb0ELb0EEENS1_21CollectiveEpilogueFwdINS6_IJSA_SC_SB_EEES9_NS_10bfloat16_tESG_Li384ELb1ELb1ELb0ELb1EEENS1_36VarlenDynamicPersistentTileSchedulerILi192ELi160ELi384ELi128ELb0ELb1ELb1ELb0ELb1ELb1EEEEEEEEEvNT_6ParamsE --------------------------
	.section	.nv.info._ZN7cutlass13device_kernelIN5flash11enable_sm90INS1_16FlashAttnFwdSm90INS1_25CollectiveMainloopFwdSm90ILi2EN4cute5tupleIJNS5_1CILi1EEES8_S8_EEENS6_IJNS7_ILi192EEENS7_ILi160EEENS7_ILi64EEEEEELi64ENS_12float_e4m3_tEfNS_4arch4Sm90ELb0ELb0ELb1ELb1ELb1ELb1ELb0ELb1ELb1ELb1ELb0ELb0EEENS1_21CollectiveEpilogueFwdINS6_IJSA_SC_SB_EEES9_NS_10bfloat16_tESG_Li384ELb1ELb1ELb0ELb1EEENS1_36VarlenDynamicPersistentTileSchedulerILi192ELi160ELi384ELi128ELb0ELb1ELb1ELb0ELb1ELb1EEEEEEEEEvNT_6ParamsE,"",@"SHT_CUDA_INFO"
	.sectionflags	@""
	.align	4


	//----- nvinfo : EIATTR_CUDA_API_VERSION
	.align		4
        /*0000*/ 	.byte	0x04, 0x37
        /*0002*/ 	.short	(.L_738 - .L_737)
.L_737:
        /*0004*/ 	.word	0x00000082


	//----- nvinfo : EIATTR_KPARAM_INFO
	.align		4
.L_738:
        /*0008*/ 	.byte	0x04, 0x17
        /*000a*/ 	.short	(.L_740 - .L_739)
.L_739:
        /*000c*/ 	.word	0x00000000
        /*0010*/ 	.short	0x0000
        /*0012*/ 	.short	0x0000
        /*0014*/ 	.byte	0x00, 0xf0, 0x01, 0x2a


	//----- nvinfo : EIATTR_SPARSE_MMA_MASK
	.align		4
.L_740:
        /*0018*/ 	.byte	0x03, 0x50
        /*001a*/ 	.short	0x0000


	//----- nvinfo : EIATTR_MAXREG_COUNT
	.align		4
        /*001c*/ 	.byte	0x03, 0x1b
        /*001e*/ 	.short	0x0080


	//----- nvinfo : EIATTR_MERCURY_ISA_VERSION
	.align		4
        /*0020*/ 	.byte	0x03, 0x5f
        /*0022*/ 	.short	0x0101


	//----- nvinfo : EIATTR_VRC_CTA_INIT_COUNT
	.align		4
        /*0024*/ 	.byte	0x02, 0x4a
	.zero		1
	.zero		1


	//----- nvinfo : EIATTR_EXIT_INSTR_OFFSETS
	.align		4
        /*0028*/ 	.byte	0x04, 0x1c
        /*002a*/ 	.short	(.L_742 - .L_741)


	//   ....[0]....
.L_741:
        /*002c*/ 	.word	0x00000010


	//----- nvinfo : EIATTR_MAX_THREADS
	.align		4
.L_742:
        /*0030*/ 	.byte	0x04, 0x05
        /*0032*/ 	.short	(.L_744 - .L_743)
.L_743:
        /*0034*/ 	.word	0x00000200
        /*0038*/ 	.word	0x00000001
        /*003c*/ 	.word	0x00000001


	//----- nvinfo : EIATTR_CBANK_PARAM_SIZE
	.align		4
.L_744:
        /*0040*/ 	.byte	0x03, 0x19
        /*0042*/ 	.short	0x0a80


	//----- nvinfo : EIATTR_PARAM_CBANK
	.align		4
        /*0044*/ 	.byte	0x04, 0x0a
        /*0046*/ 	.short	(.L_746 - .L_745)
	.align		4
.L_745:
        /*0048*/ 	.word	index@(.nv.constant0._ZN7cutlass13device_kernelIN5flash11enable_sm90INS1_16FlashAttnFwdSm90INS1_25CollectiveMainloopFwdSm90ILi2EN4cute5tupleIJNS5_1CILi1EEES8_S8_EEENS6_IJNS7_ILi192EEENS7_ILi160EEENS7_ILi64EEEEEELi64ENS_12float_e4m3_tEfNS_4arch4Sm90ELb0ELb0ELb1ELb1ELb1ELb1ELb0ELb1ELb1ELb1ELb0ELb0EEENS1_21CollectiveEpilogueFwdINS6_IJSA_SC_SB_EEES9_NS_10bfloat16_tESG_Li384ELb1ELb1ELb0ELb1EEENS1_36VarlenDynamicPersistentTileSchedulerILi192ELi160ELi384ELi128ELb0ELb1ELb1ELb0ELb1ELb1EEEEEEEEEvNT_6ParamsE)
        /*004c*/ 	.short	0x0380
        /*004e*/ 	.short	0x0a80


	//----- nvinfo : EIATTR_SW_WAR
	.align		4
.L_746:
        /*0050*/ 	.byte	0x04, 0x36
        /*0052*/ 	.short	(.L_748 - .L_747)
.L_747:
        /*0054*/ 	.word	0x00000008
.L_748:


//--------------------- .nv.info._ZN7cutlass13device_kernelIN5flash11enable_sm90INS1_16FlashAttnFwdSm90INS1_25CollectiveMainloopFwdSm90ILi2EN4cute5tupleIJNS5_1CILi1EEES8_S8_EEENS6_IJNS7_ILi192EEENS7_ILi160EEENS7_ILi64EEEEEELi64ENS_12float_e4m3_tEfNS_4arch4Sm90ELb0ELb1ELb1ELb0ELb1ELb0ELb0ELb1ELb1ELb1ELb0ELb0EEENS1_21CollectiveEpilogueFwdINS6_IJSA_SC_SB_EEES9_NS_10bfloat16_tESG_Li384ELb0ELb1ELb0ELb1EEENS1_30DynamicPersistentTileSchedulerILi384ELi128ELb0ELb1ELb1EEEEEEEEEvNT_6ParamsE --------------------------
	.section	.nv.info._ZN7cutlass13device_kernelIN5flash11enable_sm90INS1_16FlashAttnFwdSm90INS1_25CollectiveMainloopFwdSm90ILi2EN4cute5tupleIJNS5_1CILi1EEES8_S8_EEENS6_IJNS7_ILi192EEENS7_ILi160EEENS7_ILi64EEEEEELi64ENS_12float_e4m3_tEfNS_4arch4Sm90ELb0ELb1ELb1ELb0ELb1ELb0ELb0ELb1ELb1ELb1ELb0ELb0EEENS1_21CollectiveEpilogueFwdINS6_IJSA_SC_SB_EEES9_NS_10bfloat16_tESG_Li384ELb0ELb1ELb0ELb1EEENS1_30DynamicPersistentTileSchedulerILi384ELi128ELb0ELb1ELb1EEEEEEEEEvNT_6ParamsE,"",@"SHT_CUDA_INFO"
	.sectionflags	@""
	.align	4


	//----- nvinfo : EIATTR_CUDA_API_VERSION
	.align		4
        /*0000*/ 	.byte	0x04, 0x37
        /*0002*/ 	.short	(.L_750 - .L_749)
.L_749:
        /*0004*/ 	.word	0x00000082


	//----- nvinfo : EIATTR_KPARAM_INFO
	.align		4
.L_750:
        /*0008*/ 	.byte	0x04, 0x17
        /*000a*/ 	.short	(.L_752 - .L_751)
.L_751:
        /*000c*/ 	.word	0x00000000
        /*0010*/ 	.short	0x0000
        /*0012*/ 	.short	0x0000
        /*0014*/ 	.byte	0x00, 0xf0, 0x01, 0x2a


	//----- nvinfo : EIATTR_SPARSE_MMA_MASK
	.align		4
.L_752:
        /*0018*/ 	.byte	0x03, 0x50
        /*001a*/ 	.short	0x0000


	//----- nvinfo : EIATTR_MAXREG_COUNT
	.align		4
        /*001c*/ 	.byte	0x03, 0x1b
        /*001e*/ 	.short	0x0080


	//----- nvinfo : EIATTR_MERCURY_ISA_VERSION
	.align		4
        /*0020*/ 	.byte	0x03, 0x5f
        /*0022*/ 	.short	0x0101


	//----- nvinfo : EIATTR_VRC_CTA_INIT_COUNT
	.align		4
        /*0024*/ 	.byte	0x02, 0x4a
	.zero		1
	.zero		1


	//----- nvinfo : EIATTR_EXIT_INSTR_OFFSETS
	.align		4
        /*0028*/ 	.byte	0x04, 0x1c
        /*002a*/ 	.short	(.L_754 - .L_753)


	//   ....[0]....
.L_753:
        /*002c*/ 	.word	0x00000010


	//----- nvinfo : EIATTR_MAX_THREADS
	.align		4
.L_754:
        /*0030*/ 	.byte	0x04, 0x05
        /*0032*/ 	.short	(.L_756 - .L_755)
.L_755:
        /*0034*/ 	.word	0x00000200
        /*0038*/ 	.word	0x00000001
        /*003c*/ 	.word	0x00000001


	//----- nvinfo : EIATTR_CBANK_PARAM_SIZE
	.align		4
.L_756:
        /*0040*/ 	.byte	0x03, 0x19
        /*0042*/ 	.short	0x0a80


	//----- nvinfo : EIATTR_PARAM_CBANK
	.align		4
        /*0044*/ 	.byte	0x04, 0x0a
        /*0046*/ 	.short	(.L_758 - .L_757)
	.align		4
.L_757:
        /*0048*/ 	.word	index@(.nv.constant0._ZN7cutlass13device_kernelIN5flash11enable_sm90INS1_16FlashAttnFwdSm90INS1_25CollectiveMainloopFwdSm90ILi2EN4cute5tupleIJNS5_1CILi1EEES8_S8_EEENS6_IJNS7_ILi192EEENS7_ILi160EEENS7_ILi64EEEEEELi64ENS_12float_e4m3_tEfNS_4arch4Sm90ELb0ELb1ELb1ELb0ELb1ELb0ELb0ELb1ELb1ELb1ELb0ELb0EEENS1_21CollectiveEpilogueFwdINS6_IJSA_SC_SB_EEES9_NS_10bfloat16_tESG_Li384ELb0ELb1ELb0ELb1EEENS1_30DynamicPersistentTileSchedulerILi384ELi128ELb0ELb1ELb1EEEEEEEEEvNT_6ParamsE)
        /*004c*/ 	.short	0x0380
        /*004e*/ 	.short	0x0a80


	//----- nvinfo : EIATTR_SW_WAR
	.align		4
.L_758:
        /*0050*/ 	.byte	0x04, 0x36
        /*0052*/ 	.short	(.L_760 - .L_759)
.L_759:
        /*0054*/ 	.word	0x00000008
.L_760:


//--------------------- .nv.info._ZN7cutlass13device_kernelIN5flash11enable_sm90INS1_16FlashAttnFwdSm90INS1_25CollectiveMainloopFwdSm90ILi2EN4cute5tupleIJNS5_1CILi1EEES8_S8_EEENS6_IJNS7_ILi192EEENS7_ILi160EEENS7_ILi64EEEEEELi64ENS_12float_e4m3_tEfNS_4arch4Sm90ELb0ELb1ELb1ELb1ELb1ELb0ELb0ELb1ELb1ELb1ELb0ELb0EEENS1_21CollectiveEpilogueFwdINS6_IJSA_SC_SB_EEES9_NS_10bfloat16_tESG_Li384ELb1ELb1ELb0ELb1EEENS1_36VarlenDynamicPersistentTileSchedulerILi192ELi160ELi384ELi128ELb0ELb1ELb1ELb1ELb0ELb1EEEEEEEEEvNT_6ParamsE --------------------------
	.section	.nv.info._ZN7cutlass13device_kernelIN5flash11enable_sm90INS1_16FlashAttnFwdSm90INS1_25CollectiveMainloopFwdSm90ILi2EN4cute5tupleIJNS5_1CILi1EEES8_S8_EEENS6_IJNS7_ILi192EEENS7_ILi160EEENS7_ILi64EEEEEELi64ENS_12float_e4m3_tEfNS_4arch4Sm90ELb0ELb1ELb1ELb1ELb1ELb0ELb0ELb1ELb1ELb1ELb0ELb0EEENS1_21CollectiveEpilogueFwdINS6_IJSA_SC_SB_EEES9_NS_10bfloat16_tESG_Li384ELb1ELb1ELb0ELb1EEENS1_36VarlenDynamicPersistentTileSchedulerILi192ELi160ELi384ELi128ELb0ELb1ELb1ELb1ELb0ELb1EEEEEEEEEvNT_6ParamsE,"",@"SHT_CUDA_INFO"
	.sectionflags	@""
	.align	4


	//----- nvinfo : EIATTR_CUDA_API_VERSION
	.align		4
        /*0000*/ 	.byte	0x04, 0x37
        /*0002*/ 	.short	(.L_762 - .L_761)
.L_761:
        /*0004*/ 	.word	0x00000082


	//----- nvinfo : EIATTR_KPARAM_INFO
	.align		4
.L_762:
        /*0008*/ 	.byte	0x04, 0x17
        /*000a*/ 	.short	(.L_764 - .L_763)
.L_763:
        /*000c*/ 	.word	0x00000000
        /*0010*/ 	.short	0x0000
        /*0012*/ 	.short	0x0000
        /*0014*/ 	.byte	0x00, 0xf0, 0x01, 0x2a


	//----- nvinfo : EIATTR_SPARSE_MMA_MASK
	.align		4
.L_764:
        /*0018*/ 	.byte	0x03, 0x50
        /*001a*/ 	.short	0x0000


	//----- nvinfo : EIATTR_MAXREG_COUNT
	.align		4
        /*001c*/ 	.byte	0x03, 0x1b
        /*001e*/ 	.short	0x0080


	//----- nvinfo : EIATTR_MERCURY_ISA_VERSION
	.align		4
        /*0020*/ 	.byte	0x03, 0x5f
        /*0022*/ 	.short	0x0101


	//----- nvinfo : EIATTR_VRC_CTA_INIT_COUNT
	.align		4
        /*0024*/ 	.byte	0x02, 0x4a
	.zero		1
	.zero		1


	//----- nvinfo : EIATTR_EXIT_INSTR_OFFSETS
	.align		4
        /*0028*/ 	.byte	0x04, 0x1c
        /*002a*/ 	.short	(.L_766 - .L_765)


	//   ....[0]....
.L_765:
        /*002c*/ 	.word	0x00000010


	//----- nvinfo : EIATTR_MAX_THREADS
	.align		4
.L_766:
        /*0030*/ 	.byte	0x04, 0x05
        /*0032*/ 	.short	(.L_768 - .L_767)
.L_767:
        /*0034*/ 	.word	0x00000200
        /*0038*/ 	.word	0x00000001
        /*003c*/ 	.word	0x00000001


	//----- nvinfo : EIATTR_CBANK_PARAM_SIZE
	.align		4
.L_768:
        /*0040*/ 	.byte	0x03, 0x19
        /*0042*/ 	.short	0x0a80


	//----- nvinfo : EIATTR_PARAM_CBANK
	.align		4
        /*0044*/ 	.byte	0x04, 0x0a
        /*0046*/ 	.short	(.L_770 - .L_769)
	.align		4
.L_769:
        /*0048*/ 	.word	index@(.nv.constant0._ZN7cutlass13device_kernelIN5flash11enable_sm90INS1_16FlashAttnFwdSm90INS1_25CollectiveMainloopFwdSm90ILi2EN4cute5tupleIJNS5_1CILi1EEES8_S8_EEENS6_IJNS7_ILi192EEENS7_ILi160EEENS7_ILi64EEEEEELi64ENS_12float_e4m3_tEfNS_4arch4Sm90ELb0ELb1ELb1ELb1ELb1ELb0ELb0ELb1ELb1ELb1ELb0ELb0EEENS1_21CollectiveEpilogueFwdINS6_IJSA_SC_SB_EEES9_NS_10bfloat16_tESG_Li384ELb1ELb1ELb0ELb1EEENS1_36VarlenDynamicPersistentTileSchedulerILi192ELi160ELi384ELi128ELb0ELb1ELb1ELb1ELb0ELb1EEEEEEEEEvNT_6ParamsE)
        /*004c*/ 	.short	0x0380
        /*004e*/ 	.short	0x0a80


	//----- nvinfo : EIATTR_SW_WAR
	.align		4
.L_770:
        /*0050*/ 	.byte	0x04, 0x36
        /*0052*/ 	.short	(.L_772 - .L_771)
.L_771:
        /*0054*/ 	.word	0x00000008
.L_772:


//--------------------- .nv.info._ZN7cutlass13device_kernelIN5flash11enable_sm90INS1_16FlashAttnFwdSm90INS1_25CollectiveMainloopFwdSm90ILi2EN4cute5tupleIJNS5_1CILi1EEES8_S8_EEENS6_IJNS7_ILi192EEENS7_ILi160EEENS7_ILi64EEEEEELi64ENS_12float_e4m3_tEfNS_4arch4Sm90ELb0ELb1ELb1ELb1ELb1ELb1ELb0ELb1ELb1ELb1ELb0ELb0EEENS1_21CollectiveEpilogueFwdINS6_IJSA_SC_SB_EEES9_NS_10bfloat16_tESG_Li384ELb1ELb1ELb0ELb1EEENS1_36VarlenDynamicPersistentTileSchedulerILi192ELi160ELi384ELi128ELb0ELb1ELb1ELb1ELb0ELb1EEEEEEEEEvNT_6ParamsE --------------------------
	.section	.nv.info._ZN7cutlass13device_kernelIN5flash11enable_sm90INS1_16FlashAttnFwdSm90INS1_25CollectiveMainloopFwdSm90ILi2EN4cute5tupleIJNS5_1CILi1EEES8_S8_EEENS6_IJNS7_ILi192EEENS7_ILi160EEENS7_ILi64EEEEEELi64ENS_12float_e4m3_tEfNS_4arch4Sm90ELb0ELb1ELb1ELb1ELb1ELb1ELb0ELb1ELb1ELb1ELb0ELb0EEENS1_21CollectiveEpilogueFwdINS6_IJSA_SC_SB_EEES9_NS_10bfloat16_tESG_Li384ELb1ELb1ELb0ELb1EEENS1_36VarlenDynamicPersistentTileSchedulerILi192ELi160ELi384ELi128ELb0ELb1ELb1ELb1ELb0ELb1EEEEEEEEEvNT_6ParamsE,"",@"SHT_CUDA_INFO"
	.sectionflags	@""
	.align	4


	//----- nvinfo : EIATTR_CUDA_API_VERSION
	.align		4
        /*0000*/ 	.byte	0x04, 0x37
        /*0002*/ 	.short	(.L_774 - .L_773)
.L_773:
        /*0004*/ 	.word	0x00000082


	//----- nvinfo : EIATTR_KPARAM_INFO
	.align		4
.L_774:
        /*0008*/ 	.byte	0x04, 0x17
        /*000a*/ 	.short	(.L_776 - .L_775)
.L_775:
        /*000c*/ 	.word	0x00000000
        /*0010*/ 	.short	0x0000
        /*0012*/ 	.short	0x0000
        /*0014*/ 	.byte	0x00, 0xf0, 0x01, 0x2a


	//----- nvinfo : EIATTR_SPARSE_MMA_MASK
	.align		4
.L_776:
        /*0018*/ 	.byte	0x03, 0x50
        /*001a*/ 	.short	0x0000


	//----- nvinfo : EIATTR_MAXREG_COUNT
	.align		4
        /*001c*/ 	.byte	0x03, 0x1b
        /*001e*/ 	.short	0x0080


	//----- nvinfo : EIATTR_MERCURY_ISA_VERSION
	.align		4
        /*0020*/ 	.byte	0x03, 0x5f
        /*0022*/ 	.short	0x0101


	//----- nvinfo : EIATTR_VRC_CTA_INIT_COUNT
	.align		4
        /*0024*/ 	.byte	0x02, 0x4a
	.zero		1
	.zero		1


	//----- nvinfo : EIATTR_EXIT_INSTR_OFFSETS
	.align		4
        /*0028*/ 	.byte	0x04, 0x1c
        /*002a*/ 	.short	(.L_778 - .L_777)


	//   ....[0]....
.L_777:
        /*002c*/ 	.word	0x00000010


	//----- nvinfo : EIATTR_MAX_THREADS
	.align		4
.L_778:
        /*0030*/ 	.byte	0x04, 0x05
        /*0032*/ 	.short	(.L_780 - .L_779)
.L_779:
        /*0034*/ 	.word	0x00000200
        /*0038*/ 	.word	0x00000001
        /*003c*/ 	.word	0x00000001


	//----- nvinfo : EIATTR_CBANK_PARAM_SIZE
	.align		4
.L_780:
        /*0040*/ 	.byte	0x03, 0x19
        /*0042*/ 	.short	0x0a80


	//----- nvinfo : EIATTR_PARAM_CBANK
	.align		4
        /*0044*/ 	.byte	0x04, 0x0a
        /*0046*/ 	.short	(.L_782 - .L_781)
	.align		4
.L_781:
        /*0048*/ 	.word	index@(.nv.constant0._ZN7cutlass13device_kernelIN5flash11enable_sm90INS1_16FlashAttnFwdSm90INS1_25CollectiveMainloopFwdSm90ILi2EN4cute5tupleIJNS5_1CILi1EEES8_S8_EEENS6_IJNS7_ILi192EEENS7_ILi160EEENS7_ILi64EEEEEELi64ENS_12float_e4m3_tEfNS_4arch4Sm90ELb0ELb1ELb1ELb1ELb1ELb1ELb0ELb1ELb1ELb1ELb0ELb0EEENS1_21CollectiveEpilogueFwdINS6_IJSA_SC_SB_EEES9_NS_10bfloat16_tESG_Li384ELb1ELb1ELb0ELb1EEENS1_36VarlenDynamicPersistentTileSchedulerILi192ELi160ELi384ELi128ELb0ELb1ELb1ELb1ELb0ELb1EEEEEEEEEvNT_6ParamsE)
        /*004c*/ 	.short	0x0380
        /*004e*/ 	.short	0x0a80


	//----- nvinfo : EIATTR_SW_WAR
	.align		4
.L_782:
        /*0050*/ 	.byte	0x04, 0x36
        /*0052*/ 	.short	(.L_784 - .L_783)
.L_783:
        /*0054*/ 	.word	0x00000008
.L_784:


//--------------------- .nv.info._ZN7cutlass13device_kernelIN5flash11enable_sm90INS1_16FlashAttnFwdSm90INS1_25CollectiveMainloopFwdSm90ILi2EN4cute5tupleIJNS5_1CILi1EEES8_S8_EEENS6_IJNS7_ILi192EEENS7_ILi160EEENS7_ILi64EEEEEELi64ENS_12float_e4m3_tEfNS_4arch4Sm90ELb1ELb0ELb1ELb0ELb1ELb0ELb0ELb1ELb1ELb1ELb0ELb0EEENS1_21CollectiveEpilogueFwdINS6_IJSA_SC_SB_EEES9_NS_10bfloat16_tESG_Li384ELb0ELb1ELb0ELb1EEENS1_30DynamicPersistentTileSchedulerILi384ELi128ELb0ELb1ELb1EEEEEEEEEvNT_6ParamsE --------------------------
	.section	.nv.info._ZN7cutlass13device_kernelIN5flash11enable_sm90INS1_16FlashAttnFwdSm90INS1_25CollectiveMainloopFwdSm90ILi2EN4cute5tupleIJNS5_1CILi1EEES8_S8_EEENS6_IJNS7_ILi192EEENS7_ILi160EEENS7_ILi64EEEEEELi64ENS_12float_e4m3_tEfNS_4arch4Sm90ELb1ELb0ELb1ELb0ELb1ELb0ELb0ELb1ELb1ELb1ELb0ELb0EEENS1_21CollectiveEpilogueFwdINS6_IJSA_SC_SB_EEES9_NS_10bfloat16_tESG_Li384ELb0ELb1ELb0ELb1EEENS1_30DynamicPersistentTileSchedulerILi384ELi128ELb0ELb1ELb1EEEEEEEEEvNT_6ParamsE,"",@"SHT_CUDA_INFO"
	.sectionflags	@""
	.align	4


	//----- nvinfo : EIATTR_CUDA_API_VERSION
	.align		4
        /*0000*/ 	.byte	0x04, 0x37
        /*0002*/ 	.short	(.L_786 - .L_785)
.L_785:
        /*0004*/ 	.word	0x00000082


	//----- nvinfo : EIATTR_KPARAM_INFO
	.align		4
.L_786:
        /*0008*/ 	.byte	0x04, 0x17
        /*000a*/ 	.short	(.L_788 - .L_787)
.L_787:
        /*000c*/ 	.word	0x00000000
        /*0010*/ 	.short	0x0000
        /*0012*/ 	.short	0x0000
        /*0014*/ 	.byte	0x00, 0xf0, 0x01, 0x2a


	//----- nvinfo : EIATTR_SPARSE_MMA_MASK
	.align		4
.L_788:
        /*0018*/ 	.byte	0x03, 0x50
        /*001a*/ 	.short	0x0000


	//----- nvinfo : EIATTR_MAXREG_COUNT
	.align		4
        /*001c*/ 	.byte	0x03, 0x1b
        /*001e*/ 	.short	0x0080


	//----- nvinfo : EIATTR_MERCURY_ISA_VERSION
	.align		4
        /*0020*/ 	.byte	0x03, 0x5f
        /*0022*/ 	.short	0x0101


	//----- nvinfo : EIATTR_VRC_CTA_INIT_COUNT
	.align		4
        /*0024*/ 	.byte	0x02, 0x4a
	.zero		1
	.zero		1


	//----- nvinfo : EIATTR_EXIT_INSTR_OFFSETS
	.align		4
        /*0028*/ 	.byte	0x04, 0x1c
        /*002a*/ 	.short	(.L_790 - .L_789)


	//   ....[0]....
.L_789:
        /*002c*/ 	.word	0x00000010


	//----- nvinfo : EIATTR_MAX_THREADS
	.align		4
.L_790:
        /*0030*/ 	.byte	0x04, 0x05
        /*0032*/ 	.short	(.L_792 - .L_791)
.L_791:
        /*0034*/ 	.word	0x00000200
        /*0038*/ 	.word	0x00000001
        /*003c*/ 	.word	0x00000001


	//----- nvinfo : EIATTR_CBANK_PARAM_SIZE
	.align		4
.L_792:
        /*0040*/ 	.byte	0x03, 0x19
        /*0042*/ 	.short	0x0a80


	//----- nvinfo : EIATTR_PARAM_CBANK
	.align		4
        /*0044*/ 	.byte	0x04, 0x0a
        /*0046*/ 	.short	(.L_794 - .L_793)
	.align		4
.L_793:
        /*0048*/ 	.word	index@(.nv.constant0._ZN7cutlass13device_kernelIN5flash11enable_sm90INS1_16FlashAttnFwdSm90INS1_25CollectiveMainloopFwdSm90ILi2EN4cute5tupleIJNS5_1CILi1EEES8_S8_EEENS6_IJNS7_ILi192EEENS7_ILi160EEENS7_ILi64EEEEEELi64ENS_12float_e4m3_tEfNS_4arch4Sm90ELb1ELb0ELb1ELb0ELb1ELb0ELb0ELb1ELb1ELb1ELb0ELb0EEENS1_21CollectiveEpilogueFwdINS6_IJSA_SC_SB_EEES9_NS_10bfloat16_tESG_Li384ELb0ELb1ELb0ELb1EEENS1_30DynamicPersistentTileSchedulerILi384ELi128ELb0ELb1ELb1EEEEEEEEEvNT_6ParamsE)
        /*004c*/ 	.short	0x0380
        /*004e*/ 	.short	0x0a80


	//----- nvinfo : EIATTR_SW_WAR
	.align		4
.L_794:
        /*0050*/ 	.byte	0x04, 0x36
        /*0052*/ 	.short	(.L_796 - .L_795)
.L_795:
        /*0054*/ 	.word	0x00000008
.L_796:


//--------------------- .nv.info._ZN7cutlass13device_kernelIN5flash11enable_sm90INS1_16FlashAttnFwdSm90INS1_25CollectiveMainloopFwdSm90ILi2EN4cute5tupleIJNS5_1CILi1EEES8_S8_EEENS6_IJNS7_ILi192EEENS7_ILi160EEENS7_ILi64EEEEEELi64ENS_12float_e4m3_tEfNS_4arch4Sm90ELb1ELb0ELb1ELb1ELb1ELb0ELb0ELb1ELb1ELb1ELb0ELb0EEENS1_21CollectiveEpilogueFwdINS6_IJSA_SC_SB_EEES9_NS_10bfloat16_tESG_Li384ELb1ELb1ELb0ELb1EEENS1_36VarlenDynamicPersistentTileSchedulerILi192ELi160ELi384ELi128ELb0ELb1ELb1ELb1ELb1ELb1EEEEEEEEEvNT_6ParamsE --------------------------
	.section	.nv.info._ZN7cutlass13device_kernelIN5flash11enable_sm90INS1_16FlashAttnFwdSm90INS1_25CollectiveMainloopFwdSm90ILi2EN4cute5tupleIJNS5_1CILi1EEES8_S8_EEENS6_IJNS7_ILi192EEENS7_ILi160EEENS7_ILi64EEEEEELi64ENS_12float_e4m3_tEfNS_4arch4Sm90ELb1ELb0ELb1ELb1ELb1ELb0ELb0ELb1ELb1ELb1ELb0ELb0EEENS1_21CollectiveEpilogueFwdINS6_IJSA_SC_SB_EEES9_NS_10bfloat16_tESG_Li384ELb1ELb1ELb0ELb1EEENS1_36VarlenDynamicPersistentTileSchedulerILi192ELi160ELi384ELi128ELb0ELb1ELb1ELb1ELb1ELb1EEEEEEEEEvNT_6ParamsE,"",@"SHT_CUDA_INFO"
	.sectionflags	@""
	.align	4


	//----- nvinfo : EIATTR_CUDA_API_VERSION
	.align		4
        /*0000*/ 	.byte	0x04, 0x37
        /*0002*/ 	.short	(.L_798 - .L_797)
.L_797:
        /*0004*/ 	.word	0x00000082


	//----- nvinfo : EIATTR_KPARAM_INFO
	.align		4
.L_798:
        /*0008*/ 	.byte	0x04, 0x17
        /*000a*/ 	.short	(.L_800 - .L_799)
.L_799:
        /*000c*/ 	.word	0x00000000
        /*0010*/ 	.short	0x0000
        /*0012*/ 	.short	0x0000
        /*0014*/ 	.byte	0x00, 0xf0, 0x01, 0x2a


	//----- nvinfo : EIATTR_SPARSE_MMA_MASK
	.align		4
.L_800:
        /*0018*/ 	.byte	0x03, 0x50
        /*001a*/ 	.short	0x0000


	//----- nvinfo : EIATTR_MAXREG_COUNT
	.align		4
        /*001c*/ 	.byte	0x03, 0x1b
        /*001e*/ 	.short	0x0080


	//----- nvinfo : EIATTR_MERCURY_ISA_VERSION
	.align		4
        /*0020*/ 	.byte	0x03, 0x5f
        /*0022*/ 	.short	0x0101


	//----- nvinfo : EIATTR_VRC_CTA_INIT_COUNT
	.align		4
        /*0024*/ 	.byte	0x02, 0x4a
	.zero		1
	.zero		1


	//----- nvinfo : EIATTR_EXIT_INSTR_OFFSETS
	.align		4
        /*0028*/ 	.byte	0x04, 0x1c
        /*002a*/ 	.short	(.L_802 - .L_801)


	//   ....[0]....
.L_801:
        /*002c*/ 	.word	0x00000010


	//----- nvinfo : EIATTR_MAX_THREADS
	.align		4
.L_802:
        /*0030*/ 	.byte	0x04, 0x05
        /*0032*/ 	.short	(.L_804 - .L_803)
.L_803:
        /*0034*/ 	.word	0x00000200
        /*0038*/ 	.word	0x00000001
        /*003c*/ 	.word	0x00000001


	//----- nvinfo : EIATTR_CBANK_PARAM_SIZE
	.align		4
.L_804:
        /*0040*/ 	.byte	0x03, 0x19
        /*0042*/ 	.short	0x0a80


	//----- nvinfo : EIATTR_PARAM_CBANK
	.align		4
        /*0044*/ 	.byte	0x04, 0x0a
        /*0046*/ 	.short	(.L_806 - .L_805)
	.align		4
.L_805:
        /*0048*/ 	.word	index@(.nv.constant0._ZN7cutlass13device_kernelIN5flash11enable_sm90INS1_16FlashAttnFwdSm90INS1_25CollectiveMainloopFwdSm90ILi2EN4cute5tupleIJNS5_1CILi1EEES8_S8_EEENS6_IJNS7_ILi192EEENS7_ILi160EEENS7_ILi64EEEEEELi64ENS_12float_e4m3_tEfNS_4arch4Sm90ELb1ELb0ELb1ELb1ELb1ELb0ELb0ELb1ELb1ELb1ELb0ELb0EEENS1_21CollectiveEpilogueFwdINS6_IJSA_SC_SB_EEES9_NS_10bfloat16_tESG_Li384ELb1ELb1ELb0ELb1EEENS1_36VarlenDynamicPersistentTileSchedulerILi192ELi160ELi384ELi128ELb0ELb1ELb1ELb1ELb1ELb1EEEEEEEEEvNT_6ParamsE)
        /*004c*/ 	.short	0x0380
        /*004e*/ 	.short	0x0a80


	//----- nvinfo : EIATTR_SW_WAR
	.align		4
.L_806:
        /*0050*/ 	.byte	0x04, 0x36
        /*0052*/ 	.short	(.L_808 - .L_807)
.L_807:
        /*0054*/ 	.word	0x00000008
.L_808:


//--------------------- .nv.info._ZN7cutlass13device_kernelIN5flash11enable_sm90INS1_16FlashAttnFwdSm90INS1_25CollectiveMainloopFwdSm90ILi2EN4cute5tupleIJNS5_1CILi1EEES8_S8_EEENS6_IJNS7_ILi192EEENS7_ILi160EEENS7_ILi64EEEEEELi64ENS_12float_e4m3_tEfNS_4arch4Sm90ELb1ELb0ELb1ELb1ELb1ELb1ELb0ELb1ELb1ELb1ELb0ELb0EEENS1_21CollectiveEpilogueFwdINS6_IJSA_SC_SB_EEES9_NS_10bfloat16_tESG_Li384ELb1ELb1ELb0ELb1EEENS1_36VarlenDynamicPersistentTileSchedulerILi192ELi160ELi384ELi128ELb0ELb1ELb1ELb1ELb1ELb1EEEEEEEEEvNT_6ParamsE --------------------------
	.section	.nv.info._ZN7cutlass13device_kernelIN5flash11enable_sm90INS1_16FlashAttnFwdSm90INS1_25CollectiveMainloopFwdSm90ILi2EN4cute5tupleIJNS5_1CILi1EEES8_S8_EEENS6_IJNS7_ILi192EEENS7_ILi160EEENS7_ILi64EEEEEELi64ENS_12float_e4m3_tEfNS_4arch4Sm90ELb1ELb0ELb1ELb1ELb1ELb1ELb0ELb1ELb1ELb1ELb0ELb0EEENS1_21CollectiveEpilogueFwdINS6_IJSA_SC_SB_EEES9_NS_10bfloat16_tESG_Li384ELb1ELb1ELb0ELb1EEENS1_36VarlenDynamicPersistentTileSchedulerILi192ELi160ELi384ELi128ELb0ELb1ELb1ELb1ELb1ELb1EEEEEEEEEvNT_6ParamsE,"",@"SHT_CUDA_INFO"
	.sectionflags	@""
	.align	4


	//----- nvinfo : EIATTR_CUDA_API_VERSION
	.align		4
        /*0000*/ 	.byte	0x04, 0x37
        /*0002*/ 	.short	(.L_810 - .L_809)
.L_809:
        /*0004*/ 	.word	0x00000082


	//----- nvinfo : EIATTR_KPARAM_INFO
	.align		4
.L_810:
        /*0008*/ 	.byte	0x04, 0x17
        /*000a*/ 	.short	(.L_812 - .L_811)
.L_811:
        /*000c*/ 	.word	0x00000000
        /*0010*/ 	.short	0x0000
        /*0012*/ 	.short	0x0000
        /*0014*/ 	.byte	0x00, 0xf0, 0x01, 0x2a


	//----- nvinfo : EIATTR_SPARSE_MMA_MASK
	.align		4
.L_812:
        /*0018*/ 	.byte	0x03, 0x50
        /*001a*/ 	.short	0x0000


	//----- nvinfo : EIATTR_MAXREG_COUNT
	.align		4
        /*001c*/ 	.byte	0x03, 0x1b
        /*001e*/ 	.short	0x0080


	//----- nvinfo : EIATTR_MERCURY_ISA_VERSION
	.align		4
        /*0020*/ 	.byte	0x03, 0x5f
        /*0022*/ 	.short	0x0101


	//----- nvinfo : EIATTR_VRC_CTA_INIT_COUNT
	.align		4
        /*0024*/ 	.byte	0x02, 0x4a
	.zero		1
	.zero		1


	//----- nvinfo : EIATTR_EXIT_INSTR_OFFSETS
	.align		4
        /*0028*/ 	.byte	0x04, 0x1c
        /*002a*/ 	.short	(.L_814 - .L_813)


	//   ....[0]....
.L_813:
        /*002c*/ 	.word	0x00000010


	//----- nvinfo : EIATTR_MAX_THREADS
	.align		4
.L_814:
        /*0030*/ 	.byte	0x04, 0x05
        /*0032*/ 	.short	(.L_816 - .L_815)
.L_815:
        /*0034*/ 	.word	0x00000200
        /*0038*/ 	.word	0x00000001
        /*003c*/ 	.word	0x00000001


	//----- nvinfo : EIATTR_CBANK_PARAM_SIZE
	.align		4
.L_816:
        /*0040*/ 	.byte	0x03, 0x19
        /*0042*/ 	.short	0x0a80


	//----- nvinfo : EIATTR_PARAM_CBANK
	.align		4
        /*0044*/ 	.byte	0x04, 0x0a
        /*0046*/ 	.short	(.L_818 - .L_817)
	.align		4
.L_817:
        /*0048*/ 	.word	index@(.nv.constant0._ZN7cutlass13device_kernelIN5flash11enable_sm90INS1_16FlashAttnFwdSm90INS1_25CollectiveMainloopFwdSm90ILi2EN4cute5tupleIJNS5_1CILi1EEES8_S8_EEENS6_IJNS7_ILi192EEENS7_ILi160EEENS7_ILi64EEEEEELi64ENS_12float_e4m3_tEfNS_4arch4Sm90ELb1ELb0ELb1ELb1ELb1ELb1ELb0ELb1ELb1ELb1ELb0ELb0EEENS1_21CollectiveEpilogueFwdINS6_IJSA_SC_SB_EEES9_NS_10bfloat16_tESG_Li384ELb1ELb1ELb0ELb1EEENS1_36VarlenDynamicPersistentTileSchedulerILi192ELi160ELi384ELi128ELb0ELb1ELb1ELb1ELb1ELb1EEEEEEEEEvNT_6ParamsE)
        /*004c*/ 	.short	0x0380
        /*004e*/ 	.short	0x0a80


	//----- nvinfo : EIATTR_SW_WAR
	.align		4
.L_818:
        /*0050*/ 	.byte	0x04, 0x36
        /*0052*/ 	.short	(.L_820 - .L_819)
.L_819:
        /*0054*/ 	.word	0x00000008
.L_820:


//--------------------- .nv.callgraph             --------------------------
	.section	.nv.callgraph,"",@"SHT_CUDA_CALLGRAPH"
	.align	4
	.sectionentsize	8
	.align		4
        /*0000*/ 	.word	0x00000000
	.align		4
        /*0004*/ 	.word	0xffffffff
	.align		4
        /*0008*/ 	.word	0x00000000
	.align		4
        /*000c*/ 	.word	0xfffffffe
	.align		4
        /*0010*/ 	.word	0x00000000
	.align		4
        /*0014*/ 	.word	0xfffffffd
	.align		4
        /*0018*/ 	.word	0x00000000
	.align		4
        /*001c*/ 	.word	0xfffffffc


//--------------------- .nv.constant4             --------------------------
	.section	.nv.constant4,"a",@progbits
	.align	8
	.align		8
.nv.constant4:
        /*0000*/ 	.dword	_ZN80_INTERNAL_56c05319_44_flash_fwd_hdimall_e4m3_paged_softcap_sm90_cu_60c5005d_35464cuda3std3__45__cpo5beginE
	.align		8
        /*0008*/ 	.dword	_ZN80_INTERNAL_56c05319_44_flash_fwd_hdimall_e4m3_paged_softcap_sm90_cu_60c5005d_35464cuda3std3__45__cpo3endE
	.align		8
        /*0010*/ 	.dword	_ZN80_INTERNAL_56c05319_44_flash_fwd_hdimall_e4m3_paged_softcap_sm90_cu_60c5005d_35464cuda3std3__45__cpo6cbeginE
	.align		8
        /*0018*/ 	.dword	_ZN80_INTERNAL_56c05319_44_flash_fwd_hdimall_e4m3_paged_softcap_sm90_cu_60c5005d_35464cuda3std3__45__cpo4cendE
	.align		8
        /*0020*/ 	.dword	_ZN80_INTERNAL_56c05319_44_flash_fwd_hdimall_e4m3_paged_softcap_sm90_cu_60c5005d_35464cuda3std3__482_GLOBAL__N__56c05319_44_flash_fwd_hdimall_e4m3_paged_softcap_sm90_cu_60c5005d_35466ignoreE
	.align		8
        /*0028*/ 	.dword	_ZN80_INTERNAL_56c05319_44_flash_fwd_hdimall_e4m3_paged_softcap_sm90_cu_60c5005d_35464cuda3std3__419piecewise_constructE
	.align		8
        /*0030*/ 	.dword	_ZN80_INTERNAL_56c05319_44_flash_fwd_hdimall_e4m3_paged_softcap_sm90_cu_60c5005d_35464cuda3std3__48in_placeE
	.align		8
        /*0038*/ 	.dword	_ZN80_INTERNAL_56c05319_44_flash_fwd_hdimall_e4m3_paged_softcap_sm90_cu_60c5005d_35464cuda3std6ranges3__45__cpo4swapE
	.align		8
        /*0040*/ 	.dword	_ZN80_INTERNAL_56c05319_44_flash_fwd_hdimall_e4m3_paged_softcap_sm90_cu_60c5005d_35464cuda3std6ranges3__45__cpo9iter_moveE
	.align		8
        /*0048*/ 	.dword	_ZN80_INTERNAL_56c05319_44_flash_fwd_hdimall_e4m3_paged_softcap_sm90_cu_60c5005d_35464cute7productE
	.align		8
        /*0050*/ 	.dword	_ZN80_INTERNAL_56c05319_44_flash_fwd_hdimall_e4m3_paged_softcap_sm90_cu_60c5005d_35464cute1_E


//--------------------- .text._ZN7cutlass13device_kernelIN5flash11enable_sm90INS1_16FlashAttnFwdSm90INS1_25CollectiveMainloopFwdSm90ILi2EN4cute5tupleIJNS5_1CILi1EEES8_S8_EEENS6_IJNS7_ILi128EEESA_NS7_ILi256EEEEEELi256ENS_12float_e4m3_tEfNS_4arch4Sm90ELb0ELb0ELb1ELb0ELb1ELb0ELb0ELb1ELb0ELb1ELb0ELb0EEENS1_21CollectiveEpilogueFwdINS6_IJSA_SB_SA_EEES9_NS_10bfloat16_tESF_Li256ELb0ELb1ELb0ELb1EEENS1_29StaticPersistentTileSchedulerILb0EEEEEEEEEvNT_6ParamsE --------------------------
	.section	.text._ZN7cutlass13device_kernelIN5flash11enable_sm90INS1_16FlashAttnFwdSm90INS1_25CollectiveMainloopFwdSm90ILi2EN4cute5tupleIJNS5_1CILi1EEES8_S8_EEENS6_IJNS7_ILi128EEESA_NS7_ILi256EEEEEELi256ENS_12float_e4m3_tEfNS_4arch4Sm90ELb0ELb0ELb1ELb0ELb1ELb0ELb0ELb1ELb0ELb1ELb0ELb0EEENS1_21CollectiveEpilogueFwdINS6_IJSA_SB_SA_EEES9_NS_10bfloat16_tESF_Li256ELb0ELb1ELb0ELb1EEENS1_29StaticPersistentTileSchedulerILb0EEEEEEEEEvNT_6ParamsE,"ax",@progbits
	.align	128
.text._ZN7cutlass13device_kernelIN5flash11enable_sm90INS1_16FlashAttnFwdSm90INS1_25CollectiveMainloopFwdSm90ILi2EN4cute5tupleIJNS5_1CILi1EEES8_S8_EEENS6_IJNS7_ILi128EEESA_NS7_ILi256EEEEEELi256ENS_12float_e4m3_tEfNS_4arch4Sm90ELb0ELb0ELb1ELb0ELb1ELb0ELb0ELb1ELb0ELb1ELb0ELb0EEENS1_21CollectiveEpilogueFwdINS6_IJSA_SB_SA_EEES9_NS_10bfloat16_tESF_Li256ELb0ELb1ELb0ELb1EEENS1_29StaticPersistentTileSchedulerILb0EEEEEEEEEvNT_6ParamsE:
        .type           _ZN7cutlass13device_kernelIN5flash11enable_sm90INS1_16FlashAttnFwdSm90INS1_25CollectiveMainloopFwdSm90ILi2EN4cute5tupleIJNS5_1CILi1EEES8_S8_EEENS6_IJNS7_ILi128EEESA_NS7_ILi256EEEEEELi256ENS_12float_e4m3_tEfNS_4arch4Sm90ELb0ELb0ELb1ELb0ELb1ELb0ELb0ELb1ELb0ELb1ELb0ELb0EEENS1_21CollectiveEpilogueFwdINS6_IJSA_SB_SA_EEES9_NS_10bfloat16_tESF_Li256ELb0ELb1ELb0ELb1EEENS1_29StaticPersistentTileSchedulerILb0EEEEEEEEEvNT_6ParamsE,@function
        .size           _ZN7cutlass13device_kernelIN5flash11enable_sm90INS1_16FlashAttnFwdSm90INS1_25CollectiveMainloopFwdSm90ILi2EN4cute5tupleIJNS5_1CILi1EEES8_S8_EEENS6_IJNS7_ILi128EEESA_NS7_ILi256EEEEEELi256ENS_12float_e4m3_tEfNS_4arch4Sm90ELb0ELb0ELb1ELb0ELb1ELb0ELb0ELb1ELb0ELb1ELb0ELb0EEENS1_21CollectiveEpilogueFwdINS6_IJSA_SB_SA_EEES9_NS_10bfloat16_tESF_Li256ELb0ELb1ELb0ELb1EEENS1_29StaticPersistentTileSchedulerILb0EEEEEEEEEvNT_6ParamsE,(.L_x_45 - _ZN7cutlass13device_kernelIN5flash11enable_sm90INS1_16FlashAttnFwdSm90INS1_25CollectiveMainloopFwdSm90ILi2EN4cute5tupleIJNS5_1CILi1EEES8_S8_EEENS6_IJNS7_ILi128EEESA_NS7_ILi256EEEEEELi256ENS_12float_e4m3_tEfNS_4arch4Sm90ELb0ELb0ELb1ELb0ELb1ELb0ELb0ELb1ELb0ELb1ELb0ELb0EEENS1_21CollectiveEpilogueFwdINS6_IJSA_SB_SA_EEES9_NS_10bfloat16_tESF_Li256ELb0ELb1ELb0ELb1EEENS1_29StaticPersistentTileSchedulerILb0EEEEEEEEEvNT_6ParamsE)
        .other          _ZN7cutlass13device_kernelIN5flash11enable_sm90INS1_16FlashAttnFwdSm90INS1_25CollectiveMainloopFwdSm90ILi2EN4cute5tupleIJNS5_1CILi1EEES8_S8_EEENS6_IJNS7_ILi128EEESA_NS7_ILi256EEEEEELi256ENS_12float_e4m3_tEfNS_4arch4Sm90ELb0ELb0ELb1ELb0ELb1ELb0ELb0ELb1ELb0ELb1ELb0ELb0EEENS1_21CollectiveEpilogueFwdINS6_IJSA_SB_SA_EEES9_NS_10bfloat16_tESF_Li256ELb0ELb1ELb0ELb1EEENS1_29StaticPersistentTileSchedulerILb0EEEEEEEEEvNT_6ParamsE,@"STO_CUDA_ENTRY STV_DEFAULT"
_ZN7cutlass13device_kernelIN5flash11enable_sm90INS1_16FlashAttnFwdSm90INS1_25CollectiveMainloopFwdSm90ILi2EN4cute5tupleIJNS5_1CILi1EEES8_S8_EEENS6_IJNS7_ILi128EEESA_NS7_ILi256EEEEEELi256ENS_12float_e4m3_tEfNS_4arch4Sm90ELb0ELb0ELb1ELb0ELb1ELb0ELb0ELb1ELb0ELb1ELb0ELb0EEENS1_21CollectiveEpilogueFwdINS6_IJSA_SB_SA_EEES9_NS_10bfloat16_tESF_Li256ELb0ELb1ELb0ELb1EEENS1_29StaticPersistentTileSchedulerILb0EEEEEEEEEvNT_6ParamsE:
[----:B------:R-:W-:Y:S01]  /*0000*/  LDC R1, c[0x0][0x37c] ;  /* 0x0000df00ff017b82 */ /* 0x000fe20000000800 */
[----:B------:R-:W-:Y:S05]  /*0010*/  EXIT ;  /* 0x000000000000794d */ /* 0x000fea0003800000 */
.L_x_0:
[----:B------:R-:W-:-:S00]  /*0020*/  BRA `(.L_x_0) ;  /* 0xfffffffc00fc7947 */ /* 0x000fc0000383ffff */
[----:B------:R-:W-:-:S00]  /*0030*/  NOP ;  /* 0x0000000000007918 */ /* 0x000fc00000000000 */
        /* <DEDUP_REMOVED lines=12> */
.L_x_45:


//--------------------- .text._ZN7cutlass13device_kernelIN5flash11enable_sm90INS1_16FlashAttnFwdSm90INS1_25CollectiveMainloopFwdSm90ILi2EN4cute5tupleIJNS5_1CILi1EEES8_S8_EEENS6_IJNS7_ILi128EEESA_NS7_ILi256EEEEEELi256ENS_12float_e4m3_tEfNS_4arch4Sm90ELb0ELb0ELb1ELb1ELb1ELb0ELb0ELb1ELb0ELb1ELb0ELb0EEENS1_21CollectiveEpilogueFwdINS6_IJSA_SB_SA_EEES9_NS_10bfloat16_tESF_Li256ELb1ELb1ELb0ELb1EEENS1_36VarlenDynamicPersistentTileSchedulerILi128ELi128ELi256ELi128ELb0ELb1ELb1ELb0ELb1ELb1EEEEEEEEEvNT_6ParamsE --------------------------
	.section	.text._ZN7cutlass13device_kernelIN5flash11enable_sm90INS1_16FlashAttnFwdSm90INS1_25CollectiveMainloopFwdSm90ILi2EN4cute5tupleIJNS5_1CILi1EEES8_S8_EEENS6_IJNS7_ILi128EEESA_NS7_ILi256EEEEEELi256ENS_12float_e4m3_tEfNS_4arch4Sm90ELb0ELb0ELb1ELb1ELb1ELb0ELb0ELb1ELb0ELb1ELb0ELb0EEENS1_21CollectiveEpilogueFwdINS6_IJSA_SB_SA_EEES9_NS_10bfloat16_tESF_Li256ELb1ELb1ELb0ELb1EEENS1_36VarlenDynamicPersistentTileSchedulerILi128ELi128ELi256ELi128ELb0ELb1ELb1ELb0ELb1ELb1EEEEEEEEEvNT_6ParamsE,"ax",@progbits
	.align	128
.text._ZN7cutlass13device_kernelIN5flash11enable_sm90INS1_16FlashAttnFwdSm90INS1_25CollectiveMainloopFwdSm90ILi2EN4cute5tupleIJNS5_1CILi1EEES8_S8_EEENS6_IJNS7_ILi128EEESA_NS7_ILi256EEEEEELi256ENS_12float_e4m3_tEfNS_4arch4Sm90ELb0ELb0ELb1ELb1ELb1ELb0ELb0ELb1ELb0ELb1ELb0ELb0EEENS1_21CollectiveEpilogueFwdINS6_IJSA_SB_SA_EEES9_NS_10bfloat16_tESF_Li256ELb1ELb1ELb0ELb1EEENS1_36VarlenDynamicPersistentTileSchedulerILi128ELi128ELi256ELi128ELb0ELb1ELb1ELb0ELb1ELb1EEEEEEEEEvNT_6ParamsE:
        .type           _ZN7cutlass13device_kernelIN5flash11enable_sm90INS1_16FlashAttnFwdSm90INS1_25CollectiveMainloopFwdSm90ILi2EN4cute5tupleIJNS5_1CILi1EEES8_S8_EEENS6_IJNS7_ILi128EEESA_NS7_ILi256EEEEEELi256ENS_12float_e4m3_tEfNS_4arch4Sm90ELb0ELb0ELb1ELb1ELb1ELb0ELb0ELb1ELb0ELb1ELb0ELb0EEENS1_21CollectiveEpilogueFwdINS6_IJSA_SB_SA_EEES9_NS_10bfloat16_tESF_Li256ELb1ELb1ELb0ELb1EEENS1_36VarlenDynamicPersistentTileSchedulerILi128ELi128ELi256ELi128ELb0ELb1ELb1ELb0ELb1ELb1EEEEEEEEEvNT_6ParamsE,@function
        .size           _ZN7cutlass13device_kernelIN5flash11enable_sm90INS1_16FlashAttnFwdSm90INS1_25CollectiveMainloopFwdSm90ILi2EN4cute5tupleIJNS5_1CILi1EEES8_S8_EEENS6_IJNS7_ILi128EEESA_NS7_ILi256EEEEEELi256ENS_12float_e4m3_tEfNS_4arch4Sm90ELb0ELb0ELb1ELb1ELb1ELb0ELb0ELb1ELb0ELb1ELb0ELb0EEENS1_21CollectiveEpilogueFwdINS6_IJSA_SB_SA_EEES9_NS_10bfloat16_tESF_Li256ELb1ELb1ELb0ELb1EEENS1_36VarlenDynamicPersistentTileSchedulerILi128ELi128ELi256ELi128ELb0ELb1ELb1ELb0ELb1ELb1EEEEEEEEEvNT_6ParamsE,(.L_x_46 - _ZN7cutlass13device_kernelIN5flash11enable_sm90INS1_16FlashAttnFwdSm90INS1_25CollectiveMainloopFwdSm90ILi2EN4cute5tupleIJNS5_1CILi1EEES8_S8_EEENS6_IJNS7_ILi128EEESA_NS7_ILi256EEEEEELi256ENS_12float_e4m3_tEfNS_4arch4Sm90ELb0ELb0ELb1ELb1ELb1ELb0ELb0ELb1ELb0ELb1ELb0ELb0EEENS1_21CollectiveEpilogueFwdINS6_IJSA_SB_SA_EEES9_NS_10bfloat16_tESF_Li256ELb1ELb1ELb0ELb1EEENS1_36VarlenDynamicPersistentTileSchedulerILi128ELi128ELi256ELi128ELb0ELb1ELb1ELb0ELb1ELb1EEEEEEEEEvNT_6ParamsE)
        .other          _ZN7cutlass13device_kernelIN5flash11enable_sm90INS1_16FlashAttnFwdSm90INS1_25CollectiveMainloopFwdSm90ILi2EN4cute5tupleIJNS5_1CILi1EEES8_S8_EEENS6_IJNS7_ILi128EEESA_NS7_ILi256EEEEEELi256ENS_12float_e4m3_tEfNS_4arch4Sm90ELb0ELb0ELb1ELb1ELb1ELb0ELb0ELb1ELb0ELb1ELb0ELb0EEENS1_21CollectiveEpilogueFwdINS6_IJSA_SB_SA_EEES9_NS_10bfloat16_tESF_Li256ELb1ELb1ELb0ELb1EEENS1_36VarlenDynamicPersistentTileSchedulerILi128ELi128ELi256ELi128ELb0ELb1ELb1ELb0ELb1ELb1EEEEEEEEEvNT_6ParamsE,@"STO_CUDA_ENTRY STV_DEFAULT"
_ZN7cutlass13device_kernelIN5flash11enable_sm90INS1_16FlashAttnFwdSm90INS1_25CollectiveMainloopFwdSm90ILi2EN4cute5tupleIJNS5_1CILi1EEES8_S8_EEENS6_IJNS7_ILi128EEESA_NS7_ILi256EEEEEELi256ENS_12float_e4m3_tEfNS_4arch4Sm90ELb0ELb0ELb1ELb1ELb1ELb0ELb0ELb1ELb0ELb1ELb0ELb0EEENS1_21CollectiveEpilogueFwdINS6_IJSA_SB_SA_EEES9_NS_10bfloat16_tESF_Li256ELb1ELb1ELb0ELb1EEENS1_36VarlenDynamicPersistentTileSchedulerILi128ELi128ELi256ELi128ELb0ELb1ELb1ELb0ELb1ELb1EEEEEEEEEvNT_6ParamsE:
[----:B------:R-:W-:Y:S01]  /*0000*/  LDC R1, c[0x0][0x37c] ;  /* 0x0000df00ff017b82 */ /* 0x000fe20000000800 */
[----:B------:R-:W-:Y:S05]  /*0010*/  EXIT ;  /* 0x000000000000794d */ /* 0x000fea0003800000 */
.L_x_1:
        /* <DEDUP_REMOVED lines=14> */
.L_x_46:


//--------------------- .text._ZN7cutlass13device_kernelIN5flash11enable_sm90INS1_16FlashAttnFwdSm90INS1_25CollectiveMainloopFwdSm90ILi2EN4cute5tupleIJNS5_1CILi1EEES8_S8_EEENS6_IJNS7_ILi128EEESA_NS7_ILi256EEEEEELi256ENS_12float_e4m3_tEfNS_4arch4Sm90ELb0ELb0ELb1ELb1ELb1ELb1ELb0ELb1ELb0ELb1ELb0ELb0EEENS1_21CollectiveEpilogueFwdINS6_IJSA_SB_SA_EEES9_NS_10bfloat16_tESF_Li256ELb1ELb1ELb0ELb1EEENS1_36VarlenDynamicPersistentTileSchedulerILi128ELi128ELi256ELi128ELb0ELb1ELb1ELb0ELb1ELb1EEEEEEEEEvNT_6ParamsE --------------------------
	.section	.text._ZN7cutlass13device_kernelIN5flash11enable_sm90INS1_16FlashAttnFwdSm90INS1_25CollectiveMainloopFwdSm90ILi2EN4cute5tupleIJNS5_1CILi1EEES8_S8_EEENS6_IJNS7_ILi128EEESA_NS7_ILi256EEEEEELi256ENS_12float_e4m3_tEfNS_4arch4Sm90ELb0ELb0ELb1ELb1ELb1ELb1ELb0ELb1ELb0ELb1ELb0ELb0EEENS1_21CollectiveEpilogueFwdINS6_IJSA_SB_SA_EEES9_NS_10bfloat16_tESF_Li256ELb1ELb1ELb0ELb1EEENS1_36VarlenDynamicPersistentTileSchedulerILi128ELi128ELi256ELi128ELb0ELb1ELb1ELb0ELb1ELb1EEEEEEEEEvNT_6ParamsE,"ax",@progbits
	.align	128
.text._ZN7cutlass13device_kernelIN5flash11enable_sm90INS1_16FlashAttnFwdSm90INS1_25CollectiveMainloopFwdSm90ILi2EN4cute5tupleIJNS5_1CILi1EEES8_S8_EEENS6_IJNS7_ILi128EEESA_NS7_ILi256EEEEEELi256ENS_12float_e4m3_tEfNS_4arch4Sm90ELb0ELb0ELb1ELb1ELb1ELb1ELb0ELb1ELb0ELb1ELb0ELb0EEENS1_21CollectiveEpilogueFwdINS6_IJSA_SB_SA_EEES9_NS_10bfloat16_tESF_Li256ELb1ELb1ELb0ELb1EEENS1_36VarlenDynamicPersistentTileSchedulerILi128ELi128ELi256ELi128ELb0ELb1ELb1ELb0ELb1ELb1EEEEEEEEEvNT_6ParamsE:
        .type           _ZN7cutlass13device_kernelIN5flash11enable_sm90INS1_16FlashAttnFwdSm90INS1_25CollectiveMainloopFwdSm90ILi2EN4cute5tupleIJNS5_1CILi1EEES8_S8_EEENS6_IJNS7_ILi128EEESA_NS7_ILi256EEEEEELi256ENS_12float_e4m3_tEfNS_4arch4Sm90ELb0ELb0ELb1ELb1ELb1ELb1ELb0ELb1ELb0ELb1ELb0ELb0EEENS1_21CollectiveEpilogueFwdINS6_IJSA_SB_SA_EEES9_NS_10bfloat16_tESF_Li256ELb1ELb1ELb0ELb1EEENS1_36VarlenDynamicPersistentTileSchedulerILi128ELi128ELi256ELi128ELb0ELb1ELb1ELb0ELb1ELb1EEEEEEEEEvNT_6ParamsE,@function
        .size           _ZN7cutlass13device_kernelIN5flash11enable_sm90INS1_16FlashAttnFwdSm90INS1_25CollectiveMainloopFwdSm90ILi2EN4cute5tupleIJNS5_1CILi1EEES8_S8_EEENS6_IJNS7_ILi128EEESA_NS7_ILi256EEEEEELi256ENS_12float_e4m3_tEfNS_4arch4Sm90ELb0ELb0ELb1ELb1ELb1ELb1ELb0ELb1ELb0ELb1ELb0ELb0EEENS1_21CollectiveEpilogueFwdINS6_IJSA_SB_SA_EEES9_NS_10bfloat16_tESF_Li256ELb1ELb1ELb0ELb1EEENS1_36VarlenDynamicPersistentTileSchedulerILi128ELi128ELi256ELi128ELb0ELb1ELb1ELb0ELb1ELb1EEEEEEEEEvNT_6ParamsE,(.L_x_47 - _ZN7cutlass13device_kernelIN5flash11enable_sm90INS1_16FlashAttnFwdSm90INS1_25CollectiveMainloopFwdSm90ILi2EN4cute5tupleIJNS5_1CILi1EEES8_S8_EEENS6_IJNS7_ILi128EEESA_NS7_ILi256EEEEEELi256ENS_12float_e4m3_tEfNS_4arch4Sm90ELb0ELb0ELb1ELb1ELb1ELb1ELb0ELb1ELb0ELb1ELb0ELb0EEENS1_21CollectiveEpilogueFwdINS6_IJSA_SB_SA_EEES9_NS_10bfloat16_tESF_Li256ELb1ELb1ELb0ELb1EEENS1_36VarlenDynamicPersistentTileSchedulerILi128ELi128ELi256ELi128ELb0ELb1ELb1ELb0ELb1ELb1EEEEEEEEEvNT_6ParamsE)
        .other          _ZN7cutlass13device_kernelIN5flash11enable_sm90INS1_16FlashAttnFwdSm90INS1_25CollectiveMainloopFwdSm90ILi2EN4cute5tupleIJNS5_1CILi1EEES8_S8_EEENS6_IJNS7_ILi128EEESA_NS7_ILi256EEEEEELi256ENS_12float_e4m3_tEfNS_4arch4Sm90ELb0ELb0ELb1ELb1ELb1ELb1ELb0ELb1ELb0ELb1ELb0ELb0EEENS1_21CollectiveEpilogueFwdINS6_IJSA_SB_SA_EEES9_NS_10bfloat16_tESF_Li256ELb1ELb1ELb0ELb1EEENS1_36VarlenDynamicPersistentTileSchedulerILi128ELi128ELi256ELi128ELb0ELb1ELb1ELb0ELb1ELb1EEEEEEEEEvNT_6ParamsE,@"STO_CUDA_ENTRY STV_DEFAULT"
_ZN7cutlass13device_kernelIN5flash11enable_sm90INS1_16FlashAttnFwdSm90INS1_25CollectiveMainloopFwdSm90ILi2EN4cute5tupleIJNS5_1CILi1EEES8_S8_EEENS6_IJNS7_ILi128EEESA_NS7_ILi256EEEEEELi256ENS_12float_e4m3_tEfNS_4arch4Sm90ELb0ELb0ELb1ELb1ELb1ELb1ELb0ELb1ELb0ELb1ELb0ELb0EEENS1_21CollectiveEpilogueFwdINS6_IJSA_SB_SA_EEES9_NS_10bfloat16_tESF_Li256ELb1ELb1ELb0ELb1EEENS1_36VarlenDynamicPersistentTileSchedulerILi128ELi128ELi256ELi128ELb0ELb1ELb1ELb0ELb1ELb1EEEEEEEEEvNT_6ParamsE:
[----:B------:R-:W-:Y:S01]  /*0000*/  LDC R1, c[0x0][0x37c] ;  /* 0x0000df00ff017b82 */ /* 0x000fe20000000800 */
[----:B------:R-:W-:Y:S05]  /*0010*/  EXIT ;  /* 0x000000000000794d */ /* 0x000fea0003800000 */
.L_x_2:
        /* <DEDUP_REMOVED lines=14> */
.L_x_47:


//--------------------- .text._ZN7cutlass13device_kernelIN5flash11enable_sm90INS1_16FlashAttnFwdSm90INS1_25CollectiveMainloopFwdSm90ILi2EN4cute5tupleIJNS5_1CILi1EEES8_S8_EEENS6_IJNS7_ILi128EEENS7_ILi64EEENS7_ILi256EEEEEELi256ENS_12float_e4m3_tEfNS_4arch4Sm90ELb0ELb1ELb1ELb0ELb1ELb0ELb0ELb1ELb0ELb1ELb0ELb0EEENS1_21CollectiveEpilogueFwdINS6_IJSA_SC_SB_EEES9_NS_10bfloat16_tESG_Li256ELb0ELb1ELb0ELb1EEENS1_30DynamicPersistentTileSchedulerILi256ELi128ELb0ELb1ELb1EEEEEEEEEvNT_6ParamsE --------------------------
	.section	.text._ZN7cutlass13device_kernelIN5flash11enable_sm90INS1_16FlashAttnFwdSm90INS1_25CollectiveMainloopFwdSm90ILi2EN4cute5tupleIJNS5_1CILi1EEES8_S8_EEENS6_IJNS7_ILi128EEENS7_ILi64EEENS7_ILi256EEEEEELi256ENS_12float_e4m3_tEfNS_4arch4Sm90ELb0ELb1ELb1ELb0ELb1ELb0ELb0ELb1ELb0ELb1ELb0ELb0EEENS1_21CollectiveEpilogueFwdINS6_IJSA_SC_SB_EEES9_NS_10bfloat16_tESG_Li256ELb0ELb1ELb0ELb1EEENS1_30DynamicPersistentTileSchedulerILi256ELi128ELb0ELb1ELb1EEEEEEEEEvNT_6ParamsE,"ax",@progbits
	.align	128
.text._ZN7cutlass13device_kernelIN5flash11enable_sm90INS1_16FlashAttnFwdSm90INS1_25CollectiveMainloopFwdSm90ILi2EN4cute5tupleIJNS5_1CILi1EEES8_S8_EEENS6_IJNS7_ILi128EEENS7_ILi64EEENS7_ILi256EEEEEELi256ENS_12float_e4m3_tEfNS_4arch4Sm90ELb0ELb1ELb1ELb0ELb1ELb0ELb0ELb1ELb0ELb1ELb0ELb0EEENS1_21CollectiveEpilogueFwdINS6_IJSA_SC_SB_EEES9_NS_10bfloat16_tESG_Li256ELb0ELb1ELb0ELb1EEENS1_30DynamicPersistentTileSchedulerILi256ELi128ELb0ELb1ELb1EEEEEEEEEvNT_6ParamsE:
        .type           _ZN7cutlass13device_kernelIN5flash11enable_sm90INS1_16FlashAttnFwdSm90INS1_25CollectiveMainloopFwdSm90ILi2EN4cute5tupleIJNS5_1CILi1EEES8_S8_EEENS6_IJNS7_ILi128EEENS7_ILi64EEENS7_ILi256EEEEEELi256ENS_12float_e4m3_tEfNS_4arch4Sm90ELb0ELb1ELb1ELb0ELb1ELb0ELb0ELb1ELb0ELb1ELb0ELb0EEENS1_21CollectiveEpilogueFwdINS6_IJSA_SC_SB_EEES9_NS_10bfloat16_tESG_Li256ELb0ELb1ELb0ELb1EEENS1_30DynamicPersistentTileSchedulerILi256ELi128ELb0ELb1ELb1EEEEEEEEEvNT_6ParamsE,@function
        .size           _ZN7cutlass13device_kernelIN5flash11enable_sm90INS1_16FlashAttnFwdSm90INS1_25CollectiveMainloopFwdSm90ILi2EN4cute5tupleIJNS5_1CILi1EEES8_S8_EEENS6_IJNS7_ILi128EEENS7_ILi64EEENS7_ILi256EEEEEELi256ENS_12float_e4m3_tEfNS_4arch4Sm90ELb0ELb1ELb1ELb0ELb1ELb0ELb0ELb1ELb0ELb1ELb0ELb0EEENS1_21CollectiveEpilogueFwdINS6_IJSA_SC_SB_EEES9_NS_10bfloat16_tESG_Li256ELb0ELb1ELb0ELb1EEENS1_30DynamicPersistentTileSchedulerILi256ELi128ELb0ELb1ELb1EEEEEEEEEvNT_6ParamsE,(.L_x_48 - _ZN7cutlass13device_kernelIN5flash11enable_sm90INS1_16FlashAttnFwdSm90INS1_25CollectiveMainloopFwdSm90ILi2EN4cute5tupleIJNS5_1CILi1EEES8_S8_EEENS6_IJNS7_ILi128EEENS7_ILi64EEENS7_ILi256EEEEEELi256ENS_12float_e4m3_tEfNS_4arch4Sm90ELb0ELb1ELb1ELb0ELb1ELb0ELb0ELb1ELb0ELb1ELb0ELb0EEENS1_21CollectiveEpilogueFwdINS6_IJSA_SC_SB_EEES9_NS_10bfloat16_tESG_Li256ELb0ELb1ELb0ELb1EEENS1_30DynamicPersistentTileSchedulerILi256ELi128ELb0ELb1ELb1EEEEEEEEEvNT_6ParamsE)
        .other          _ZN7cutlass13device_kernelIN5flash11enable_sm90INS1_16FlashAttnFwdSm90INS1_25CollectiveMainloopFwdSm90ILi2EN4cute5tupleIJNS5_1CILi1EEES8_S8_EEENS6_IJNS7_ILi128EEENS7_ILi64EEENS7_ILi256EEEEEELi256ENS_12float_e4m3_tEfNS_4arch4Sm90ELb0ELb1ELb1ELb0ELb1ELb0ELb0ELb1ELb0ELb1ELb0ELb0EEENS1_21CollectiveEpilogueFwdINS6_IJSA_SC_SB_EEES9_NS_10bfloat16_tESG_Li256ELb0ELb1ELb0ELb1EEENS1_30DynamicPersistentTileSchedulerILi256ELi128ELb0ELb1ELb1EEEEEEEEEvNT_6ParamsE,@"STO_CUDA_ENTRY STV_DEFAULT"
_ZN7cutlass13device_kernelIN5flash11enable_sm90INS1_16FlashAttnFwdSm90INS1_25CollectiveMainloopFwdSm90ILi2EN4cute5tupleIJNS5_1CILi1EEES8_S8_EEENS6_IJNS7_ILi128EEENS7_ILi64EEENS7_ILi256EEEEEELi256ENS_12float_e4m3_tEfNS_4arch4Sm90ELb0ELb1ELb1ELb0ELb1ELb0ELb0ELb1ELb0ELb1ELb0ELb0EEENS1_21CollectiveEpilogueFwdINS6_IJSA_SC_SB_EEES9_NS_10bfloat16_tESG_Li256ELb0ELb1ELb0ELb1EEENS1_30DynamicPersistentTileSchedulerILi256ELi128ELb0ELb1ELb1EEEEEEEEEvNT_6ParamsE:
[----:B------:R-:W-:Y:S01]  /*0000*/  LDC R1, c[0x0][0x37c] ;  /* 0x0000df00ff017b82 */ /* 0x000fe20000000800 */
[----:B------:R-:W-:Y:S05]  /*0010*/  EXIT ;  /* 0x000000000000794d */ /* 0x000fea0003800000 */
.L_x_3:
        /* <DEDUP_REMOVED lines=14> */
.L_x_48:


//--------------------- .text._ZN7cutlass13device_kernelIN5flash11enable_sm90INS1_16FlashAttnFwdSm90INS1_25CollectiveMainloopFwdSm90ILi2EN4cute5tupleIJNS5_1CILi1EEES8_S8_EEENS6_IJNS7_ILi128EEENS7_ILi64EEENS7_ILi256EEEEEELi256ENS_12float_e4m3_tEfNS_4arch4Sm90ELb0ELb1ELb1ELb1ELb1ELb0ELb0ELb1ELb0ELb1ELb0ELb0EEENS1_21CollectiveEpilogueFwdINS6_IJSA_SC_SB_EEES9_NS_10bfloat16_tESG_Li256ELb1ELb1ELb0ELb1EEENS1_36VarlenDynamicPersistentTileSchedulerILi128ELi64ELi256ELi128ELb0ELb1ELb1ELb1ELb0ELb1EEEEEEEEEvNT_6ParamsE --------------------------
	.section	.text._ZN7cutlass13device_kernelIN5flash11enable_sm90INS1_16FlashAttnFwdSm90INS1_25CollectiveMainloopFwdSm90ILi2EN4cute5tupleIJNS5_1CILi1EEES8_S8_EEENS6_IJNS7_ILi128EEENS7_ILi64EEENS7_ILi256EEEEEELi256ENS_12float_e4m3_tEfNS_4arch4Sm90ELb0ELb1ELb1ELb1ELb1ELb0ELb0ELb1ELb0ELb1ELb0ELb0EEENS1_21CollectiveEpilogueFwdINS6_IJSA_SC_SB_EEES9_NS_10bfloat16_tESG_Li256ELb1ELb1ELb0ELb1EEENS1_36VarlenDynamicPersistentTileSchedulerILi128ELi64ELi256ELi128ELb0ELb1ELb1ELb1ELb0ELb1EEEEEEEEEvNT_6ParamsE,"ax",@progbits
	.align	128
.text._ZN7cutlass13device_kernelIN5flash11enable_sm90INS1_16FlashAttnFwdSm90INS1_25CollectiveMainloopFwdSm90ILi2EN4cute5tupleIJNS5_1CILi1EEES8_S8_EEENS6_IJNS7_ILi128EEENS7_ILi64EEENS7_ILi256EEEEEELi256ENS_12float_e4m3_tEfNS_4arch4Sm90ELb0ELb1ELb1ELb1ELb1ELb0ELb0ELb1ELb0ELb1ELb0ELb0EEENS1_21CollectiveEpilogueFwdINS6_IJSA_SC_SB_EEES9_NS_10bfloat16_tESG_Li256ELb1ELb1ELb0ELb1EEENS1_36VarlenDynamicPersistentTileSchedulerILi128ELi64ELi256ELi128ELb0ELb1ELb1ELb1ELb0ELb1EEEEEEEEEvNT_6ParamsE:
        .type           _ZN7cutlass13device_kernelIN5flash11enable_sm90INS1_16FlashAttnFwdSm90INS1_25CollectiveMainloopFwdSm90ILi2EN4cute5tupleIJNS5_1CILi1EEES8_S8_EEENS6_IJNS7_ILi128EEENS7_ILi64EEENS7_ILi256EEEEEELi256ENS_12float_e4m3_tEfNS_4arch4Sm90ELb0ELb1ELb1ELb1ELb1ELb0ELb0ELb1ELb0ELb1ELb0ELb0EEENS1_21CollectiveEpilogueFwdINS6_IJSA_SC_SB_EEES9_NS_10bfloat16_tESG_Li256ELb1ELb1ELb0ELb1EEENS1_36VarlenDynamicPersistentTileSchedulerILi128ELi64ELi256ELi128ELb0ELb1ELb1ELb1ELb0ELb1EEEEEEEEEvNT_6ParamsE,@function
        .size           _ZN7cutlass13device_kernelIN5flash11enable_sm90INS1_16FlashAttnFwdSm90INS1_25CollectiveMainloopFwdSm90ILi2EN4cute5tupleIJNS5_1CILi1EEES8_S8_EEENS6_IJNS7_ILi128EEENS7_ILi64EEENS7_ILi256EEEEEELi256ENS_12float_e4m3_tEfNS_4arch4Sm90ELb0ELb1ELb1ELb1ELb1ELb0ELb0ELb1ELb0ELb1ELb0ELb0EEENS1_21CollectiveEpilogueFwdINS6_IJSA_SC_SB_EEES9_NS_10bfloat16_tESG_Li256ELb1ELb1ELb0ELb1EEENS1_36VarlenDynamicPersistentTileSchedulerILi128ELi64ELi256ELi128ELb0ELb1ELb1ELb1ELb0ELb1EEEEEEEEEvNT_6ParamsE,(.L_x_49 - _ZN7cutlass13device_kernelIN5flash11enable_sm90INS1_16FlashAttnFwdSm90INS1_25CollectiveMainloopFwdSm90ILi2EN4cute5tupleIJNS5_1CILi1EEES8_S8_EEENS6_IJNS7_ILi128EEENS7_ILi64EEENS7_ILi256EEEEEELi256ENS_12float_e4m3_tEfNS_4arch4Sm90ELb0ELb1ELb1ELb1ELb1ELb0ELb0ELb1ELb0ELb1ELb0ELb0EEENS1_21CollectiveEpilogueFwdINS6_IJSA_SC_SB_EEES9_NS_10bfloat16_tESG_Li256ELb1ELb1ELb0ELb1EEENS1_36VarlenDynamicPersistentTileSchedulerILi128ELi64ELi256ELi128ELb0ELb1ELb1ELb1ELb0ELb1EEEEEEEEEvNT_6ParamsE)
        .other          _ZN7cutlass13device_kernelIN5flash11enable_sm90INS1_16FlashAttnFwdSm90INS1_25CollectiveMainloopFwdSm90ILi2EN4cute5tupleIJNS5_1CILi1EEES8_S8_EEENS6_IJNS7_ILi128EEENS7_ILi64EEENS7_ILi256EEEEEELi256ENS_12float_e4m3_tEfNS_4arch4Sm90ELb0ELb1ELb1ELb1ELb1ELb0ELb0ELb1ELb0ELb1ELb0ELb0EEENS1_21CollectiveEpilogueFwdINS6_IJSA_SC_SB_EEES9_NS_10bfloat16_tESG_Li256ELb1ELb1ELb0ELb1EEENS1_36VarlenDynamicPersistentTileSchedulerILi128ELi64ELi256ELi128ELb0ELb1ELb1ELb1ELb0ELb1EEEEEEEEEvNT_6ParamsE,@"STO_CUDA_ENTRY STV_DEFAULT"
_ZN7cutlass13device_kernelIN5flash11enable_sm90INS1_16FlashAttnFwdSm90INS1_25CollectiveMainloopFwdSm90ILi2EN4cute5tupleIJNS5_1CILi1EEES8_S8_EEENS6_IJNS7_ILi128EEENS7_ILi64EEENS7_ILi256EEEEEELi256ENS_12float_e4m3_tEfNS_4arch4Sm90ELb0ELb1ELb1ELb1ELb1ELb0ELb0ELb1ELb0ELb1ELb0ELb0EEENS1_21CollectiveEpilogueFwdINS6_IJSA_SC_SB_EEES9_NS_10bfloat16_tESG_Li256ELb1ELb1ELb0ELb1EEENS1_36VarlenDynamicPersistentTileSchedulerILi128ELi64ELi256ELi128ELb0ELb1ELb1ELb1ELb0ELb1EEEEEEEEEvNT_6ParamsE:
[----:B------:R-:W-:Y:S01]  /*0000*/  LDC R1, c[0x0][0x37c] ;  /* 0x0000df00ff017b82 */ /* 0x000fe20000000800 */
[----:B------:R-:W-:Y:S05]  /*0010*/  EXIT ;  /* 0x000000000000794d */ /* 0x000fea0003800000 */
.L_x_4:
        /* <DEDUP_REMOVED lines=14> */
.L_x_49:


//--------------------- .text._ZN7cutlass13device_kernelIN5flash11enable_sm90INS1_16FlashAttnFwdSm90INS1_25CollectiveMainloopFwdSm90ILi2EN4cute5tupleIJNS5_1CILi1EEES8_S8_EEENS6_IJNS7_ILi128EEENS7_ILi64EEENS7_ILi256EEEEEELi256ENS_12float_e4m3_tEfNS_4arch4Sm90ELb0ELb1ELb1ELb1ELb1ELb1ELb0ELb1ELb0ELb1ELb0ELb0EEENS1_21CollectiveEpilogueFwdINS6_IJSA_SC_SB_EEES9_NS_10bfloat16_tESG_Li256ELb1ELb1ELb0ELb1EEENS1_36VarlenDynamicPersistentTileSchedulerILi128ELi64ELi256ELi128ELb0ELb1ELb1ELb1ELb0ELb1EEEEEEEEEvNT_6ParamsE --------------------------
	.section	.text._ZN7cutlass13device_kernelIN5flash11enable_sm90INS1_16FlashAttnFwdSm90INS1_25CollectiveMainloopFwdSm90ILi2EN4cute5tupleIJNS5_1CILi1EEES8_S8_EEENS6_IJNS7_ILi128EEENS7_ILi64EEENS7_ILi256EEEEEELi256ENS_12float_e4m3_tEfNS_4arch4Sm90ELb0ELb1ELb1ELb1ELb1ELb1ELb0ELb1ELb0ELb1ELb0ELb0EEENS1_21CollectiveEpilogueFwdINS6_IJSA_SC_SB_EEES9_NS_10bfloat16_tESG_Li256ELb1ELb1ELb0ELb1EEENS1_36VarlenDynamicPersistentTileSchedulerILi128ELi64ELi256ELi128ELb0ELb1ELb1ELb1ELb0ELb1EEEEEEEEEvNT_6ParamsE,"ax",@progbits
	.align	128
.text._ZN7cutlass13device_kernelIN5flash11enable_sm90INS1_16FlashAttnFwdSm90INS1_25CollectiveMainloopFwdSm90ILi2EN4cute5tupleIJNS5_1CILi1EEES8_S8_EEENS6_IJNS7_ILi128EEENS7_ILi64EEENS7_ILi256EEEEEELi256ENS_12float_e4m3_tEfNS_4arch4Sm90ELb0ELb1ELb1ELb1ELb1ELb1ELb0ELb1ELb0ELb1ELb0ELb0EEENS1_21CollectiveEpilogueFwdINS6_IJSA_SC_SB_EEES9_NS_10bfloat16_tESG_Li256ELb1ELb1ELb0ELb1EEENS1_36VarlenDynamicPersistentTileSchedulerILi128ELi64ELi256ELi128ELb0ELb1ELb1ELb1ELb0ELb1EEEEEEEEEvNT_6ParamsE:
        .type           _ZN7cutlass13device_kernelIN5flash11enable_sm90INS1_16FlashAttnFwdSm90INS1_25CollectiveMainloopFwdSm90ILi2EN4cute5tupleIJNS5_1CILi1EEES8_S8_EEENS6_IJNS7_ILi128EEENS7_ILi64EEENS7_ILi256EEEEEELi256ENS_12float_e4m3_tEfNS_4arch4Sm90ELb0ELb1ELb1ELb1ELb1ELb1ELb0ELb1ELb0ELb1ELb0ELb0EEENS1_21CollectiveEpilogueFwdINS6_IJSA_SC_SB_EEES9_NS_10bfloat16_tESG_Li256ELb1ELb1ELb0ELb1EEENS1_36VarlenDynamicPersistentTileSchedulerILi128ELi64ELi256ELi128ELb0ELb1ELb1ELb1ELb0ELb1EEEEEEEEEvNT_6ParamsE,@function
        .size           _ZN7cutlass13device_kernelIN5flash11enable_sm90INS1_16FlashAttnFwdSm90INS1_25CollectiveMainloopFwdSm90ILi2EN4cute5tupleIJNS5_1CILi1EEES8_S8_EEENS6_IJNS7_ILi128EEENS7_ILi64EEENS7_ILi256EEEEEELi256ENS_12float_e4m3_tEfNS_4arch4Sm90ELb0ELb1ELb1ELb1ELb1ELb1ELb0ELb1ELb0ELb1ELb0ELb0EEENS1_21CollectiveEpilogueFwdINS6_IJSA_SC_SB_EEES9_NS_10bfloat16_tESG_Li256ELb1ELb1ELb0ELb1EEENS1_36VarlenDynamicPersistentTileSchedulerILi128ELi64ELi256ELi128ELb0ELb1ELb1ELb1ELb0ELb1EEEEEEEEEvNT_6ParamsE,(.L_x_50 - _ZN7cutlass13device_kernelIN5flash11enable_sm90INS1_16FlashAttnFwdSm90INS1_25CollectiveMainloopFwdSm90ILi2EN4cute5tupleIJNS5_1CILi1EEES8_S8_EEENS6_IJNS7_ILi128EEENS7_ILi64EEENS7_ILi256EEEEEELi256ENS_12float_e4m3_tEfNS_4arch4Sm90ELb0ELb1ELb1ELb1ELb1ELb1ELb0ELb1ELb0ELb1ELb0ELb0EEENS1_21CollectiveEpilogueFwdINS6_IJSA_SC_SB_EEES9_NS_10bfloat16_tESG_Li256ELb1ELb1ELb0ELb1EEENS1_36VarlenDynamicPersistentTileSchedulerILi128ELi64ELi256ELi128ELb0ELb1ELb1ELb1ELb0ELb1EEEEEEEEEvNT_6ParamsE)
        .other          _ZN7cutlass13device_kernelIN5flash11enable_sm90INS1_16FlashAttnFwdSm90INS1_25CollectiveMainloopFwdSm90ILi2EN4cute5tupleIJNS5_1CILi1EEES8_S8_EEENS6_IJNS7_ILi128EEENS7_ILi64EEENS7_ILi256EEEEEELi256ENS_12float_e4m3_tEfNS_4arch4Sm90ELb0ELb1ELb1ELb1ELb1ELb1ELb0ELb1ELb0ELb1ELb0ELb0EEENS1_21CollectiveEpilogueFwdINS6_IJSA_SC_SB_EEES9_NS_10bfloat16_tESG_Li256ELb1ELb1ELb0ELb1EEENS1_36VarlenDynamicPersistentTileSchedulerILi128ELi64ELi256ELi128ELb0ELb1ELb1ELb1ELb0ELb1EEEEEEEEEvNT_6ParamsE,@"STO_CUDA_ENTRY STV_DEFAULT"
_ZN7cutlass13device_kernelIN5flash11enable_sm90INS1_16FlashAttnFwdSm90INS1_25CollectiveMainloopFwdSm90ILi2EN4cute5tupleIJNS5_1CILi1EEES8_S8_EEENS6_IJNS7_ILi128EEENS7_ILi64EEENS7_ILi256EEEEEELi256ENS_12float_e4m3_tEfNS_4arch4Sm90ELb0ELb1ELb1ELb1ELb1ELb1ELb0ELb1ELb0ELb1ELb0ELb0EEENS1_21CollectiveEpilogueFwdINS6_IJSA_SC_SB_EEES9_NS_10bfloat16_tESG_Li256ELb1ELb1ELb0ELb1EEENS1_36VarlenDynamicPersistentTileSchedulerILi128ELi64ELi256ELi128ELb0ELb1ELb1ELb1ELb0ELb1EEEEEEEEEvNT_6ParamsE:
[----:B------:R-:W-:Y:S01]  /*0000*/  LDC R1, c[0x0][0x37c] ;  /* 0x0000df00ff017b82 */ /* 0x000fe20000000800 */
[----:B------:R-:W-:Y:S05]  /*0010*/  EXIT ;  /* 0x000000000000794d */ /* 0x000fea0003800000 */
.L_x_5:
        /* <DEDUP_REMOVED lines=14> */
.L_x_50:


//--------------------- .text._ZN7cutlass13device_kernelIN5flash11enable_sm90INS1_16FlashAttnFwdSm90INS1_25CollectiveMainloopFwdSm90ILi2EN4cute5tupleIJNS5_1CILi1EEES8_S8_EEENS6_IJNS7_ILi128EEESA_NS7_ILi256EEEEEELi256ENS_12float_e4m3_tEfNS_4arch4Sm90ELb1ELb0ELb1ELb0ELb1ELb0ELb0ELb1ELb0ELb1ELb0ELb0EEENS1_21CollectiveEpilogueFwdINS6_IJSA_SB_SA_EEES9_NS_10bfloat16_tESF_Li256ELb0ELb1ELb0ELb1EEENS1_30DynamicPersistentTileSchedulerILi256ELi128ELb0ELb1ELb1EEEEEEEEEvNT_6ParamsE --------------------------
	.section	.text._ZN7cutlass13device_kernelIN5flash11enable_sm90INS1_16FlashAttnFwdSm90INS1_25CollectiveMainloopFwdSm90ILi2EN4cute5tupleIJNS5_1CILi1EEES8_S8_EEENS6_IJNS7_ILi128EEESA_NS7_ILi256EEEEEELi256ENS_12float_e4m3_tEfNS_4arch4Sm90ELb1ELb0ELb1ELb0ELb1ELb0ELb0ELb1ELb0ELb1ELb0ELb0EEENS1_21CollectiveEpilogueFwdINS6_IJSA_SB_SA_EEES9_NS_10bfloat16_tESF_Li256ELb0ELb1ELb0ELb1EEENS1_30DynamicPersistentTileSchedulerILi256ELi128ELb0ELb1ELb1EEEEEEEEEvNT_6ParamsE,"ax",@progbits
	.align	128
.text._ZN7cutlass13device_kernelIN5flash11enable_sm90INS1_16FlashAttnFwdSm90INS1_25CollectiveMainloopFwdSm90ILi2EN4cute5tupleIJNS5_1CILi1EEES8_S8_EEENS6_IJNS7_ILi128EEESA_NS7_ILi256EEEEEELi256ENS_12float_e4m3_tEfNS_4arch4Sm90ELb1ELb0ELb1ELb0ELb1ELb0ELb0ELb1ELb0ELb1ELb0ELb0EEENS1_21CollectiveEpilogueFwdINS6_IJSA_SB_SA_EEES9_NS_10bfloat16_tESF_Li256ELb0ELb1ELb0ELb1EEENS1_30DynamicPersistentTileSchedulerILi256ELi128ELb0ELb1ELb1EEEEEEEEEvNT_6ParamsE:
        .type           _ZN7cutlass13device_kernelIN5flash11enable_sm90INS1_16FlashAttnFwdSm90INS1_25CollectiveMainloopFwdSm90ILi2EN4cute5tupleIJNS5_1CILi1EEES8_S8_EEENS6_IJNS7_ILi128EEESA_NS7_ILi256EEEEEELi256ENS_12float_e4m3_tEfNS_4arch4Sm90ELb1ELb0ELb1ELb0ELb1ELb0ELb0ELb1ELb0ELb1ELb0ELb0EEENS1_21CollectiveEpilogueFwdINS6_IJSA_SB_SA_EEES9_NS_10bfloat16_tESF_Li256ELb0ELb1ELb0ELb1EEENS1_30DynamicPersistentTileSchedulerILi256ELi128ELb0ELb1ELb1EEEEEEEEEvNT_6ParamsE,@function
        .size           _ZN7cutlass13device_kernelIN5flash11enable_sm90INS1_16FlashAttnFwdSm90INS1_25CollectiveMainloopFwdSm90ILi2EN4cute5tupleIJNS5_1CILi1EEES8_S8_EEENS6_IJNS7_ILi128EEESA_NS7_ILi256EEEEEELi256ENS_12float_e4m3_tEfNS_4arch4Sm90ELb1ELb0ELb1ELb0ELb1ELb0ELb0ELb1ELb0ELb1ELb0ELb0EEENS1_21CollectiveEpilogueFwdINS6_IJSA_SB_SA_EEES9_NS_10bfloat16_tESF_Li256ELb0ELb1ELb0ELb1EEENS1_30DynamicPersistentTileSchedulerILi256ELi128ELb0ELb1ELb1EEEEEEEEEvNT_6ParamsE,(.L_x_51 - _ZN7cutlass13device_kernelIN5flash11enable_sm90INS1_16FlashAttnFwdSm90INS1_25CollectiveMainloopFwdSm90ILi2EN4cute5tupleIJNS5_1CILi1EEES8_S8_EEENS6_IJNS7_ILi128EEESA_NS7_ILi256EEEEEELi256ENS_12float_e4m3_tEfNS_4arch4Sm90ELb1ELb0ELb1ELb0ELb1ELb0ELb0ELb1ELb0ELb1ELb0ELb0EEENS1_21CollectiveEpilogueFwdINS6_IJSA_SB_SA_EEES9_NS_10bfloat16_tESF_Li256ELb0ELb1ELb0ELb1EEENS1_30DynamicPersistentTileSchedulerILi256ELi128ELb0ELb1ELb1EEEEEEEEEvNT_6ParamsE)
        .other          _ZN7cutlass13device_kernelIN5flash11enable_sm90INS1_16FlashAttnFwdSm90INS1_25CollectiveMainloopFwdSm90ILi2EN4cute5tupleIJNS5_1CILi1EEES8_S8_EEENS6_IJNS7_ILi128EEESA_NS7_ILi256EEEEEELi256ENS_12float_e4m3_tEfNS_4arch4Sm90ELb1ELb0ELb1ELb0ELb1ELb0ELb0ELb1ELb0ELb1ELb0ELb0EEENS1_21CollectiveEpilogueFwdINS6_IJSA_SB_SA_EEES9_NS_10bfloat16_tESF_Li256ELb0ELb1ELb0ELb1EEENS1_30DynamicPersistentTileSchedulerILi256ELi128ELb0ELb1ELb1EEEEEEEEEvNT_6ParamsE,@"STO_CUDA_ENTRY STV_DEFAULT"
_ZN7cutlass13device_kernelIN5flash11enable_sm90INS1_16FlashAttnFwdSm90INS1_25CollectiveMainloopFwdSm90ILi2EN4cute5tupleIJNS5_1CILi1EEES8_S8_EEENS6_IJNS7_ILi128EEESA_NS7_ILi256EEEEEELi256ENS_12float_e4m3_tEfNS_4arch4Sm90ELb1ELb0ELb1ELb0ELb1ELb0ELb0ELb1ELb0ELb1ELb0ELb0EEENS1_21CollectiveEpilogueFwdINS6_IJSA_SB_SA_EEES9_NS_10bfloat16_tESF_Li256ELb0ELb1ELb0ELb1EEENS1_30DynamicPersistentTileSchedulerILi256ELi128ELb0ELb1ELb1EEEEEEEEEvNT_6ParamsE:
[----:B------:R-:W-:Y:S01]  /*0000*/  LDC R1, c[0x0][0x37c] ;  /* 0x0000df00ff017b82 */ /* 0x000fe20000000800 */
[----:B------:R-:W-:Y:S05]  /*0010*/  EXIT ;  /* 0x000000000000794d */ /* 0x000fea0003800000 */
.L_x_6:
        /* <DEDUP_REMOVED lines=14> */
.L_x_51:


//--------------------- .text._ZN7cutlass13device_kernelIN5flash11enable_sm90INS1_16FlashAttnFwdSm90INS1_25CollectiveMainloopFwdSm90ILi2EN4cute5tupleIJNS5_1CILi1EEES8_S8_EEENS6_IJNS7_ILi128EEESA_NS7_ILi256EEEEEELi256ENS_12float_e4m3_tEfNS_4arch4Sm90ELb1ELb0ELb1ELb1ELb1ELb0ELb0ELb1ELb0ELb1ELb0ELb0EEENS1_21CollectiveEpilogueFwdINS6_IJSA_SB_SA_EEES9_NS_10bfloat16_tESF_Li256ELb1ELb1ELb0ELb1EEENS1_36VarlenDynamicPersistentTileSchedulerILi128ELi128ELi256ELi128ELb0ELb1ELb1ELb1ELb1ELb1EEEEEEEEEvNT_6ParamsE --------------------------
	.section	.text._ZN7cutlass13device_kernelIN5flash11enable_sm90INS1_16FlashAttnFwdSm90INS1_25CollectiveMainloopFwdSm90ILi2EN4cute5tupleIJNS5_1CILi1EEES8_S8_EEENS6_IJNS7_ILi128EEESA_NS7_ILi256EEEEEELi256ENS_12float_e4m3_tEfNS_4arch4Sm90ELb1ELb0ELb1ELb1ELb1ELb0ELb0ELb1ELb0ELb1ELb0ELb0EEENS1_21CollectiveEpilogueFwdINS6_IJSA_SB_SA_EEES9_NS_10bfloat16_tESF_Li256ELb1ELb1ELb0ELb1EEENS1_36VarlenDynamicPersistentTileSchedulerILi128ELi128ELi256ELi128ELb0ELb1ELb1ELb1ELb1ELb1EEEEEEEEEvNT_6ParamsE,"ax",@progbits
	.align	128
.text._ZN7cutlass13device_kernelIN5flash11enable_sm90INS1_16FlashAttnFwdSm90INS1_25CollectiveMainloopFwdSm90ILi2EN4cute5tupleIJNS5_1CILi1EEES8_S8_EEENS6_IJNS7_ILi128EEESA_NS7_ILi256EEEEEELi256ENS_12float_e4m3_tEfNS_4arch4Sm90ELb1ELb0ELb1ELb1ELb1ELb0ELb0ELb1ELb0ELb1ELb0ELb0EEENS1_21CollectiveEpilogueFwdINS6_IJSA_SB_SA_EEES9_NS_10bfloat16_tESF_Li256ELb1ELb1ELb0ELb1EEENS1_36VarlenDynamicPersistentTileSchedulerILi128ELi128ELi256ELi128ELb0ELb1ELb1ELb1ELb1ELb1EEEEEEEEEvNT_6ParamsE:
        .type           _ZN7cutlass13device_kernelIN5flash11enable_sm90INS1_16FlashAttnFwdSm90INS1_25CollectiveMainloopFwdSm90ILi2EN4cute5tupleIJNS5_1CILi1EEES8_S8_EEENS6_IJNS7_ILi128EEESA_NS7_ILi256EEEEEELi256ENS_12float_e4m3_tEfNS_4arch4Sm90ELb1ELb0ELb1ELb1ELb1ELb0ELb0ELb1ELb0ELb1ELb0ELb0EEENS1_21CollectiveEpilogueFwdINS6_IJSA_SB_SA_EEES9_NS_10bfloat16_tESF_Li256ELb1ELb1ELb0ELb1EEENS1_36VarlenDynamicPersistentTileSchedulerILi128ELi128ELi256ELi128ELb0ELb1ELb1ELb1ELb1ELb1EEEEEEEEEvNT_6ParamsE,@function
        .size           _ZN7cutlass13device_kernelIN5flash11enable_sm90INS1_16FlashAttnFwdSm90INS1_25CollectiveMainloopFwdSm90ILi2EN4cute5tupleIJNS5_1CILi1EEES8_S8_EEENS6_IJNS7_ILi128EEESA_NS7_ILi256EEEEEELi256ENS_12float_e4m3_tEfNS_4arch4Sm90ELb1ELb0ELb1ELb1ELb1ELb0ELb0ELb1ELb0ELb1ELb0ELb0EEENS1_21CollectiveEpilogueFwdINS6_IJSA_SB_SA_EEES9_NS_10bfloat16_tESF_Li256ELb1ELb1ELb0ELb1EEENS1_36VarlenDynamicPersistentTileSchedulerILi128ELi128ELi256ELi128ELb0ELb1ELb1ELb1ELb1ELb1EEEEEEEEEvNT_6ParamsE,(.L_x_52 - _ZN7cutlass13device_kernelIN5flash11enable_sm90INS1_16FlashAttnFwdSm90INS1_25CollectiveMainloopFwdSm90ILi2EN4cute5tupleIJNS5_1CILi1EEES8_S8_EEENS6_IJNS7_ILi128EEESA_NS7_ILi256EEEEEELi256ENS_12float_e4m3_tEfNS_4arch4Sm90ELb1ELb0ELb1ELb1ELb1ELb0ELb0ELb1ELb0ELb1ELb0ELb0EEENS1_21CollectiveEpilogueFwdINS6_IJSA_SB_SA_EEES9_NS_10bfloat16_tESF_Li256ELb1ELb1ELb0ELb1EEENS1_36VarlenDynamicPersistentTileSchedulerILi128ELi128ELi256ELi128ELb0ELb1ELb1ELb1ELb1ELb1EEEEEEEEEvNT_6ParamsE)
        .other          _ZN7cutlass13device_kernelIN5flash11enable_sm90INS1_16FlashAttnFwdSm90INS1_25CollectiveMainloopFwdSm90ILi2EN4cute5tupleIJNS5_1CILi1EEES8_S8_EEENS6_IJNS7_ILi128EEESA_NS7_ILi256EEEEEELi256ENS_12float_e4m3_tEfNS_4arch4Sm90ELb1ELb0ELb1ELb1ELb1ELb0ELb0ELb1ELb0ELb1ELb0ELb0EEENS1_21CollectiveEpilogueFwdINS6_IJSA_SB_SA_EEES9_NS_10bfloat16_tESF_Li256ELb1ELb1ELb0ELb1EEENS1_36VarlenDynamicPersistentTileSchedulerILi128ELi128ELi256ELi128ELb0ELb1ELb1ELb1ELb1ELb1EEEEEEEEEvNT_6ParamsE,@"STO_CUDA_ENTRY STV_DEFAULT"
_ZN7cutlass13device_kernelIN5flash11enable_sm90INS1_16FlashAttnFwdSm90INS1_25CollectiveMainloopFwdSm90ILi2EN4cute5tupleIJNS5_1CILi1EEES8_S8_EEENS6_IJNS7_ILi128EEESA_NS7_ILi256EEEEEELi256ENS_12float_e4m3_tEfNS_4arch4Sm90ELb1ELb0ELb1ELb1ELb1ELb0ELb0ELb1ELb0ELb1ELb0ELb0EEENS1_21CollectiveEpilogueFwdINS6_IJSA_SB_SA_EEES9_NS_10bfloat16_tESF_Li256ELb1ELb1ELb0ELb1EEENS1_36VarlenDynamicPersistentTileSchedulerILi128ELi128ELi256ELi128ELb0ELb1ELb1ELb1ELb1ELb1EEEEEEEEEvNT_6ParamsE:
[----:B------:R-:W-:Y:S01]  /*0000*/  LDC R1, c[0x0][0x37c] ;  /* 0x0000df00ff017b82 */ /* 0x000fe20000000800 */
[----:B------:R-:W-:Y:S05]  /*0010*/  EXIT ;  /* 0x000000000000794d */ /* 0x000fea0003800000 */
.L_x_7:
        /* <DEDUP_REMOVED lines=14> */
.L_x_52:


//--------------------- .text._ZN7cutlass13device_kernelIN5flash11enable_sm90INS1_16FlashAttnFwdSm90INS1_25CollectiveMainloopFwdSm90ILi2EN4cute5tupleIJNS5_1CILi1EEES8_S8_EEENS6_IJNS7_ILi128EEESA_NS7_ILi256EEEEEELi256ENS_12float_e4m3_tEfNS_4arch4Sm90ELb1ELb0ELb1ELb1ELb1ELb1ELb0ELb1ELb0ELb1ELb0ELb0EEENS1_21CollectiveEpilogueFwdINS6_IJSA_SB_SA_EEES9_NS_10bfloat16_tESF_Li256ELb1ELb1ELb0ELb1EEENS1_36VarlenDynamicPersistentTileSchedulerILi128ELi128ELi256ELi128ELb0ELb1ELb1ELb1ELb1ELb1EEEEEEEEEvNT_6ParamsE --------------------------
	.section	.text._ZN7cutlass13device_kernelIN5flash11enable_sm90INS1_16FlashAttnFwdSm90INS1_25CollectiveMainloopFwdSm90ILi2EN4cute5tupleIJNS5_1CILi1EEES8_S8_EEENS6_IJNS7_ILi128EEESA_NS7_ILi256EEEEEELi256ENS_12float_e4m3_tEfNS_4arch4Sm90ELb1ELb0ELb1ELb1ELb1ELb1ELb0ELb1ELb0ELb1ELb0ELb0EEENS1_21CollectiveEpilogueFwdINS6_IJSA_SB_SA_EEES9_NS_10bfloat16_tESF_Li256ELb1ELb1ELb0ELb1EEENS1_36VarlenDynamicPersistentTileSchedulerILi128ELi128ELi256ELi128ELb0ELb1ELb1ELb1ELb1ELb1EEEEEEEEEvNT_6ParamsE,"ax",@progbits
	.align	128
.text._ZN7cutlass13device_kernelIN5flash11enable_sm90INS1_16FlashAttnFwdSm90INS1_25CollectiveMainloopFwdSm90ILi2EN4cute5tupleIJNS5_1CILi1EEES8_S8_EEENS6_IJNS7_ILi128EEESA_NS7_ILi256EEEEEELi256ENS_12float_e4m3_tEfNS_4arch4Sm90ELb1ELb0ELb1ELb1ELb1ELb1ELb0ELb1ELb0ELb1ELb0ELb0EEENS1_21CollectiveEpilogueFwdINS6_IJSA_SB_SA_EEES9_NS_10bfloat16_tESF_Li256ELb1ELb1ELb0ELb1EEENS1_36VarlenDynamicPersistentTileSchedulerILi128ELi128ELi256ELi128ELb0ELb1ELb1ELb1ELb1ELb1EEEEEEEEEvNT_6ParamsE:
        .type           _ZN7cutlass13device_kernelIN5flash11enable_sm90INS1_16FlashAttnFwdSm90INS1_25CollectiveMainloopFwdSm90ILi2EN4cute5tupleIJNS5_1CILi1EEES8_S8_EEENS6_IJNS7_ILi128EEESA_NS7_ILi256EEEEEELi256ENS_12float_e4m3_tEfNS_4arch4Sm90ELb1ELb0ELb1ELb1ELb1ELb1ELb0ELb1ELb0ELb1ELb0ELb0EEENS1_21CollectiveEpilogueFwdINS6_IJSA_SB_SA_EEES9_NS_10bfloat16_tESF_Li256ELb1ELb1ELb0ELb1EEENS1_36VarlenDynamicPersistentTileSchedulerILi128ELi128ELi256ELi128ELb0ELb1ELb1ELb1ELb1ELb1EEEEEEEEEvNT_6ParamsE,@function
        .size           _ZN7cutlass13device_kernelIN5flash11enable_sm90INS1_16FlashAttnFwdSm90INS1_25CollectiveMainloopFwdSm90ILi2EN4cute5tupleIJNS5_1CILi1EEES8_S8_EEENS6_IJNS7_ILi128EEESA_NS7_ILi256EEEEEELi256ENS_12float_e4m3_tEfNS_4arch4Sm90ELb1ELb0ELb1ELb1ELb1ELb1ELb0ELb1ELb0ELb1ELb0ELb0EEENS1_21CollectiveEpilogueFwdINS6_IJSA_SB_SA_EEES9_NS_10bfloat16_tESF_Li256ELb1ELb1ELb0ELb1EEENS1_36VarlenDynamicPersistentTileSchedulerILi128ELi128ELi256ELi128ELb0ELb1ELb1ELb1ELb1ELb1EEEEEEEEEvNT_6ParamsE,(.L_x_53 - _ZN7cutlass13device_kernelIN5flash11enable_sm90INS1_16FlashAttnFwdSm90INS1_25CollectiveMainloopFwdSm90ILi2EN4cute5tupleIJNS5_1CILi1EEES8_S8_EEENS6_IJNS7_ILi128EEESA_NS7_ILi256EEEEEELi256ENS_12float_e4m3_tEfNS_4arch4Sm90ELb1ELb0ELb1ELb1ELb1ELb1ELb0ELb1ELb0ELb1ELb0ELb0EEENS1_21CollectiveEpilogueFwdINS6_IJSA_SB_SA_EEES9_NS_10bfloat16_tESF_Li256ELb1ELb1ELb0ELb1EEENS1_36VarlenDynamicPersistentTileSchedulerILi128ELi128ELi256ELi128ELb0ELb1ELb1ELb1ELb1ELb1EEEEEEEEEvNT_6ParamsE)
        .other          _ZN7cutlass13device_kernelIN5flash11enable_sm90INS1_16FlashAttnFwdSm90INS1_25CollectiveMainloopFwdSm90ILi2EN4cute5tupleIJNS5_1CILi1EEES8_S8_EEENS6_IJNS7_ILi128EEESA_NS7_ILi256EEEEEELi256ENS_12float_e4m3_tEfNS_4arch4Sm90ELb1ELb0ELb1ELb1ELb1ELb1ELb0ELb1ELb0ELb1ELb0ELb0EEENS1_21CollectiveEpilogueFwdINS6_IJSA_SB_SA_EEES9_NS_10bfloat16_tESF_Li256ELb1ELb1ELb0ELb1EEENS1_36VarlenDynamicPersistentTileSchedulerILi128ELi128ELi256ELi128ELb0ELb1ELb1ELb1ELb1ELb1EEEEEEEEEvNT_6ParamsE,@"STO_CUDA_ENTRY STV_DEFAULT"
_ZN7cutlass13device_kernelIN5flash11enable_sm90INS1_16FlashAttnFwdSm90INS1_25CollectiveMainloopFwdSm90ILi2EN4cute5tupleIJNS5_1CILi1EEES8_S8_EEENS6_IJNS7_ILi128EEESA_NS7_ILi256EEEEEELi256ENS_12float_e4m3_tEfNS_4arch4Sm90ELb1ELb0ELb1ELb1ELb1ELb1ELb0ELb1ELb0ELb1ELb0ELb0EEENS1_21CollectiveEpilogueFwdINS6_IJSA_SB_SA_EEES9_NS_10bfloat16_tESF_Li256ELb1ELb1ELb0ELb1EEENS1_36VarlenDynamicPersistentTileSchedulerILi128ELi128ELi256ELi128ELb0ELb1ELb1ELb1ELb1ELb1EEEEEEEEEvNT_6ParamsE:
[----:B------:R-:W-:Y:S01]  /*0000*/  LDC R1, c[0x0][0x37c] ;  /* 0x0000df00ff017b82 */ /* 0x000fe20000000800 */
[----:B------:R-:W-:Y:S05]  /*0010*/  EXIT ;  /* 0x000000000000794d */ /* 0x000fea0003800000 */
.L_x_8:
        /* <DEDUP_REMOVED lines=14> */
.L_x_53:


//--------------------- .text._ZN7cutlass13device_kernelIN5flash11enable_sm90INS1_16FlashAttnFwdSm90INS1_25CollectiveMainloopFwdSm90ILi2EN4cute5tupleIJNS5_1CILi1EEES8_S8_EEENS6_IJNS7_ILi128EEENS7_ILi160EEENS7_ILi192EEEEEELi192ENS_12float_e4m3_tEfNS_4arch4Sm90ELb0ELb0ELb1ELb0ELb1ELb0ELb0ELb1ELb1ELb1ELb0ELb0EEENS1_21CollectiveEpilogueFwdINS6_IJSA_SC_SB_EEES9_NS_10bfloat16_tESG_Li256ELb0ELb1ELb0ELb1EEENS1_29StaticPersistentTileSchedulerILb0EEEEEEEEEvNT_6ParamsE --------------------------
	.section	.text._ZN7cutlass13device_kernelIN5flash11enable_sm90INS1_16FlashAttnFwdSm90INS1_25CollectiveMainloopFwdSm90ILi2EN4cute5tupleIJNS5_1CILi1EEES8_S8_EEENS6_IJNS7_ILi128EEENS7_ILi160EEENS7_ILi192EEEEEELi192ENS_12float_e4m3_tEfNS_4arch4Sm90ELb0ELb0ELb1ELb0ELb1ELb0ELb0ELb1ELb1ELb1ELb0ELb0EEENS1_21CollectiveEpilogueFwdINS6_IJSA_SC_SB_EEES9_NS_10bfloat16_tESG_Li256ELb0ELb1ELb0ELb1EEENS1_29StaticPersistentTileSchedulerILb0EEEEEEEEEvNT_6ParamsE,"ax",@progbits
	.align	128
.text._ZN7cutlass13device_kernelIN5flash11enable_sm90INS1_16FlashAttnFwdSm90INS1_25CollectiveMainloopFwdSm90ILi2EN4cute5tupleIJNS5_1CILi1EEES8_S8_EEENS6_IJNS7_ILi128EEENS7_ILi160EEENS7_ILi192EEEEEELi192ENS_12float_e4m3_tEfNS_4arch4Sm90ELb0ELb0ELb1ELb0ELb1ELb0ELb0ELb1ELb1ELb1ELb0ELb0EEENS1_21CollectiveEpilogueFwdINS6_IJSA_SC_SB_EEES9_NS_10bfloat16_tESG_Li256ELb0ELb1ELb0ELb1EEENS1_29StaticPersistentTileSchedulerILb0EEEEEEEEEvNT_6ParamsE:
        .type           _ZN7cutlass13device_kernelIN5flash11enable_sm90INS1_16FlashAttnFwdSm90INS1_25CollectiveMainloopFwdSm90ILi2EN4cute5tupleIJNS5_1CILi1EEES8_S8_EEENS6_IJNS7_ILi128EEENS7_ILi160EEENS7_ILi192EEEEEELi192ENS_12float_e4m3_tEfNS_4arch4Sm90ELb0ELb0ELb1ELb0ELb1ELb0ELb0ELb1ELb1ELb1ELb0ELb0EEENS1_21CollectiveEpilogueFwdINS6_IJSA_SC_SB_EEES9_NS_10bfloat16_tESG_Li256ELb0ELb1ELb0ELb1EEENS1_29StaticPersistentTileSchedulerILb0EEEEEEEEEvNT_6ParamsE,@function
        .size           _ZN7cutlass13device_kernelIN5flash11enable_sm90INS1_16FlashAttnFwdSm90INS1_25CollectiveMainloopFwdSm90ILi2EN4cute5tupleIJNS5_1CILi1EEES8_S8_EEENS6_IJNS7_ILi128EEENS7_ILi160EEENS7_ILi192EEEEEELi192ENS_12float_e4m3_tEfNS_4arch4Sm90ELb0ELb0ELb1ELb0ELb1ELb0ELb0ELb1ELb1ELb1ELb0ELb0EEENS1_21CollectiveEpilogueFwdINS6_IJSA_SC_SB_EEES9_NS_10bfloat16_tESG_Li256ELb0ELb1ELb0ELb1EEENS1_29StaticPersistentTileSchedulerILb0EEEEEEEEEvNT_6ParamsE,(.L_x_54 - _ZN7cutlass13device_kernelIN5flash11enable_sm90INS1_16FlashAttnFwdSm90INS1_25CollectiveMainloopFwdSm90ILi2EN4cute5tupleIJNS5_1CILi1EEES8_S8_EEENS6_IJNS7_ILi128EEENS7_ILi160EEENS7_ILi192EEEEEELi192ENS_12float_e4m3_tEfNS_4arch4Sm90ELb0ELb0ELb1ELb0ELb1ELb0ELb0ELb1ELb1ELb1ELb0ELb0EEENS1_21CollectiveEpilogueFwdINS6_IJSA_SC_SB_EEES9_NS_10bfloat16_tESG_Li256ELb0ELb1ELb0ELb1EEENS1_29StaticPersistentTileSchedulerILb0EEEEEEEEEvNT_6ParamsE)
        .other          _ZN7cutlass13device_kernelIN5flash11enable_sm90INS1_16FlashAttnFwdSm90INS1_25CollectiveMainloopFwdSm90ILi2EN4cute5tupleIJNS5_1CILi1EEES8_S8_EEENS6_IJNS7_ILi128EEENS7_ILi160EEENS7_ILi192EEEEEELi192ENS_12float_e4m3_tEfNS_4arch4Sm90ELb0ELb0ELb1ELb0ELb1ELb0ELb0ELb1ELb1ELb1ELb0ELb0EEENS1_21CollectiveEpilogueFwdINS6_IJSA_SC_SB_EEES9_NS_10bfloat16_tESG_Li256ELb0ELb1ELb0ELb1EEENS1_29StaticPersistentTileSchedulerILb0EEEEEEEEEvNT_6ParamsE,@"STO_CUDA_ENTRY STV_DEFAULT"
_ZN7cutlass13device_kernelIN5flash11enable_sm90INS1_16FlashAttnFwdSm90INS1_25CollectiveMainloopFwdSm90ILi2EN4cute5tupleIJNS5_1CILi1EEES8_S8_EEENS6_IJNS7_ILi128EEENS7_ILi160EEENS7_ILi192EEEEEELi192ENS_12float_e4m3_tEfNS_4arch4Sm90ELb0ELb0ELb1ELb0ELb1ELb0ELb0ELb1ELb1ELb1ELb0ELb0EEENS1_21CollectiveEpilogueFwdINS6_IJSA_SC_SB_EEES9_NS_10bfloat16_tESG_Li256ELb0ELb1ELb0ELb1EEENS1_29StaticPersistentTileSchedulerILb0EEEEEEEEEvNT_6ParamsE:
[----:B------:R-:W-:Y:S01]  /*0000*/  LDC R1, c[0x0][0x37c] ;  /* 0x0000df00ff017b82 */ /* 0x000fe20000000800 */
[----:B------:R-:W-:Y:S05]  /*0010*/  EXIT ;  /* 0x000000000000794d */ /* 0x000fea0003800000 */
.L_x_9:
        /* <DEDUP_REMOVED lines=14> */
.L_x_54:


//--------------------- .text._ZN7cutlass13device_kernelIN5flash11enable_sm90INS1_16FlashAttnFwdSm90INS1_25CollectiveMainloopFwdSm90ILi2EN4cute5tupleIJNS5_1CILi1EEES8_S8_EEENS6_IJNS7_ILi128EEENS7_ILi160EEENS7_ILi192EEEEEELi192ENS_12float_e4m3_tEfNS_4arch4Sm90ELb0ELb0ELb1ELb1ELb1ELb0ELb0ELb1ELb1ELb1ELb0ELb0EEENS1_21CollectiveEpilogueFwdINS6_IJSA_SC_SB_EEES9_NS_10bfloat16_tESG_Li256ELb1ELb1ELb0ELb1EEENS1_36VarlenDynamicPersistentTileSchedulerILi128ELi160ELi256ELi128ELb0ELb1ELb1ELb0ELb1ELb1EEEEEEEEEvNT_6ParamsE --------------------------
	.section	.text._ZN7cutlass13device_kernelIN5flash11enable_sm90INS1_16FlashAttnFwdSm90INS1_25CollectiveMainloopFwdSm90ILi2EN4cute5tupleIJNS5_1CILi1EEES8_S8_EEENS6_IJNS7_ILi128EEENS7_ILi160EEENS7_ILi192EEEEEELi192ENS_12float_e4m3_tEfNS_4arch4Sm90ELb0ELb0ELb1ELb1ELb1ELb0ELb0ELb1ELb1ELb1ELb0ELb0EEENS1_21CollectiveEpilogueFwdINS6_IJSA_SC_SB_EEES9_NS_10bfloat16_tESG_Li256ELb1ELb1ELb0ELb1EEENS1_36VarlenDynamicPersistentTileSchedulerILi128ELi160ELi256ELi128ELb0ELb1ELb1ELb0ELb1ELb1EEEEEEEEEvNT_6ParamsE,"ax",@progbits
	.align	128
.text._ZN7cutlass13device_kernelIN5flash11enable_sm90INS1_16FlashAttnFwdSm90INS1_25CollectiveMainloopFwdSm90ILi2EN4cute5tupleIJNS5_1CILi1EEES8_S8_EEENS6_IJNS7_ILi128EEENS7_ILi160EEENS7_ILi192EEEEEELi192ENS_12float_e4m3_tEfNS_4arch4Sm90ELb0ELb0ELb1ELb1ELb1ELb0ELb0ELb1ELb1ELb1ELb0ELb0EEENS1_21CollectiveEpilogueFwdINS6_IJSA_SC_SB_EEES9_NS_10bfloat16_tESG_Li256ELb1ELb1ELb0ELb1EEENS1_36VarlenDynamicPersistentTileSchedulerILi128ELi160ELi256ELi128ELb0ELb1ELb1ELb0ELb1ELb1EEEEEEEEEvNT_6ParamsE:
        .type           _ZN7cutlass13device_kernelIN5flash11enable_sm90INS1_16FlashAttnFwdSm90INS1_25CollectiveMainloopFwdSm90ILi2EN4cute5tupleIJNS5_1CILi1EEES8_S8_EEENS6_IJNS7_ILi128EEENS7_ILi160EEENS7_ILi192EEEEEELi192ENS_12float_e4m3_tEfNS_4arch4Sm90ELb0ELb0ELb1ELb1ELb1ELb0ELb0ELb1ELb1ELb1ELb0ELb0EEENS1_21CollectiveEpilogueFwdINS6_IJSA_SC_SB_EEES9_NS_10bfloat16_tESG_Li256ELb1ELb1ELb0ELb1EEENS1_36VarlenDynamicPersistentTileSchedulerILi128ELi160ELi256ELi128ELb0ELb1ELb1ELb0ELb1ELb1EEEEEEEEEvNT_6ParamsE,@function
        .size           _ZN7cutlass13device_kernelIN5flash11enable_sm90INS1_16FlashAttnFwdSm90INS1_25CollectiveMainloopFwdSm90ILi2EN4cute5tupleIJNS5_1CILi1EEES8_S8_EEENS6_IJNS7_ILi128EEENS7_ILi160EEENS7_ILi192EEEEEELi192ENS_12float_e4m3_tEfNS_4arch4Sm90ELb0ELb0ELb1ELb1ELb1ELb0ELb0ELb1ELb1ELb1ELb0ELb0EEENS1_21CollectiveEpilogueFwdINS6_IJSA_SC_SB_EEES9_NS_10bfloat16_tESG_Li256ELb1ELb1ELb0ELb1EEENS1_36VarlenDynamicPersistentTileSchedulerILi128ELi160ELi256ELi128ELb0ELb1ELb1ELb0ELb1ELb1EEEEEEEEEvNT_6ParamsE,(.L_x_55 - _ZN7cutlass13device_kernelIN5flash11enable_sm90INS1_16FlashAttnFwdSm90INS1_25CollectiveMainloopFwdSm90ILi2EN4cute5tupleIJNS5_1CILi1EEES8_S8_EEENS6_IJNS7_ILi128EEENS7_ILi160EEENS7_ILi192EEEEEELi192ENS_12float_e4m3_tEfNS_4arch4Sm90ELb0ELb0ELb1ELb1ELb1ELb0ELb0ELb1ELb1ELb1ELb0ELb0EEENS1_21CollectiveEpilogueFwdINS6_IJSA_SC_SB_EEES9_NS_10bfloat16_tESG_Li256ELb1ELb1ELb0ELb1EEENS1_36VarlenDynamicPersistentTileSchedulerILi128ELi160ELi256ELi128ELb0ELb1ELb1ELb0ELb1ELb1EEEEEEEEEvNT_6ParamsE)
        .other          _ZN7cutlass13device_kernelIN5flash11enable_sm90INS1_16FlashAttnFwdSm90INS1_25CollectiveMainloopFwdSm90ILi2EN4cute5tupleIJNS5_1CILi1EEES8_S8_EEENS6_IJNS7_ILi128EEENS7_ILi160EEENS7_ILi192EEEEEELi192ENS_12float_e4m3_tEfNS_4arch4Sm90ELb0ELb0ELb1ELb1ELb1ELb0ELb0ELb1ELb1ELb1ELb0ELb0EEENS1_21CollectiveEpilogueFwdINS6_IJSA_SC_SB_EEES9_NS_10bfloat16_tESG_Li256ELb1ELb1ELb0ELb1EEENS1_36VarlenDynamicPersistentTileSchedulerILi128ELi160ELi256ELi128ELb0ELb1ELb1ELb0ELb1ELb1EEEEEEEEEvNT_6ParamsE,@"STO_CUDA_ENTRY STV_DEFAULT"
_ZN7cutlass13device_kernelIN5flash11enable_sm90INS1_16FlashAttnFwdSm90INS1_25CollectiveMainloopFwdSm90ILi2EN4cute5tupleIJNS5_1CILi1EEES8_S8_EEENS6_IJNS7_ILi128EEENS7_ILi160EEENS7_ILi192EEEEEELi192ENS_12float_e4m3_tEfNS_4arch4Sm90ELb0ELb0ELb1ELb1ELb1ELb0ELb0ELb1ELb1ELb1ELb0ELb0EEENS1_21CollectiveEpilogueFwdINS6_IJSA_SC_SB_EEES9_NS_10bfloat16_tESG_Li256ELb1ELb1ELb0ELb1EEENS1_36VarlenDynamicPersistentTileSchedulerILi128ELi160ELi256ELi128ELb0ELb1ELb1ELb0ELb1ELb1EEEEEEEEEvNT_6ParamsE:
[----:B------:R-:W-:Y:S01]  /*0000*/  LDC R1, c[0x0][0x37c] ;  /* 0x0000df00ff017b82 */ /* 0x000fe20000000800 */
[----:B------:R-:W-:Y:S05]  /*0010*/  EXIT ;  /* 0x000000000000794d */ /* 0x000fea0003800000 */
.L_x_10:
        /* <DEDUP_REMOVED lines=14> */
.L_x_55:


//--------------------- .text._ZN7cutlass13device_kernelIN5flash11enable_sm90INS1_16FlashAttnFwdSm90INS1_25CollectiveMainloopFwdSm90ILi2EN4cute5tupleIJNS5_1CILi1EEES8_S8_EEENS6_IJNS7_ILi128EEENS7_ILi160EEENS7_ILi192EEEEEELi192ENS_12float_e4m3_tEfNS_4arch4Sm90ELb0ELb0ELb1ELb1ELb1ELb1ELb0ELb1ELb1ELb1ELb0ELb0EEENS1_21CollectiveEpilogueFwdINS6_IJSA_SC_SB_EEES9_NS_10bfloat16_tESG_Li256ELb1ELb1ELb0ELb1EEENS1_36VarlenDynamicPersistentTileSchedulerILi128ELi160ELi256ELi128ELb0ELb1ELb1ELb0ELb1ELb1EEEEEEEEEvNT_6ParamsE --------------------------
	.section	.text._ZN7cutlass13device_kernelIN5flash11enable_sm90INS1_16FlashAttnFwdSm90INS1_25CollectiveMainloopFwdSm90ILi2EN4cute5tupleIJNS5_1CILi1EEES8_S8_EEENS6_IJNS7_ILi128EEENS7_ILi160EEENS7_ILi192EEEEEELi192ENS_12float_e4m3_tEfNS_4arch4Sm90ELb0ELb0ELb1ELb1ELb1ELb1ELb0ELb1ELb1ELb1ELb0ELb0EEENS1_21CollectiveEpilogueFwdINS6_IJSA_SC_SB_EEES9_NS_10bfloat16_tESG_Li256ELb1ELb1ELb0ELb1EEENS1_36VarlenDynamicPersistentTileSchedulerILi128ELi160ELi256ELi128ELb0ELb1ELb1ELb0ELb1ELb1EEEEEEEEEvNT_6ParamsE,"ax",@progbits
	.align	128
.text._ZN7cutlass13device_kernelIN5flash11enable_sm90INS1_16FlashAttnFwdSm90INS1_25CollectiveMainloopFwdSm90ILi2EN4cute5tupleIJNS5_1CILi1EEES8_S8_EEENS6_IJNS7_ILi128EEENS7_ILi160EEENS7_ILi192EEEEEELi192ENS_12float_e4m3_tEfNS_4arch4Sm90ELb0ELb0ELb1ELb1ELb1ELb1ELb0ELb1ELb1ELb1ELb0ELb0EEENS1_21CollectiveEpilogueFwdINS6_IJSA_SC_SB_EEES9_NS_10bfloat16_tESG_Li256ELb1ELb1ELb0ELb1EEENS1_36VarlenDynamicPersistentTileSchedulerILi128ELi160ELi256ELi128ELb0ELb1ELb1ELb0ELb1ELb1EEEEEEEEEvNT_6ParamsE:
        .type           _ZN7cutlass13device_kernelIN5flash11enable_sm90INS1_16FlashAttnFwdSm90INS1_25CollectiveMainloopFwdSm90ILi2EN4cute5tupleIJNS5_1CILi1EEES8_S8_EEENS6_IJNS7_ILi128EEENS7_ILi160EEENS7_ILi192EEEEEELi192ENS_12float_e4m3_tEfNS_4arch4Sm90ELb0ELb0ELb1ELb1ELb1ELb1ELb0ELb1ELb1ELb1ELb0ELb0EEENS1_21CollectiveEpilogueFwdINS6_IJSA_SC_SB_EEES9_NS_10bfloat16_tESG_Li256ELb1ELb1ELb0ELb1EEENS1_36VarlenDynamicPersistentTileSchedulerILi128ELi160ELi256ELi128ELb0ELb1ELb1ELb0ELb1ELb1EEEEEEEEEvNT_6ParamsE,@function
        .size           _ZN7cutlass13device_kernelIN5flash11enable_sm90INS1_16FlashAttnFwdSm90INS1_25CollectiveMainloopFwdSm90ILi2EN4cute5tupleIJNS5_1CILi1EEES8_S8_EEENS6_IJNS7_ILi128EEENS7_ILi160EEENS7_ILi192EEEEEELi192ENS_12float_e4m3_tEfNS_4arch4Sm90ELb0ELb0ELb1ELb1ELb1ELb1ELb0ELb1ELb1ELb1ELb0ELb0EEENS1_21CollectiveEpilogueFwdINS6_IJSA_SC_SB_EEES9_NS_10bfloat16_tESG_Li256ELb1ELb1ELb0ELb1EEENS1_36VarlenDynamicPersistentTileSchedulerILi128ELi160ELi256ELi128ELb0ELb1ELb1ELb0ELb1ELb1EEEEEEEEEvNT_6ParamsE,(.L_x_56 - _ZN7cutlass13device_kernelIN5flash11enable_sm90INS1_16FlashAttnFwdSm90INS1_25CollectiveMainloopFwdSm90ILi2EN4cute5tupleIJNS5_1CILi1EEES8_S8_EEENS6_IJNS7_ILi128EEENS7_ILi160EEENS7_ILi192EEEEEELi192ENS_12float_e4m3_tEfNS_4arch4Sm90ELb0ELb0ELb1ELb1ELb1ELb1ELb0ELb1ELb1ELb1ELb0ELb0EEENS1_21CollectiveEpilogueFwdINS6_IJSA_SC_SB_EEES9_NS_10bfloat16_tESG_Li256ELb1ELb1ELb0ELb1EEENS1_36VarlenDynamicPersistentTileSchedulerILi128ELi160ELi256ELi128ELb0ELb1ELb1ELb0ELb1ELb1EEEEEEEEEvNT_6ParamsE)
        .other          _ZN7cutlass13device_kernelIN5flash11enable_sm90INS1_16FlashAttnFwdSm90INS1_25CollectiveMainloopFwdSm90ILi2EN4cute5tupleIJNS5_1CILi1EEES8_S8_EEENS6_IJNS7_ILi128EEENS7_ILi160EEENS7_ILi192EEEEEELi192ENS_12float_e4m3_tEfNS_4arch4Sm90ELb0ELb0ELb1ELb1ELb1ELb1ELb0ELb1ELb1ELb1ELb0ELb0EEENS1_21CollectiveEpilogueFwdINS6_IJSA_SC_SB_EEES9_NS_10bfloat16_tESG_Li256ELb1ELb1ELb0ELb1EEENS1_36VarlenDynamicPersistentTileSchedulerILi128ELi160ELi256ELi128ELb0ELb1ELb1ELb0ELb1ELb1EEEEEEEEEvNT_6ParamsE,@"STO_CUDA_ENTRY STV_DEFAULT"
_ZN7cutlass13device_kernelIN5flash11enable_sm90INS1_16FlashAttnFwdSm90INS1_25CollectiveMainloopFwdSm90ILi2EN4cute5tupleIJNS5_1CILi1EEES8_S8_EEENS6_IJNS7_ILi128EEENS7_ILi160EEENS7_ILi192EEEEEELi192ENS_12float_e4m3_tEfNS_4arch4Sm90ELb0ELb0ELb1ELb1ELb1ELb1ELb0ELb1ELb1ELb1ELb0ELb0EEENS1_21CollectiveEpilogueFwdINS6_IJSA_SC_SB_EEES9_NS_10bfloat16_tESG_Li256ELb1ELb1ELb0ELb1EEENS1_36VarlenDynamicPersistentTileSchedulerILi128ELi160ELi256ELi128ELb0ELb1ELb1ELb0ELb1ELb1EEEEEEEEEvNT_6ParamsE:
[----:B------:R-:W-:Y:S01]  /*0000*/  LDC R1, c[0x0][0x37c] ;  /* 0x0000df00ff017b82 */ /* 0x000fe20000000800 */
[----:B------:R-:W-:Y:S05]  /*0010*/  EXIT ;  /* 0x000000000000794d */ /* 0x000fea0003800000 */
.L_x_11:
        /* <DEDUP_REMOVED lines=14> */
.L_x_56:


//--------------------- .text._ZN7cutlass13device_kernelIN5flash11enable_sm90INS1_16FlashAttnFwdSm90INS1_25CollectiveMainloopFwdSm90ILi2EN4cute5tupleIJNS5_1CILi1EEES8_S8_EEENS6_IJNS7_ILi128EEESA_NS7_ILi192EEEEEELi192ENS_12float_e4m3_tEfNS_4arch4Sm90ELb0ELb1ELb1ELb0ELb1ELb0ELb0ELb1ELb1ELb1ELb0ELb0EEENS1_21CollectiveEpilogueFwdINS6_IJSA_SB_SA_EEES9_NS_10bfloat16_tESF_Li256ELb0ELb1ELb0ELb1EEENS1_30DynamicPersistentTileSchedulerILi256ELi128ELb0ELb1ELb1EEEEEEEEEvNT_6ParamsE --------------------------
	.section	.text._ZN7cutlass13device_kernelIN5flash11enable_sm90INS1_16FlashAttnFwdSm90INS1_25CollectiveMainloopFwdSm90ILi2EN4cute5tupleIJNS5_1CILi1EEES8_S8_EEENS6_IJNS7_ILi128EEESA_NS7_ILi192EEEEEELi192ENS_12float_e4m3_tEfNS_4arch4Sm90ELb0ELb1ELb1ELb0ELb1ELb0ELb0ELb1ELb1ELb1ELb0ELb0EEENS1_21CollectiveEpilogueFwdINS6_IJSA_SB_SA_EEES9_NS_10bfloat16_tESF_Li256ELb0ELb1ELb0ELb1EEENS1_30DynamicPersistentTileSchedulerILi256ELi128ELb0ELb1ELb1EEEEEEEEEvNT_6ParamsE,"ax",@progbits
	.align	128
.text._ZN7cutlass13device_kernelIN5flash11enable_sm90INS1_16FlashAttnFwdSm90INS1_25CollectiveMainloopFwdSm90ILi2EN4cute5tupleIJNS5_1CILi1EEES8_S8_EEENS6_IJNS7_ILi128EEESA_NS7_ILi192EEEEEELi192ENS_12float_e4m3_tEfNS_4arch4Sm90ELb0ELb1ELb1ELb0ELb1ELb0ELb0ELb1ELb1ELb1ELb0ELb0EEENS1_21CollectiveEpilogueFwdINS6_IJSA_SB_SA_EEES9_NS_10bfloat16_tESF_Li256ELb0ELb1ELb0ELb1EEENS1_30DynamicPersistentTileSchedulerILi256ELi128ELb0ELb1ELb1EEEEEEEEEvNT_6ParamsE:
        .type           _ZN7cutlass13device_kernelIN5flash11enable_sm90INS1_16FlashAttnFwdSm90INS1_25CollectiveMainloopFwdSm90ILi2EN4cute5tupleIJNS5_1CILi1EEES8_S8_EEENS6_IJNS7_ILi128EEESA_NS7_ILi192EEEEEELi192ENS_12float_e4m3_tEfNS_4arch4Sm90ELb0ELb1ELb1ELb0ELb1ELb0ELb0ELb1ELb1ELb1ELb0ELb0EEENS1_21CollectiveEpilogueFwdINS6_IJSA_SB_SA_EEES9_NS_10bfloat16_tESF_Li256ELb0ELb1ELb0ELb1EEENS1_30DynamicPersistentTileSchedulerILi256ELi128ELb0ELb1ELb1EEEEEEEEEvNT_6ParamsE,@function
        .size           _ZN7cutlass13device_kernelIN5flash11enable_sm90INS1_16FlashAttnFwdSm90INS1_25CollectiveMainloopFwdSm90ILi2EN4cute5tupleIJNS5_1CILi1EEES8_S8_EEENS6_IJNS7_ILi128EEESA_NS7_ILi192EEEEEELi192ENS_12float_e4m3_tEfNS_4arch4Sm90ELb0ELb1ELb1ELb0ELb1ELb0ELb0ELb1ELb1ELb1ELb0ELb0EEENS1_21CollectiveEpilogueFwdINS6_IJSA_SB_SA_EEES9_NS_10bfloat16_tESF_Li256ELb0ELb1ELb0ELb1EEENS1_30DynamicPersistentTileSchedulerILi256ELi128ELb0ELb1ELb1EEEEEEEEEvNT_6ParamsE,(.L_x_57 - _ZN7cutlass13device_kernelIN5flash11enable_sm90INS1_16FlashAttnFwdSm90INS1_25CollectiveMainloopFwdSm90ILi2EN4cute5tupleIJNS5_1CILi1EEES8_S8_EEENS6_IJNS7_ILi128EEESA_NS7_ILi192EEEEEELi192ENS_12float_e4m3_tEfNS_4arch4Sm90ELb0ELb1ELb1ELb0ELb1ELb0ELb0ELb1ELb1ELb1ELb0ELb0EEENS1_21CollectiveEpilogueFwdINS6_IJSA_SB_SA_EEES9_NS_10bfloat16_tESF_Li256ELb0ELb1ELb0ELb1EEENS1_30DynamicPersistentTileSchedulerILi256ELi128ELb0ELb1ELb1EEEEEEEEEvNT_6ParamsE)
        .other          _ZN7cutlass13device_kernelIN5flash11enable_sm90INS1_16FlashAttnFwdSm90INS1_25CollectiveMainloopFwdSm90ILi2EN4cute5tupleIJNS5_1CILi1EEES8_S8_EEENS6_IJNS7_ILi128EEESA_NS7_ILi192EEEEEELi192ENS_12float_e4m3_tEfNS_4arch4Sm90ELb0ELb1ELb1ELb0ELb1ELb0ELb0ELb1ELb1ELb1ELb0ELb0EEENS1_21CollectiveEpilogueFwdINS6_IJSA_SB_SA_EEES9_NS_10bfloat16_tESF_Li256ELb0ELb1ELb0ELb1EEENS1_30DynamicPersistentTileSchedulerILi256ELi128ELb0ELb1ELb1EEEEEEEEEvNT_6ParamsE,@"STO_CUDA_ENTRY STV_DEFAULT"
_ZN7cutlass13device_kernelIN5flash11enable_sm90INS1_16FlashAttnFwdSm90INS1_25CollectiveMainloopFwdSm90ILi2EN4cute5tupleIJNS5_1CILi1EEES8_S8_EEENS6_IJNS7_ILi128EEESA_NS7_ILi192EEEEEELi192ENS_12float_e4m3_tEfNS_4arch4Sm90ELb0ELb1ELb1ELb0ELb1ELb0ELb0ELb1ELb1ELb1ELb0ELb0EEENS1_21CollectiveEpilogueFwdINS6_IJSA_SB_SA_EEES9_NS_10bfloat16_tESF_Li256ELb0ELb1ELb0ELb1EEENS1_30DynamicPersistentTileSchedulerILi256ELi128ELb0ELb1ELb1EEEEEEEEEvNT_6ParamsE:
[----:B------:R-:W-:Y:S01]  /*0000*/  LDC R1, c[0x0][0x37c] ;  /* 0x0000df00ff017b82 */ /* 0x000fe20000000800 */
[----:B------:R-:W-:Y:S05]  /*0010*/  EXIT ;  /* 0x000000000000794d */ /* 0x000fea0003800000 */
.L_x_12:
        /* <DEDUP_REMOVED lines=14> */
.L_x_57:


//--------------------- .text._ZN7cutlass13device_kernelIN5flash11enable_sm90INS1_16FlashAttnFwdSm90INS1_25CollectiveMainloopFwdSm90ILi2EN4cute5tupleIJNS5_1CILi1EEES8_S8_EEENS6_IJNS7_ILi128EEESA_NS7_ILi192EEEEEELi192ENS_12float_e4m3_tEfNS_4arch4Sm90ELb0ELb1ELb1ELb1ELb1ELb0ELb0ELb1ELb1ELb1ELb0ELb0EEENS1_21CollectiveEpilogueFwdINS6_IJSA_SB_SA_EEES9_NS_10bfloat16_tESF_Li256ELb1ELb1ELb0ELb1EEENS1_36VarlenDynamicPersistentTileSchedulerILi128ELi128ELi256ELi128ELb0ELb1ELb1ELb1ELb0ELb1EEEEEEEEEvNT_6ParamsE --------------------------
	.section	.text._ZN7cutlass13device_kernelIN5flash11enable_sm90INS1_16FlashAttnFwdSm90INS1_25CollectiveMainloopFwdSm90ILi2EN4cute5tupleIJNS5_1CILi1EEES8_S8_EEENS6_IJNS7_ILi128EEESA_NS7_ILi192EEEEEELi192ENS_12float_e4m3_tEfNS_4arch4Sm90ELb0ELb1ELb1ELb1ELb1ELb0ELb0ELb1ELb1ELb1ELb0ELb0EEENS1_21CollectiveEpilogueFwdINS6_IJSA_SB_SA_EEES9_NS_10bfloat16_tESF_Li256ELb1ELb1ELb0ELb1EEENS1_36VarlenDynamicPersistentTileSchedulerILi128ELi128ELi256ELi128ELb0ELb1ELb1ELb1ELb0ELb1EEEEEEEEEvNT_6ParamsE,"ax",@progbits
	.align	128
.text._ZN7cutlass13device_kernelIN5flash11enable_sm90INS1_16FlashAttnFwdSm90INS1_25CollectiveMainloopFwdSm90ILi2EN4cute5tupleIJNS5_1CILi1EEES8_S8_EEENS6_IJNS7_ILi128EEESA_NS7_ILi192EEEEEELi192ENS_12float_e4m3_tEfNS_4arch4Sm90ELb0ELb1ELb1ELb1ELb1ELb0ELb0ELb1ELb1ELb1ELb0ELb0EEENS1_21CollectiveEpilogueFwdINS6_IJSA_SB_SA_EEES9_NS_10bfloat16_tESF_Li256ELb1ELb1ELb0ELb1EEENS1_36VarlenDynamicPersistentTileSchedulerILi128ELi128ELi256ELi128ELb0ELb1ELb1ELb1ELb0ELb1EEEEEEEEEvNT_6ParamsE:
        .type           _ZN7cutlass13device_kernelIN5flash11enable_sm90INS1_16FlashAttnFwdSm90INS1_25CollectiveMainloopFwdSm90ILi2EN4cute5tupleIJNS5_1CILi1EEES8_S8_EEENS6_IJNS7_ILi128EEESA_NS7_ILi192EEEEEELi192ENS_12float_e4m3_tEfNS_4arch4Sm90ELb0ELb1ELb1ELb1ELb1ELb0ELb0ELb1ELb1ELb1ELb0ELb0EEENS1_21CollectiveEpilogueFwdINS6_IJSA_SB_SA_EEES9_NS_10bfloat16_tESF_Li256ELb1ELb1ELb0ELb1EEENS1_36VarlenDynamicPersistentTileSchedulerILi128ELi128ELi256ELi128ELb0ELb1ELb1ELb1ELb0ELb1EEEEEEEEEvNT_6ParamsE,@function
        .size           _ZN7cutlass13device_kernelIN5flash11enable_sm90INS1_16FlashAttnFwdSm90INS1_25CollectiveMainloopFwdSm90ILi2EN4cute5tupleIJNS5_1CILi1EEES8_S8_EEENS6_IJNS7_ILi128EEESA_NS7_ILi192EEEEEELi192ENS_12float_e4m3_tEfNS_4arch4Sm90ELb0ELb1ELb1ELb1ELb1ELb0ELb0ELb1ELb1ELb1ELb0ELb0EEENS1_21CollectiveEpilogueFwdINS6_IJSA_SB_SA_EEES9_NS_10bfloat16_tESF_Li256ELb1ELb1ELb0ELb1EEENS1_36VarlenDynamicPersistentTileSchedulerILi128ELi128ELi256ELi128ELb0ELb1ELb1ELb1ELb0ELb1EEEEEEEEEvNT_6ParamsE,(.L_x_58 - _ZN7cutlass13device_kernelIN5flash11enable_sm90INS1_16FlashAttnFwdSm90INS1_25CollectiveMainloopFwdSm90ILi2EN4cute5tupleIJNS5_1CILi1EEES8_S8_EEENS6_IJNS7_ILi128EEESA_NS7_ILi192EEEEEELi192ENS_12float_e4m3_tEfNS_4arch4Sm90ELb0ELb1ELb1ELb1ELb1ELb0ELb0ELb1ELb1ELb1ELb0ELb0EEENS1_21CollectiveEpilogueFwdINS6_IJSA_SB_SA_EEES9_NS_10bfloat16_tESF_Li256ELb1ELb1ELb0ELb1EEENS1_36VarlenDynamicPersistentTileSchedulerILi128ELi128ELi256ELi128ELb0ELb1ELb1ELb1ELb0ELb1EEEEEEEEEvNT_6ParamsE)
        .other          _ZN7cutlass13device_kernelIN5flash11enable_sm90INS1_16FlashAttnFwdSm90INS1_25CollectiveMainloopFwdSm90ILi2EN4cute5tupleIJNS5_1CILi1EEES8_S8_EEENS6_IJNS7_ILi128EEESA_NS7_ILi192EEEEEELi192ENS_12float_e4m3_tEfNS_4arch4Sm90ELb0ELb1ELb1ELb1ELb1ELb0ELb0ELb1ELb1ELb1ELb0ELb0EEENS1_21CollectiveEpilogueFwdINS6_IJSA_SB_SA_EEES9_NS_10bfloat16_tESF_Li256ELb1ELb1ELb0ELb1EEENS1_36VarlenDynamicPersistentTileSchedulerILi128ELi128ELi256ELi128ELb0ELb1ELb1ELb1ELb0ELb1EEEEEEEEEvNT_6ParamsE,@"STO_CUDA_ENTRY STV_DEFAULT"
_ZN7cutlass13device_kernelIN5flash11enable_sm90INS1_16FlashAttnFwdSm90INS1_25CollectiveMainloopFwdSm90ILi2EN4cute5tupleIJNS5_1CILi1EEES8_S8_EEENS6_IJNS7_ILi128EEESA_NS7_ILi192EEEEEELi192ENS_12float_e4m3_tEfNS_4arch4Sm90ELb0ELb1ELb1ELb1ELb1ELb0ELb0ELb1ELb1ELb1ELb0ELb0EEENS1_21CollectiveEpilogueFwdINS6_IJSA_SB_SA_EEES9_NS_10bfloat16_tESF_Li256ELb1ELb1ELb0ELb1EEENS1_36VarlenDynamicPersistentTileSchedulerILi128ELi128ELi256ELi128ELb0ELb1ELb1ELb1ELb0ELb1EEEEEEEEEvNT_6ParamsE:
[----:B------:R-:W-:Y:S01]  /*0000*/  LDC R1, c[0x0][0x37c] ;  /* 0x0000df00ff017b82 */ /* 0x000fe20000000800 */
[----:B------:R-:W-:Y:S05]  /*0010*/  EXIT ;  /* 0x000000000000794d */ /* 0x000fea0003800000 */
.L_x_13:
        /* <DEDUP_REMOVED lines=14> */
.L_x_58:


//--------------------- .text._ZN7cutlass13device_kernelIN5flash11enable_sm90INS1_16FlashAttnFwdSm90INS1_25CollectiveMainloopFwdSm90ILi2EN4cute5tupleIJNS5_1CILi1EEES8_S8_EEENS6_IJNS7_ILi128EEESA_NS7_ILi192EEEEEELi192ENS_12float_e4m3_tEfNS_4arch4Sm90ELb0ELb1ELb1ELb1ELb1ELb1ELb0ELb1ELb1ELb1ELb0ELb0EEENS1_21CollectiveEpilogueFwdINS6_IJSA_SB_SA_EEES9_NS_10bfloat16_tESF_Li256ELb1ELb1ELb0ELb1EEENS1_36VarlenDynamicPersistentTileSchedulerILi128ELi128ELi256ELi128ELb0ELb1ELb1ELb1ELb0ELb1EEEEEEEEEvNT_6ParamsE --------------------------
	.section	.text._ZN7cutlass13device_kernelIN5flash11enable_sm90INS1_16FlashAttnFwdSm90INS1_25CollectiveMainloopFwdSm90ILi2EN4cute5tupleIJNS5_1CILi1EEES8_S8_EEENS6_IJNS7_ILi128EEESA_NS7_ILi192EEEEEELi192ENS_12float_e4m3_tEfNS_4arch4Sm90ELb0ELb1ELb1ELb1ELb1ELb1ELb0ELb1ELb1ELb1ELb0ELb0EEENS1_21CollectiveEpilogueFwdINS6_IJSA_SB_SA_EEES9_NS_10bfloat16_tESF_Li256ELb1ELb1ELb0ELb1EEENS1_36VarlenDynamicPersistentTileSchedulerILi128ELi128ELi256ELi128ELb0ELb1ELb1ELb1ELb0ELb1EEEEEEEEEvNT_6ParamsE,"ax",@progbits
	.align	128
.text._ZN7cutlass13device_kernelIN5flash11enable_sm90INS1_16FlashAttnFwdSm90INS1_25CollectiveMainloopFwdSm90ILi2EN4cute5tupleIJNS5_1CILi1EEES8_S8_EEENS6_IJNS7_ILi128EEESA_NS7_ILi192EEEEEELi192ENS_12float_e4m3_tEfNS_4arch4Sm90ELb0ELb1ELb1ELb1ELb1ELb1ELb0ELb1ELb1ELb1ELb0ELb0EEENS1_21CollectiveEpilogueFwdINS6_IJSA_SB_SA_EEES9_NS_10bfloat16_tESF_Li256ELb1ELb1ELb0ELb1EEENS1_36VarlenDynamicPersistentTileSchedulerILi128ELi128ELi256ELi128ELb0ELb1ELb1ELb1ELb0ELb1EEEEEEEEEvNT_6ParamsE:
        .type           _ZN7cutlass13device_kernelIN5flash11enable_sm90INS1_16FlashAttnFwdSm90INS1_25CollectiveMainloopFwdSm90ILi2EN4cute5tupleIJNS5_1CILi1EEES8_S8_EEENS6_IJNS7_ILi128EEESA_NS7_ILi192EEEEEELi192ENS_12float_e4m3_tEfNS_4arch4Sm90ELb0ELb1ELb1ELb1ELb1ELb1ELb0ELb1ELb1ELb1ELb0ELb0EEENS1_21CollectiveEpilogueFwdINS6_IJSA_SB_SA_EEES9_NS_10bfloat16_tESF_Li256ELb1ELb1ELb0ELb1EEENS1_36VarlenDynamicPersistentTileSchedulerILi128ELi128ELi256ELi128ELb0ELb1ELb1ELb1ELb0ELb1EEEEEEEEEvNT_6ParamsE,@function
        .size           _ZN7cutlass13device_kernelIN5flash11enable_sm90INS1_16FlashAttnFwdSm90INS1_25CollectiveMainloopFwdSm90ILi2EN4cute5tupleIJNS5_1CILi1EEES8_S8_EEENS6_IJNS7_ILi128EEESA_NS7_ILi192EEEEEELi192ENS_12float_e4m3_tEfNS_4arch4Sm90ELb0ELb1ELb1ELb1ELb1ELb1ELb0ELb1ELb1ELb1ELb0ELb0EEENS1_21CollectiveEpilogueFwdINS6_IJSA_SB_SA_EEES9_NS_10bfloat16_tESF_Li256ELb1ELb1ELb0ELb1EEENS1_36VarlenDynamicPersistentTileSchedulerILi128ELi128ELi256ELi128ELb0ELb1ELb1ELb1ELb0ELb1EEEEEEEEEvNT_6ParamsE,(.L_x_59 - _ZN7cutlass13device_kernelIN5flash11enable_sm90INS1_16FlashAttnFwdSm90INS1_25CollectiveMainloopFwdSm90ILi2EN4cute5tupleIJNS5_1CILi1EEES8_S8_EEENS6_IJNS7_ILi128EEESA_NS7_ILi192EEEEEELi192ENS_12float_e4m3_tEfNS_4arch4Sm90ELb0ELb1ELb1ELb1ELb1ELb1ELb0ELb1ELb1ELb1ELb0ELb0EEENS1_21CollectiveEpilogueFwdINS6_IJSA_SB_SA_EEES9_NS_10bfloat16_tESF_Li256ELb1ELb1ELb0ELb1EEENS1_36VarlenDynamicPersistentTileSchedulerILi128ELi128ELi256ELi128ELb0ELb1ELb1ELb1ELb0ELb1EEEEEEEEEvNT_6ParamsE)
        .other          _ZN7cutlass13device_kernelIN5flash11enable_sm90INS1_16FlashAttnFwdSm90INS1_25CollectiveMainloopFwdSm90ILi2EN4cute5tupleIJNS5_1CILi1EEES8_S8_EEENS6_IJNS7_ILi128EEESA_NS7_ILi192EEEEEELi192ENS_12float_e4m3_tEfNS_4arch4Sm90ELb0ELb1ELb1ELb1ELb1ELb1ELb0ELb1ELb1ELb1ELb0ELb0EEENS1_21CollectiveEpilogueFwdINS6_IJSA_SB_SA_EEES9_NS_10bfloat16_tESF_Li256ELb1ELb1ELb0ELb1EEENS1_36VarlenDynamicPersistentTileSchedulerILi128ELi128ELi256ELi128ELb0ELb1ELb1ELb1ELb0ELb1EEEEEEEEEvNT_6ParamsE,@"STO_CUDA_ENTRY STV_DEFAULT"
_ZN7cutlass13device_kernelIN5flash11enable_sm90INS1_16FlashAttnFwdSm90INS1_25CollectiveMainloopFwdSm90ILi2EN4cute5tupleIJNS5_1CILi1EEES8_S8_EEENS6_IJNS7_ILi128EEESA_NS7_ILi192EEEEEELi192ENS_12float_e4m3_tEfNS_4arch4Sm90ELb0ELb1ELb1ELb1ELb1ELb1ELb0ELb1ELb1ELb1ELb0ELb0EEENS1_21CollectiveEpilogueFwdINS6_IJSA_SB_SA_EEES9_NS_10bfloat16_tESF_Li256ELb1ELb1ELb0ELb1EEENS1_36VarlenDynamicPersistentTileSchedulerILi128ELi128ELi256ELi128ELb0ELb1ELb1ELb1ELb0ELb1EEEEEEEEEvNT_6ParamsE:
[----:B------:R-:W-:Y:S01]  /*0000*/  LDC R1, c[0x0][0x37c] ;  /* 0x0000df00ff017b82 */ /* 0x000fe20000000800 */
[----:B------:R-:W-:Y:S05]  /*0010*/  EXIT ;  /* 0x000000000000794d */ /* 0x000fea0003800000 */
.L_x_14:
        /* <DEDUP_REMOVED lines=14> */
.L_x_59:


//--------------------- .text._ZN7cutlass13device_kernelIN5flash11enable_sm90INS1_16FlashAttnFwdSm90INS1_25CollectiveMainloopFwdSm90ILi2EN4cute5tupleIJNS5_1CILi1EEES8_S8_EEENS6_IJNS7_ILi128EEENS7_ILi160EEENS7_ILi192EEEEEELi192ENS_12float_e4m3_tEfNS_4arch4Sm90ELb1ELb0ELb1ELb0ELb1ELb0ELb0ELb1ELb1ELb1ELb0ELb0EEENS1_21CollectiveEpilogueFwdINS6_IJSA_SC_SB_EEES9_NS_10bfloat16_tESG_Li256ELb0ELb1ELb0ELb1EEENS1_30DynamicPersistentTileSchedulerILi256ELi128ELb0ELb1ELb1EEEEEEEEEvNT_6ParamsE --------------------------
	.section	.text._ZN7cutlass13device_kernelIN5flash11enable_sm90INS1_16FlashAttnFwdSm90INS1_25CollectiveMainloopFwdSm90ILi2EN4cute5tupleIJNS5_1CILi1EEES8_S8_EEENS6_IJNS7_ILi128EEENS7_ILi160EEENS7_ILi192EEEEEELi192ENS_12float_e4m3_tEfNS_4arch4Sm90ELb1ELb0ELb1ELb0ELb1ELb0ELb0ELb1ELb1ELb1ELb0ELb0EEENS1_21CollectiveEpilogueFwdINS6_IJSA_SC_SB_EEES9_NS_10bfloat16_tESG_Li256ELb0ELb1ELb0ELb1EEENS1_30DynamicPersistentTileSchedulerILi256ELi128ELb0ELb1ELb1EEEEEEEEEvNT_6ParamsE,"ax",@progbits
	.align	128
.text._ZN7cutlass13device_kernelIN5flash11enable_sm90INS1_16FlashAttnFwdSm90INS1_25CollectiveMainloopFwdSm90ILi2EN4cute5tupleIJNS5_1CILi1EEES8_S8_EEENS6_IJNS7_ILi128EEENS7_ILi160EEENS7_ILi192EEEEEELi192ENS_12float_e4m3_tEfNS_4arch4Sm90ELb1ELb0ELb1ELb0ELb1ELb0ELb0ELb1ELb1ELb1ELb0ELb0EEENS1_21CollectiveEpilogueFwdINS6_IJSA_SC_SB_EEES9_NS_10bfloat16_tESG_Li256ELb0ELb1ELb0ELb1EEENS1_30DynamicPersistentTileSchedulerILi256ELi128ELb0ELb1ELb1EEEEEEEEEvNT_6ParamsE:
        .type           _ZN7cutlass13device_kernelIN5flash11enable_sm90INS1_16FlashAttnFwdSm90INS1_25CollectiveMainloopFwdSm90ILi2EN4cute5tupleIJNS5_1CILi1EEES8_S8_EEENS6_IJNS7_ILi128EEENS7_ILi160EEENS7_ILi192EEEEEELi192ENS_12float_e4m3_tEfNS_4arch4Sm90ELb1ELb0ELb1ELb0ELb1ELb0ELb0ELb1ELb1ELb1ELb0ELb0EEENS1_21CollectiveEpilogueFwdINS6_IJSA_SC_SB_EEES9_NS_10bfloat16_tESG_Li256ELb0ELb1ELb0ELb1EEENS1_30DynamicPersistentTileSchedulerILi256ELi128ELb0ELb1ELb1EEEEEEEEEvNT_6ParamsE,@function
        .size           _ZN7cutlass13device_kernelIN5flash11enable_sm90INS1_16FlashAttnFwdSm90INS1_25CollectiveMainloopFwdSm90ILi2EN4cute5tupleIJNS5_1CILi1EEES8_S8_EEENS6_IJNS7_ILi128EEENS7_ILi160EEENS7_ILi192EEEEEELi192ENS_12float_e4m3_tEfNS_4arch4Sm90ELb1ELb0ELb1ELb0ELb1ELb0ELb0ELb1ELb1ELb1ELb0ELb0EEENS1_21CollectiveEpilogueFwdINS6_IJSA_SC_SB_EEES9_NS_10bfloat16_tESG_Li256ELb0ELb1ELb0ELb1EEENS1_30DynamicPersistentTileSchedulerILi256ELi128ELb0ELb1ELb1EEEEEEEEEvNT_6ParamsE,(.L_x_60 - _ZN7cutlass13device_kernelIN5flash11enable_sm90INS1_16FlashAttnFwdSm90INS1_25CollectiveMainloopFwdSm90ILi2EN4cute5tupleIJNS5_1CILi1EEES8_S8_EEENS6_IJNS7_ILi128EEENS7_ILi160EEENS7_ILi192EEEEEELi192ENS_12float_e4m3_tEfNS_4arch4Sm90ELb1ELb0ELb1ELb0ELb1ELb0ELb0ELb1ELb1ELb1ELb0ELb0EEENS1_21CollectiveEpilogueFwdINS6_IJSA_SC_SB_EEES9_NS_10bfloat16_tESG_Li256ELb0ELb1ELb0ELb1EEENS1_30DynamicPersistentTileSchedulerILi256ELi128ELb0ELb1ELb1EEEEEEEEEvNT_6ParamsE)
        .other          _ZN7cutlass13device_kernelIN5flash11enable_sm90INS1_16FlashAttnFwdSm90INS1_25CollectiveMainloopFwdSm90ILi2EN4cute5tupleIJNS5_1CILi1EEES8_S8_EEENS6_IJNS7_ILi128EEENS7_ILi160EEENS7_ILi192EEEEEELi192ENS_12float_e4m3_tEfNS_4arch4Sm90ELb1ELb0ELb1ELb0ELb1ELb0ELb0ELb1ELb1ELb1ELb0ELb0EEENS1_21CollectiveEpilogueFwdINS6_IJSA_SC_SB_EEES9_NS_10bfloat16_tESG_Li256ELb0ELb1ELb0ELb1EEENS1_30DynamicPersistentTileSchedulerILi256ELi128ELb0ELb1ELb1EEEEEEEEEvNT_6ParamsE,@"STO_CUDA_ENTRY STV_DEFAULT"
_ZN7cutlass13device_kernelIN5flash11enable_sm90INS1_16FlashAttnFwdSm90INS1_25CollectiveMainloopFwdSm90ILi2EN4cute5tupleIJNS5_1CILi1EEES8_S8_EEENS6_IJNS7_ILi128EEENS7_ILi160EEENS7_ILi192EEEEEELi192ENS_12float_e4m3_tEfNS_4arch4Sm90ELb1ELb0ELb1ELb0ELb1ELb0ELb0ELb1ELb1ELb1ELb0ELb0EEENS1_21CollectiveEpilogueFwdINS6_IJSA_SC_SB_EEES9_NS_10bfloat16_tESG_Li256ELb0ELb1ELb0ELb1EEENS1_30DynamicPersistentTileSchedulerILi256ELi128ELb0ELb1ELb1EEEEEEEEEvNT_6ParamsE:
[----:B------:R-:W-:Y:S01]  /*0000*/  LDC R1, c[0x0][0x37c] ;  /* 0x0000df00ff017b82 */ /* 0x000fe20000000800 */
[----:B------:R-:W-:Y:S05]  /*0010*/  EXIT ;  /* 0x000000000000794d */ /* 0x000fea0003800000 */
.L_x_15:
        /* <DEDUP_REMOVED lines=14> */
.L_x_60:


//--------------------- .text._ZN7cutlass13device_kernelIN5flash11enable_sm90INS1_16FlashAttnFwdSm90INS1_25CollectiveMainloopFwdSm90ILi2EN4cute5tupleIJNS5_1CILi1EEES8_S8_EEENS6_IJNS7_ILi128EEENS7_ILi160EEENS7_ILi192EEEEEELi192ENS_12float_e4m3_tEfNS_4arch4Sm90ELb1ELb0ELb1ELb1ELb1ELb0ELb0ELb1ELb1ELb1ELb0ELb0EEENS1_21CollectiveEpilogueFwdINS6_IJSA_SC_SB_EEES9_NS_10bfloat16_tESG_Li256ELb1ELb1ELb0ELb1EEENS1_36VarlenDynamicPersistentTileSchedulerILi128ELi160ELi256ELi128ELb0ELb1ELb1ELb1ELb1ELb1EEEEEEEEEvNT_6ParamsE --------------------------
	.section	.text._ZN7cutlass13device_kernelIN5flash11enable_sm90INS1_16FlashAttnFwdSm90INS1_25CollectiveMainloopFwdSm90ILi2EN4cute5tupleIJNS5_1CILi1EEES8_S8_EEENS6_IJNS7_ILi128EEENS7_ILi160EEENS7_ILi192EEEEEELi192ENS_12float_e4m3_tEfNS_4arch4Sm90ELb1ELb0ELb1ELb1ELb1ELb0ELb0ELb1ELb1ELb1ELb0ELb0EEENS1_21CollectiveEpilogueFwdINS6_IJSA_SC_SB_EEES9_NS_10bfloat16_tESG_Li256ELb1ELb1ELb0ELb1EEENS1_36VarlenDynamicPersistentTileSchedulerILi128ELi160ELi256ELi128ELb0ELb1ELb1ELb1ELb1ELb1EEEEEEEEEvNT_6ParamsE,"ax",@progbits
	.align	128
.text._ZN7cutlass13device_kernelIN5flash11enable_sm90INS1_16FlashAttnFwdSm90INS1_25CollectiveMainloopFwdSm90ILi2EN4cute5tupleIJNS5_1CILi1EEES8_S8_EEENS6_IJNS7_ILi128EEENS7_ILi160EEENS7_ILi192EEEEEELi192ENS_12float_e4m3_tEfNS_4arch4Sm90ELb1ELb0ELb1ELb1ELb1ELb0ELb0ELb1ELb1ELb1ELb0ELb0EEENS1_21CollectiveEpilogueFwdINS6_IJSA_SC_SB_EEES9_NS_10bfloat16_tESG_Li256ELb1ELb1ELb0ELb1EEENS1_36VarlenDynamicPersistentTileSchedulerILi128ELi160ELi256ELi128ELb0ELb1ELb1ELb1ELb1ELb1EEEEEEEEEvNT_6ParamsE:
        .type           _ZN7cutlass13device_kernelIN5flash11enable_sm90INS1_16FlashAttnFwdSm90INS1_25CollectiveMainloopFwdSm90ILi2EN4cute5tupleIJNS5_1CILi1EEES8_S8_EEENS6_IJNS7_ILi128EEENS7_ILi160EEENS7_ILi192EEEEEELi192ENS_12float_e4m3_tEfNS_4arch4Sm90ELb1ELb0ELb1ELb1ELb1ELb0ELb0ELb1ELb1ELb1ELb0ELb0EEENS1_21CollectiveEpilogueFwdINS6_IJSA_SC_SB_EEES9_NS_10bfloat16_tESG_Li256ELb1ELb1ELb0ELb1EEENS1_36VarlenDynamicPersistentTileSchedulerILi128ELi160ELi256ELi128ELb0ELb1ELb1ELb1ELb1ELb1EEEEEEEEEvNT_6ParamsE,@function
        .size           _ZN7cutlass13device_kernelIN5flash11enable_sm90INS1_16FlashAttnFwdSm90INS1_25CollectiveMainloopFwdSm90ILi2EN4cute5tupleIJNS5_1CILi1EEES8_S8_EEENS6_IJNS7_ILi128EEENS7_ILi160EEENS7_ILi192EEEEEELi192ENS_12float_e4m3_tEfNS_4arch4Sm90ELb1ELb0ELb1ELb1ELb1ELb0ELb0ELb1ELb1ELb1ELb0ELb0EEENS1_21CollectiveEpilogueFwdINS6_IJSA_SC_SB_EEES9_NS_10bfloat16_tESG_Li256ELb1ELb1ELb0ELb1EEENS1_36VarlenDynamicPersistentTileSchedulerILi128ELi160ELi256ELi128ELb0ELb1ELb1ELb1ELb1ELb1EEEEEEEEEvNT_6ParamsE,(.L_x_61 - _ZN7cutlass13device_kernelIN5flash11enable_sm90INS1_16FlashAttnFwdSm90INS1_25CollectiveMainloopFwdSm90ILi2EN4cute5tupleIJNS5_1CILi1EEES8_S8_EEENS6_IJNS7_ILi128EEENS7_ILi160EEENS7_ILi192EEEEEELi192ENS_12float_e4m3_tEfNS_4arch4Sm90ELb1ELb0ELb1ELb1ELb1ELb0ELb0ELb1ELb1ELb1ELb0ELb0EEENS1_21CollectiveEpilogueFwdINS6_IJSA_SC_SB_EEES9_NS_10bfloat16_tESG_Li256ELb1ELb1ELb0ELb1EEENS1_36VarlenDynamicPersistentTileSchedulerILi128ELi160ELi256ELi128ELb0ELb1ELb1ELb1ELb1ELb1EEEEEEEEEvNT_6ParamsE)
        .other          _ZN7cutlass13device_kernelIN5flash11enable_sm90INS1_16FlashAttnFwdSm90INS1_25CollectiveMainloopFwdSm90ILi2EN4cute5tupleIJNS5_1CILi1EEES8_S8_EEENS6_IJNS7_ILi128EEENS7_ILi160EEENS7_ILi192EEEEEELi192ENS_12float_e4m3_tEfNS_4arch4Sm90ELb1ELb0ELb1ELb1ELb1ELb0ELb0ELb1ELb1ELb1ELb0ELb0EEENS1_21CollectiveEpilogueFwdINS6_IJSA_SC_SB_EEES9_NS_10bfloat16_tESG_Li256ELb1ELb1ELb0ELb1EEENS1_36VarlenDynamicPersistentTileSchedulerILi128ELi160ELi256ELi128ELb0ELb1ELb1ELb1ELb1ELb1EEEEEEEEEvNT_6ParamsE,@"STO_CUDA_ENTRY STV_DEFAULT"
_ZN7cutlass13device_kernelIN5flash11enable_sm90INS1_16FlashAttnFwdSm90INS1_25CollectiveMainloopFwdSm90ILi2EN4cute5tupleIJNS5_1CILi1EEES8_S8_EEENS6_IJNS7_ILi128EEENS7_ILi160EEENS7_ILi192EEEEEELi192ENS_12float_e4m3_tEfNS_4arch4Sm90ELb1ELb0ELb1ELb1ELb1ELb0ELb0ELb1ELb1ELb1ELb0ELb0EEENS1_21CollectiveEpilogueFwdINS6_IJSA_SC_SB_EEES9_NS_10bfloat16_tESG_Li256ELb1ELb1ELb0ELb1EEENS1_36VarlenDynamicPersistentTileSchedulerILi128ELi160ELi256ELi128ELb0ELb1ELb1ELb1ELb1ELb1EEEEEEEEEvNT_6ParamsE:
[----:B------:R-:W-:Y:S01]  /*0000*/  LDC R1, c[0x0][0x37c] ;  /* 0x0000df00ff017b82 */ /* 0x000fe20000000800 */
[----:B------:R-:W-:Y:S05]  /*0010*/  EXIT ;  /* 0x000000000000794d */ /* 0x000fea0003800000 */
.L_x_16:
        /* <DEDUP_REMOVED lines=14> */
.L_x_61:


//--------------------- .text._ZN7cutlass13device_kernelIN5flash11enable_sm90INS1_16FlashAttnFwdSm90INS1_25CollectiveMainloopFwdSm90ILi2EN4cute5tupleIJNS5_1CILi1EEES8_S8_EEENS6_IJNS7_ILi128EEENS7_ILi160EEENS7_ILi192EEEEEELi192ENS_12float_e4m3_tEfNS_4arch4Sm90ELb1ELb0ELb1ELb1ELb1ELb1ELb0ELb1ELb1ELb1ELb0ELb0EEENS1_21CollectiveEpilogueFwdINS6_IJSA_SC_SB_EEES9_NS_10bfloat16_tESG_Li256ELb1ELb1ELb0ELb1EEENS1_36VarlenDynamicPersistentTileSchedulerILi128ELi160ELi256ELi128ELb0ELb1ELb1ELb1ELb1ELb1EEEEEEEEEvNT_6ParamsE --------------------------
	.section	.text._ZN7cutlass13device_kernelIN5flash11enable_sm90INS1_16FlashAttnFwdSm90INS1_25CollectiveMainloopFwdSm90ILi2EN4cute5tupleIJNS5_1CILi1EEES8_S8_EEENS6_IJNS7_ILi128EEENS7_ILi160EEENS7_ILi192EEEEEELi192ENS_12float_e4m3_tEfNS_4arch4Sm90ELb1ELb0ELb1ELb1ELb1ELb1ELb0ELb1ELb1ELb1ELb0ELb0EEENS1_21CollectiveEpilogueFwdINS6_IJSA_SC_SB_EEES9_NS_10bfloat16_tESG_Li256ELb1ELb1ELb0ELb1EEENS1_36VarlenDynamicPersistentTileSchedulerILi128ELi160ELi256ELi128ELb0ELb1ELb1ELb1ELb1ELb1EEEEEEEEEvNT_6ParamsE,"ax",@progbits
	.align	128
.text._ZN7cutlass13device_kernelIN5flash11enable_sm90INS1_16FlashAttnFwdSm90INS1_25CollectiveMainloopFwdSm90ILi2EN4cute5tupleIJNS5_1CILi1EEES8_S8_EEENS6_IJNS7_ILi128EEENS7_ILi160EEENS7_ILi192EEEEEELi192ENS_12float_e4m3_tEfNS_4arch4Sm90ELb1ELb0ELb1ELb1ELb1ELb1ELb0ELb1ELb1ELb1ELb0ELb0EEENS1_21CollectiveEpilogueFwdINS6_IJSA_SC_SB_EEES9_NS_10bfloat16_tESG_Li256ELb1ELb1ELb0ELb1EEENS1_36VarlenDynamicPersistentTileSchedulerILi128ELi160ELi256ELi128ELb0ELb1ELb1ELb1ELb1ELb1EEEEEEEEEvNT_6ParamsE:
        .type           _ZN7cutlass13device_kernelIN5flash11enable_sm90INS1_16FlashAttnFwdSm90INS1_25CollectiveMainloopFwdSm90ILi2EN4cute5tupleIJNS5_1CILi1EEES8_S8_EEENS6_IJNS7_ILi128EEENS7_ILi160EEENS7_ILi192EEEEEELi192ENS_12float_e4m3_tEfNS_4arch4Sm90ELb1ELb0ELb1ELb1ELb1ELb1ELb0ELb1ELb1ELb1ELb0ELb0EEENS1_21CollectiveEpilogueFwdINS6_IJSA_SC_SB_EEES9_NS_10bfloat16_tESG_Li256ELb1ELb1ELb0ELb1EEENS1_36VarlenDynamicPersistentTileSchedulerILi128ELi160ELi256ELi128ELb0ELb1ELb1ELb1ELb1ELb1EEEEEEEEEvNT_6ParamsE,@function
        .size           _ZN7cutlass13device_kernelIN5flash11enable_sm90INS1_16FlashAttnFwdSm90INS1_25CollectiveMainloopFwdSm90ILi2EN4cute5tupleIJNS5_1CILi1EEES8_S8_EEENS6_IJNS7_ILi128EEENS7_ILi160EEENS7_ILi192EEEEEELi192ENS_12float_e4m3_tEfNS_4arch4Sm90ELb1ELb0ELb1ELb1ELb1ELb1ELb0ELb1ELb1ELb1ELb0ELb0EEENS1_21CollectiveEpilogueFwdINS6_IJSA_SC_SB_EEES9_NS_10bfloat16_tESG_Li256ELb1ELb1ELb0ELb1EEENS1_36VarlenDynamicPersistentTileSchedulerILi128ELi160ELi256ELi128ELb0ELb1ELb1ELb1ELb1ELb1EEEEEEEEEvNT_6ParamsE,(.L_x_62 - _ZN7cutlass13device_kernelIN5flash11enable_sm90INS1_16FlashAttnFwdSm90INS1_25CollectiveMainloopFwdSm90ILi2EN4cute5tupleIJNS5_1CILi1EEES8_S8_EEENS6_IJNS7_ILi128EEENS7_ILi160EEENS7_ILi192EEEEEELi192ENS_12float_e4m3_tEfNS_4arch4Sm90ELb1ELb0ELb1ELb1ELb1ELb1ELb0ELb1ELb1ELb1ELb0ELb0EEENS1_21CollectiveEpilogueFwdINS6_IJSA_SC_SB_EEES9_NS_10bfloat16_tESG_Li256ELb1ELb1ELb0ELb1EEENS1_36VarlenDynamicPersistentTileSchedulerILi128ELi160ELi256ELi128ELb0ELb1ELb1ELb1ELb1ELb1EEEEEEEEEvNT_6ParamsE)
        .other          _ZN7cutlass13device_kernelIN5flash11enable_sm90INS1_16FlashAttnFwdSm90INS1_25CollectiveMainloopFwdSm90ILi2EN4cute5tupleIJNS5_1CILi1EEES8_S8_EEENS6_IJNS7_ILi128EEENS7_ILi160EEENS7_ILi192EEEEEELi192ENS_12float_e4m3_tEfNS_4arch4Sm90ELb1ELb0ELb1ELb1ELb1ELb1ELb0ELb1ELb1ELb1ELb0ELb0EEENS1_21CollectiveEpilogueFwdINS6_IJSA_SC_SB_EEES9_NS_10bfloat16_tESG_Li256ELb1ELb1ELb0ELb1EEENS1_36VarlenDynamicPersistentTileSchedulerILi128ELi160ELi256ELi128ELb0ELb1ELb1ELb1ELb1ELb1EEEEEEEEEvNT_6ParamsE,@"STO_CUDA_ENTRY STV_DEFAULT"
_ZN7cutlass13device_kernelIN5flash11enable_sm90INS1_16FlashAttnFwdSm90INS1_25CollectiveMainloopFwdSm90ILi2EN4cute5tupleIJNS5_1CILi1EEES8_S8_EEENS6_IJNS7_ILi128EEENS7_ILi160EEENS7_ILi192EEEEEELi192ENS_12float_e4m3_tEfNS_4arch4Sm90ELb1ELb0ELb1ELb1ELb1ELb1ELb0ELb1ELb1ELb1ELb0ELb0EEENS1_21CollectiveEpilogueFwdINS6_IJSA_SC_SB_EEES9_NS_10bfloat16_tESG_Li256ELb1ELb1ELb0ELb1EEENS1_36VarlenDynamicPersistentTileSchedulerILi128ELi160ELi256ELi128ELb0ELb1ELb1ELb1ELb1ELb1EEEEEEEEEvNT_6ParamsE:
[----:B------:R-:W-:Y:S01]  /*0000*/  LDC R1, c[0x0][0x37c] ;  /* 0x0000df00ff017b82 */ /* 0x000fe20000000800 */
[----:B------:R-:W-:Y:S05]  /*0010*/  EXIT ;  /* 0x000000000000794d */ /* 0x000fea0003800000 */
.L_x_17:
        /* <DEDUP_REMOVED lines=14> */
.L_x_62:


//--------------------- .text._ZN7cutlass13device_kernelIN5flash11enable_sm90INS1_16FlashAttnFwdSm90INS1_25CollectiveMainloopFwdSm90ILi2EN4cute5tupleIJNS5_1CILi1EEES8_S8_EEENS6_IJNS7_ILi128EEENS7_ILi160EEESA_EEELi128ENS_12float_e4m3_tEfNS_4arch4Sm90ELb0ELb0ELb1ELb0ELb1ELb0ELb0ELb1ELb1ELb1ELb0ELb0EEENS1_21CollectiveEpilogueFwdINS6_IJSA_SA_SB_EEES9_NS_10bfloat16_tESF_Li256ELb0ELb1ELb0ELb1EEENS1_29StaticPersistentTileSchedulerILb0EEEEEEEEEvNT_6ParamsE --------------------------
	.section	.text._ZN7cutlass13device_kernelIN5flash11enable_sm90INS1_16FlashAttnFwdSm90INS1_25CollectiveMainloopFwdSm90ILi2EN4cute5tupleIJNS5_1CILi1EEES8_S8_EEENS6_IJNS7_ILi128EEENS7_ILi160EEESA_EEELi128ENS_12float_e4m3_tEfNS_4arch4Sm90ELb0ELb0ELb1ELb0ELb1ELb0ELb0ELb1ELb1ELb1ELb0ELb0EEENS1_21CollectiveEpilogueFwdINS6_IJSA_SA_SB_EEES9_NS_10bfloat16_tESF_Li256ELb0ELb1ELb0ELb1EEENS1_29StaticPersistentTileSchedulerILb0EEEEEEEEEvNT_6ParamsE,"ax",@progbits
	.align	128
.text._ZN7cutlass13device_kernelIN5flash11enable_sm90INS1_16FlashAttnFwdSm90INS1_25CollectiveMainloopFwdSm90ILi2EN4cute5tupleIJNS5_1CILi1EEES8_S8_EEENS6_IJNS7_ILi128EEENS7_ILi160EEESA_EEELi128ENS_12float_e4m3_tEfNS_4arch4Sm90ELb0ELb0ELb1ELb0ELb1ELb0ELb0ELb1ELb1ELb1ELb0ELb0EEENS1_21CollectiveEpilogueFwdINS6_IJSA_SA_SB_EEES9_NS_10bfloat16_tESF_Li256ELb0ELb1ELb0ELb1EEENS1_29StaticPersistentTileSchedulerILb0EEEEEEEEEvNT_6ParamsE:
        .type           _ZN7cutlass13device_kernelIN5flash11enable_sm90INS1_16FlashAttnFwdSm90INS1_25CollectiveMainloopFwdSm90ILi2EN4cute5tupleIJNS5_1CILi1EEES8_S8_EEENS6_IJNS7_ILi128EEENS7_ILi160EEESA_EEELi128ENS_12float_e4m3_tEfNS_4arch4Sm90ELb0ELb0ELb1ELb0ELb1ELb0ELb0ELb1ELb1ELb1ELb0ELb0EEENS1_21CollectiveEpilogueFwdINS6_IJSA_SA_SB_EEES9_NS_10bfloat16_tESF_Li256ELb0ELb1ELb0ELb1EEENS1_29StaticPersistentTileSchedulerILb0EEEEEEEEEvNT_6ParamsE,@function
        .size           _ZN7cutlass13device_kernelIN5flash11enable_sm90INS1_16FlashAttnFwdSm90INS1_25CollectiveMainloopFwdSm90ILi2EN4cute5tupleIJNS5_1CILi1EEES8_S8_EEENS6_IJNS7_ILi128EEENS7_ILi160EEESA_EEELi128ENS_12float_e4m3_tEfNS_4arch4Sm90ELb0ELb0ELb1ELb0ELb1ELb0ELb0ELb1ELb1ELb1ELb0ELb0EEENS1_21CollectiveEpilogueFwdINS6_IJSA_SA_SB_EEES9_NS_10bfloat16_tESF_Li256ELb0ELb1ELb0ELb1EEENS1_29StaticPersistentTileSchedulerILb0EEEEEEEEEvNT_6ParamsE,(.L_x_63 - _ZN7cutlass13device_kernelIN5flash11enable_sm90INS1_16FlashAttnFwdSm90INS1_25CollectiveMainloopFwdSm90ILi2EN4cute5tupleIJNS5_1CILi1EEES8_S8_EEENS6_IJNS7_ILi128EEENS7_ILi160EEESA_EEELi128ENS_12float_e4m3_tEfNS_4arch4Sm90ELb0ELb0ELb1ELb0ELb1ELb0ELb0ELb1ELb1ELb1ELb0ELb0EEENS1_21CollectiveEpilogueFwdINS6_IJSA_SA_SB_EEES9_NS_10bfloat16_tESF_Li256ELb0ELb1ELb0ELb1EEENS1_29StaticPersistentTileSchedulerILb0EEEEEEEEEvNT_6ParamsE)
        .other          _ZN7cutlass13device_kernelIN5flash11enable_sm90INS1_16FlashAttnFwdSm90INS1_25CollectiveMainloopFwdSm90ILi2EN4cute5tupleIJNS5_1CILi1EEES8_S8_EEENS6_IJNS7_ILi128EEENS7_ILi160EEESA_EEELi128ENS_12float_e4m3_tEfNS_4arch4Sm90ELb0ELb0ELb1ELb0ELb1ELb0ELb0ELb1ELb1ELb1ELb0ELb0EEENS1_21CollectiveEpilogueFwdINS6_IJSA_SA_SB_EEES9_NS_10bfloat16_tESF_Li256ELb0ELb1ELb0ELb1EEENS1_29StaticPersistentTileSchedulerILb0EEEEEEEEEvNT_6ParamsE,@"STO_CUDA_ENTRY STV_DEFAULT"
_ZN7cutlass13device_kernelIN5flash11enable_sm90INS1_16FlashAttnFwdSm90INS1_25CollectiveMainloopFwdSm90ILi2EN4cute5tupleIJNS5_1CILi1EEES8_S8_EEENS6_IJNS7_ILi128EEENS7_ILi160EEESA_EEELi128ENS_12float_e4m3_tEfNS_4arch4Sm90ELb0ELb0ELb1ELb0ELb1ELb0ELb0ELb1ELb1ELb1ELb0ELb0EEENS1_21CollectiveEpilogueFwdINS6_IJSA_SA_SB_EEES9_NS_10bfloat16_tESF_Li256ELb0ELb1ELb0ELb1EEENS1_29StaticPersistentTileSchedulerILb0EEEEEEEEEvNT_6ParamsE:
[----:B------:R-:W-:Y:S01]  /*0000*/  LDC R1, c[0x0][0x37c] ;  /* 0x0000df00ff017b82 */ /* 0x000fe20000000800 */
[----:B------:R-:W-:Y:S05]  /*0010*/  EXIT ;  /* 0x000000000000794d */ /* 0x000fea0003800000 */
.L_x_18:
        /* <DEDUP_REMOVED lines=14> */
.L_x_63:


//--------------------- .text._ZN7cutlass13device_kernelIN5flash11enable_sm90INS1_16FlashAttnFwdSm90INS1_25CollectiveMainloopFwdSm90ILi2EN4cute5tupleIJNS5_1CILi1EEES8_S8_EEENS6_IJNS7_ILi128EEENS7_ILi160EEESA_EEELi128ENS_12float_e4m3_tEfNS_4arch4Sm90ELb0ELb0ELb1ELb1ELb1ELb0ELb0ELb1ELb1ELb1ELb0ELb0EEENS1_21CollectiveEpilogueFwdINS6_IJSA_SA_SB_EEES9_NS_10bfloat16_tESF_Li256ELb1ELb1ELb0ELb1EEENS1_36VarlenDynamicPersistentTileSchedulerILi128ELi160ELi256ELi128ELb0ELb1ELb1ELb0ELb1ELb1EEEEEEEEEvNT_6ParamsE --------------------------
	.section	.text._ZN7cutlass13device_kernelIN5flash11enable_sm90INS1_16FlashAttnFwdSm90INS1_25CollectiveMainloopFwdSm90ILi2EN4cute5tupleIJNS5_1CILi1EEES8_S8_EEENS6_IJNS7_ILi128EEENS7_ILi160EEESA_EEELi128ENS_12float_e4m3_tEfNS_4arch4Sm90ELb0ELb0ELb1ELb1ELb1ELb0ELb0ELb1ELb1ELb1ELb0ELb0EEENS1_21CollectiveEpilogueFwdINS6_IJSA_SA_SB_EEES9_NS_10bfloat16_tESF_Li256ELb1ELb1ELb0ELb1EEENS1_36VarlenDynamicPersistentTileSchedulerILi128ELi160ELi256ELi128ELb0ELb1ELb1ELb0ELb1ELb1EEEEEEEEEvNT_6ParamsE,"ax",@progbits
	.align	128
.text._ZN7cutlass13device_kernelIN5flash11enable_sm90INS1_16FlashAttnFwdSm90INS1_25CollectiveMainloopFwdSm90ILi2EN4cute5tupleIJNS5_1CILi1EEES8_S8_EEENS6_IJNS7_ILi128EEENS7_ILi160EEESA_EEELi128ENS_12float_e4m3_tEfNS_4arch4Sm90ELb0ELb0ELb1ELb1ELb1ELb0ELb0ELb1ELb1ELb1ELb0ELb0EEENS1_21CollectiveEpilogueFwdINS6_IJSA_SA_SB_EEES9_NS_10bfloat16_tESF_Li256ELb1ELb1ELb0ELb1EEENS1_36VarlenDynamicPersistentTileSchedulerILi128ELi160ELi256ELi128ELb0ELb1ELb1ELb0ELb1ELb1EEEEEEEEEvNT_6ParamsE:
        .type           _ZN7cutlass13device_kernelIN5flash11enable_sm90INS1_16FlashAttnFwdSm90INS1_25CollectiveMainloopFwdSm90ILi2EN4cute5tupleIJNS5_1CILi1EEES8_S8_EEENS6_IJNS7_ILi128EEENS7_ILi160EEESA_EEELi128ENS_12float_e4m3_tEfNS_4arch4Sm90ELb0ELb0ELb1ELb1ELb1ELb0ELb0ELb1ELb1ELb1ELb0ELb0EEENS1_21CollectiveEpilogueFwdINS6_IJSA_SA_SB_EEES9_NS_10bfloat16_tESF_Li256ELb1ELb1ELb0ELb1EEENS1_36VarlenDynamicPersistentTileSchedulerILi128ELi160ELi256ELi128ELb0ELb1ELb1ELb0ELb1ELb1EEEEEEEEEvNT_6ParamsE,@function
        .size           _ZN7cutlass13device_kernelIN5flash11enable_sm90INS1_16FlashAttnFwdSm90INS1_25CollectiveMainloopFwdSm90ILi2EN4cute5tupleIJNS5_1CILi1EEES8_S8_EEENS6_IJNS7_ILi128EEENS7_ILi160EEESA_EEELi128ENS_12float_e4m3_tEfNS_4arch4Sm90ELb0ELb0ELb1ELb1ELb1ELb0ELb0ELb1ELb1ELb1ELb0ELb0EEENS1_21CollectiveEpilogueFwdINS6_IJSA_SA_SB_EEES9_NS_10bfloat16_tESF_Li256ELb1ELb1ELb0ELb1EEENS1_36VarlenDynamicPersistentTileSchedulerILi128ELi160ELi256ELi128ELb0ELb1ELb1ELb0ELb1ELb1EEEEEEEEEvNT_6ParamsE,(.L_x_64 - _ZN7cutlass13device_kernelIN5flash11enable_sm90INS1_16FlashAttnFwdSm90INS1_25CollectiveMainloopFwdSm90ILi2EN4cute5tupleIJNS5_1CILi1EEES8_S8_EEENS6_IJNS7_ILi128EEENS7_ILi160EEESA_EEELi128ENS_12float_e4m3_tEfNS_4arch4Sm90ELb0ELb0ELb1ELb1ELb1ELb0ELb0ELb1ELb1ELb1ELb0ELb0EEENS1_21CollectiveEpilogueFwdINS6_IJSA_SA_SB_EEES9_NS_10bfloat16_tESF_Li256ELb1ELb1ELb0ELb1EEENS1_36VarlenDynamicPersistentTileSchedulerILi128ELi160ELi256ELi128ELb0ELb1ELb1ELb0ELb1ELb1EEEEEEEEEvNT_6ParamsE)
        .other          _ZN7cutlass13device_kernelIN5flash11enable_sm90INS1_16FlashAttnFwdSm90INS1_25CollectiveMainloopFwdSm90ILi2EN4cute5tupleIJNS5_1CILi1EEES8_S8_EEENS6_IJNS7_ILi128EEENS7_ILi160EEESA_EEELi128ENS_12float_e4m3_tEfNS_4arch4Sm90ELb0ELb0ELb1ELb1ELb1ELb0ELb0ELb1ELb1ELb1ELb0ELb0EEENS1_21CollectiveEpilogueFwdINS6_IJSA_SA_SB_EEES9_NS_10bfloat16_tESF_Li256ELb1ELb1ELb0ELb1EEENS1_36VarlenDynamicPersistentTileSchedulerILi128ELi160ELi256ELi128ELb0ELb1ELb1ELb0ELb1ELb1EEEEEEEEEvNT_6ParamsE,@"STO_CUDA_ENTRY STV_DEFAULT"
_ZN7cutlass13device_kernelIN5flash11enable_sm90INS1_16FlashAttnFwdSm90INS1_25CollectiveMainloopFwdSm90ILi2EN4cute5tupleIJNS5_1CILi1EEES8_S8_EEENS6_IJNS7_ILi128EEENS7_ILi160EEESA_EEELi128ENS_12float_e4m3_tEfNS_4arch4Sm90ELb0ELb0ELb1ELb1ELb1ELb0ELb0ELb1ELb1ELb1ELb0ELb0EEENS1_21CollectiveEpilogueFwdINS6_IJSA_SA_SB_EEES9_NS_10bfloat16_tESF_Li256ELb1ELb1ELb0ELb1EEENS1_36VarlenDynamicPersistentTileSchedulerILi128ELi160ELi256ELi128ELb0ELb1ELb1ELb0ELb1ELb1EEEEEEEEEvNT_6ParamsE:
[----:B------:R-:W-:Y:S01]  /*0000*/  LDC R1, c[0x0][0x37c] ;  /* 0x0000df00ff017b82 */ /* 0x000fe20000000800 */
[----:B------:R-:W-:Y:S05]  /*0010*/  EXIT ;  /* 0x000000000000794d */ /* 0x000fea0003800000 */
.L_x_19:
        /* <DEDUP_REMOVED lines=14> */
.L_x_64:


//--------------------- .text._ZN7cutlass13device_kernelIN5flash11enable_sm90INS1_16FlashAttnFwdSm90INS1_25CollectiveMainloopFwdSm90ILi2EN4cute5tupleIJNS5_1CILi1EEES8_S8_EEENS6_IJNS7_ILi128EEENS7_ILi160EEESA_EEELi128ENS_12float_e4m3_tEfNS_4arch4Sm90ELb0ELb0ELb1ELb1ELb1ELb1ELb0ELb1ELb1ELb1ELb0ELb0EEENS1_21CollectiveEpilogueFwdINS6_IJSA_SA_SB_EEES9_NS_10bfloat16_tESF_Li256ELb1ELb1ELb0ELb1EEENS1_36VarlenDynamicPersistentTileSchedulerILi128ELi160ELi256ELi128ELb0ELb1ELb1ELb0ELb1ELb1EEEEEEEEEvNT_6ParamsE --------------------------
	.section	.text._ZN7cutlass13device_kernelIN5flash11enable_sm90INS1_16FlashAttnFwdSm90INS1_25CollectiveMainloopFwdSm90ILi2EN4cute5tupleIJNS5_1CILi1EEES8_S8_EEENS6_IJNS7_ILi128EEENS7_ILi160EEESA_EEELi128ENS_12float_e4m3_tEfNS_4arch4Sm90ELb0ELb0ELb1ELb1ELb1ELb1ELb0ELb1ELb1ELb1ELb0ELb0EEENS1_21CollectiveEpilogueFwdINS6_IJSA_SA_SB_EEES9_NS_10bfloat16_tESF_Li256ELb1ELb1ELb0ELb1EEENS1_36VarlenDynamicPersistentTileSchedulerILi128ELi160ELi256ELi128ELb0ELb1ELb1ELb0ELb1ELb1EEEEEEEEEvNT_6ParamsE,"ax",@progbits
	.align	128
.text._ZN7cutlass13device_kernelIN5flash11enable_sm90INS1_16FlashAttnFwdSm90INS1_25CollectiveMainloopFwdSm90ILi2EN4cute5tupleIJNS5_1CILi1EEES8_S8_EEENS6_IJNS7_ILi128EEENS7_ILi160EEESA_EEELi128ENS_12float_e4m3_tEfNS_4arch4Sm90ELb0ELb0ELb1ELb1ELb1ELb1ELb0ELb1ELb1ELb1ELb0ELb0EEENS1_21CollectiveEpilogueFwdINS6_IJSA_SA_SB_EEES9_NS_10bfloat16_tESF_Li256ELb1ELb1ELb0ELb1EEENS1_36VarlenDynamicPersistentTileSchedulerILi128ELi160ELi256ELi128ELb0ELb1ELb1ELb0ELb1ELb1EEEEEEEEEvNT_6ParamsE:
        .type           _ZN7cutlass13device_kernelIN5flash11enable_sm90INS1_16FlashAttnFwdSm90INS1_25CollectiveMainloopFwdSm90ILi2EN4cute5tupleIJNS5_1CILi1EEES8_S8_EEENS6_IJNS7_ILi128EEENS7_ILi160EEESA_EEELi128ENS_12float_e4m3_tEfNS_4arch4Sm90ELb0ELb0ELb1ELb1ELb1ELb1ELb0ELb1ELb1ELb1ELb0ELb0EEENS1_21CollectiveEpilogueFwdINS6_IJSA_SA_SB_EEES9_NS_10bfloat16_tESF_Li256ELb1ELb1ELb0ELb1EEENS1_36VarlenDynamicPersistentTileSchedulerILi128ELi160ELi256ELi128ELb0ELb1ELb1ELb0ELb1ELb1EEEEEEEEEvNT_6ParamsE,@function
        .size           _ZN7cutlass13device_kernelIN5flash11enable_sm90INS1_16FlashAttnFwdSm90INS1_25CollectiveMainloopFwdSm90ILi2EN4cute5tupleIJNS5_1CILi1EEES8_S8_EEENS6_IJNS7_ILi128EEENS7_ILi160EEESA_EEELi128ENS_12float_e4m3_tEfNS_4arch4Sm90ELb0ELb0ELb1ELb1ELb1ELb1ELb0ELb1ELb1ELb1ELb0ELb0EEENS1_21CollectiveEpilogueFwdINS6_IJSA_SA_SB_EEES9_NS_10bfloat16_tESF_Li256ELb1ELb1ELb0ELb1EEENS1_36VarlenDynamicPersistentTileSchedulerILi128ELi160ELi256ELi128ELb0ELb1ELb1ELb0ELb1ELb1EEEEEEEEEvNT_6ParamsE,(.L_x_65 - _ZN7cutlass13device_kernelIN5flash11enable_sm90INS1_16FlashAttnFwdSm90INS1_25CollectiveMainloopFwdSm90ILi2EN4cute5tupleIJNS5_1CILi1EEES8_S8_EEENS6_IJNS7_ILi128EEENS7_ILi160EEESA_EEELi128ENS_12float_e4m3_tEfNS_4arch4Sm90ELb0ELb0ELb1ELb1ELb1ELb1ELb0ELb1ELb1ELb1ELb0ELb0EEENS1_21CollectiveEpilogueFwdINS6_IJSA_SA_SB_EEES9_NS_10bfloat16_tESF_Li256ELb1ELb1ELb0ELb1EEENS1_36VarlenDynamicPersistentTileSchedulerILi128ELi160ELi256ELi128ELb0ELb1ELb1ELb0ELb1ELb1EEEEEEEEEvNT_6ParamsE)
        .other          _ZN7cutlass13device_kernelIN5flash11enable_sm90INS1_16FlashAttnFwdSm90INS1_25CollectiveMainloopFwdSm90ILi2EN4cute5tupleIJNS5_1CILi1EEES8_S8_EEENS6_IJNS7_ILi128EEENS7_ILi160EEESA_EEELi128ENS_12float_e4m3_tEfNS_4arch4Sm90ELb0ELb0ELb1ELb1ELb1ELb1ELb0ELb1ELb1ELb1ELb0ELb0EEENS1_21CollectiveEpilogueFwdINS6_IJSA_SA_SB_EEES9_NS_10bfloat16_tESF_Li256ELb1ELb1ELb0ELb1EEENS1_36VarlenDynamicPersistentTileSchedulerILi128ELi160ELi256ELi128ELb0ELb1ELb1ELb0ELb1ELb1EEEEEEEEEvNT_6ParamsE,@"STO_CUDA_ENTRY STV_DEFAULT"
_ZN7cutlass13device_kernelIN5flash11enable_sm90INS1_16FlashAttnFwdSm90INS1_25CollectiveMainloopFwdSm90ILi2EN4cute5tupleIJNS5_1CILi1EEES8_S8_EEENS6_IJNS7_ILi128EEENS7_ILi160EEESA_EEELi128ENS_12float_e4m3_tEfNS_4arch4Sm90ELb0ELb0ELb1ELb1ELb1ELb1ELb0ELb1ELb1ELb1ELb0ELb0EEENS1_21CollectiveEpilogueFwdINS6_IJSA_SA_SB_EEES9_NS_10bfloat16_tESF_Li256ELb1ELb1ELb0ELb1EEENS1_36VarlenDynamicPersistentTileSchedulerILi128ELi160ELi256ELi128ELb0ELb1ELb1ELb0ELb1ELb1EEEEEEEEEvNT_6ParamsE:
[----:B------:R-:W-:Y:S01]  /*0000*/  LDC R1, c[0x0][0x37c] ;  /* 0x0000df00ff017b82 */ /* 0x000fe20000000800 */
[----:B------:R-:W-:Y:S05]  /*0010*/  EXIT ;  /* 0x000000000000794d */ /* 0x000fea0003800000 */
.L_x_20:
        /* <DEDUP_REMOVED lines=14> */
.L_x_65:


//--------------------- .text._ZN7cutlass13device_kernelIN5flash11enable_sm90INS1_16FlashAttnFwdSm90INS1_25CollectiveMainloopFwdSm90ILi2EN4cute5tupleIJNS5_1CILi1EEES8_S8_EEENS6_IJNS7_ILi128EEENS7_ILi160EEESA_EEELi128ENS_12float_e4m3_tEfNS_4arch4Sm90ELb0ELb1ELb1ELb0ELb1ELb0ELb0ELb1ELb1ELb1ELb0ELb0EEENS1_21CollectiveEpilogueFwdINS6_IJSA_SA_SB_EEES9_NS_10bfloat16_tESF_Li256ELb0ELb1ELb0ELb1EEENS1_30DynamicPersistentTileSchedulerILi256ELi128ELb0ELb1ELb1EEEEEEEEEvNT_6ParamsE --------------------------
	.section	.text._ZN7cutlass13device_kernelIN5flash11enable_sm90INS1_16FlashAttnFwdSm90INS1_25CollectiveMainloopFwdSm90ILi2EN4cute5tupleIJNS5_1CILi1EEES8_S8_EEENS6_IJNS7_ILi128EEENS7_ILi160EEESA_EEELi128ENS_12float_e4m3_tEfNS_4arch4Sm90ELb0ELb1ELb1ELb0ELb1ELb0ELb0ELb1ELb1ELb1ELb0ELb0EEENS1_21CollectiveEpilogueFwdINS6_IJSA_SA_SB_EEES9_NS_10bfloat16_tESF_Li256ELb0ELb1ELb0ELb1EEENS1_30DynamicPersistentTileSchedulerILi256ELi128ELb0ELb1ELb1EEEEEEEEEvNT_6ParamsE,"ax",@progbits
	.align	128
.text._ZN7cutlass13device_kernelIN5flash11enable_sm90INS1_16FlashAttnFwdSm90INS1_25CollectiveMainloopFwdSm90ILi2EN4cute5tupleIJNS5_1CILi1EEES8_S8_EEENS6_IJNS7_ILi128EEENS7_ILi160EEESA_EEELi128ENS_12float_e4m3_tEfNS_4arch4Sm90ELb0ELb1ELb1ELb0ELb1ELb0ELb0ELb1ELb1ELb1ELb0ELb0EEENS1_21CollectiveEpilogueFwdINS6_IJSA_SA_SB_EEES9_NS_10bfloat16_tESF_Li256ELb0ELb1ELb0ELb1EEENS1_30DynamicPersistentTileSchedulerILi256ELi128ELb0ELb1ELb1EEEEEEEEEvNT_6ParamsE:
        .type           _ZN7cutlass13device_kernelIN5flash11enable_sm90INS1_16FlashAttnFwdSm90INS1_25CollectiveMainloopFwdSm90ILi2EN4cute5tupleIJNS5_1CILi1EEES8_S8_EEENS6_IJNS7_ILi128EEENS7_ILi160EEESA_EEELi128ENS_12float_e4m3_tEfNS_4arch4Sm90ELb0ELb1ELb1ELb0ELb1ELb0ELb0ELb1ELb1ELb1ELb0ELb0EEENS1_21CollectiveEpilogueFwdINS6_IJSA_SA_SB_EEES9_NS_10bfloat16_tESF_Li256ELb0ELb1ELb0ELb1EEENS1_30DynamicPersistentTileSchedulerILi256ELi128ELb0ELb1ELb1EEEEEEEEEvNT_6ParamsE,@function
        .size           _ZN7cutlass13device_kernelIN5flash11enable_sm90INS1_16FlashAttnFwdSm90INS1_25CollectiveMainloopFwdSm90ILi2EN4cute5tupleIJNS5_1CILi1EEES8_S8_EEENS6_IJNS7_ILi128EEENS7_ILi160EEESA_EEELi128ENS_12float_e4m3_tEfNS_4arch4Sm90ELb0ELb1ELb1ELb0ELb1ELb0ELb0ELb1ELb1ELb1ELb0ELb0EEENS1_21CollectiveEpilogueFwdINS6_IJSA_SA_SB_EEES9_NS_10bfloat16_tESF_Li256ELb0ELb1ELb0ELb1EEENS1_30DynamicPersistentTileSchedulerILi256ELi128ELb0ELb1ELb1EEEEEEEEEvNT_6ParamsE,(.L_x_66 - _ZN7cutlass13device_kernelIN5flash11enable_sm90INS1_16FlashAttnFwdSm90INS1_25CollectiveMainloopFwdSm90ILi2EN4cute5tupleIJNS5_1CILi1EEES8_S8_EEENS6_IJNS7_ILi128EEENS7_ILi160EEESA_EEELi128ENS_12float_e4m3_tEfNS_4arch4Sm90ELb0ELb1ELb1ELb0ELb1ELb0ELb0ELb1ELb1ELb1ELb0ELb0EEENS1_21CollectiveEpilogueFwdINS6_IJSA_SA_SB_EEES9_NS_10bfloat16_tESF_Li256ELb0ELb1ELb0ELb1EEENS1_30DynamicPersistentTileSchedulerILi256ELi128ELb0ELb1ELb1EEEEEEEEEvNT_6ParamsE)
        .other          _ZN7cutlass13device_kernelIN5flash11enable_sm90INS1_16FlashAttnFwdSm90INS1_25CollectiveMainloopFwdSm90ILi2EN4cute5tupleIJNS5_1CILi1EEES8_S8_EEENS6_IJNS7_ILi128EEENS7_ILi160EEESA_EEELi128ENS_12float_e4m3_tEfNS_4arch4Sm90ELb0ELb1ELb1ELb0ELb1ELb0ELb0ELb1ELb1ELb1ELb0ELb0EEENS1_21CollectiveEpilogueFwdINS6_IJSA_SA_SB_EEES9_NS_10bfloat16_tESF_Li256ELb0ELb1ELb0ELb1EEENS1_30DynamicPersistentTileSchedulerILi256ELi128ELb0ELb1ELb1EEEEEEEEEvNT_6ParamsE,@"STO_CUDA_ENTRY STV_DEFAULT"
_ZN7cutlass13device_kernelIN5flash11enable_sm90INS1_16FlashAttnFwdSm90INS1_25CollectiveMainloopFwdSm90ILi2EN4cute5tupleIJNS5_1CILi1EEES8_S8_EEENS6_IJNS7_ILi128EEENS7_ILi160EEESA_EEELi128ENS_12float_e4m3_tEfNS_4arch4Sm90ELb0ELb1ELb1ELb0ELb1ELb0ELb0ELb1ELb1ELb1ELb0ELb0EEENS1_21CollectiveEpilogueFwdINS6_IJSA_SA_SB_EEES9_NS_10bfloat16_tESF_Li256ELb0ELb1ELb0ELb1EEENS1_30DynamicPersistentTileSchedulerILi256ELi128ELb0ELb1ELb1EEEEEEEEEvNT_6ParamsE:
[----:B------:R-:W-:Y:S01]  /*0000*/  LDC R1, c[0x0][0x37c] ;  /* 0x0000df00ff017b82 */ /* 0x000fe20000000800 */
[----:B------:R-:W-:Y:S05]  /*0010*/  EXIT ;  /* 0x000000000000794d */ /* 0x000fea0003800000 */
.L_x_21:
        /* <DEDUP_REMOVED lines=14> */
.L_x_66:


//--------------------- .text._ZN7cutlass13device_kernelIN5flash11enable_sm90INS1_16FlashAttnFwdSm90INS1_25CollectiveMainloopFwdSm90ILi2EN4cute5tupleIJNS5_1CILi1EEES8_S8_EEENS6_IJNS7_ILi128EEENS7_ILi160EEESA_EEELi128ENS_12float_e4m3_tEfNS_4arch4Sm90ELb0ELb1ELb1ELb1ELb1ELb0ELb0ELb1ELb1ELb1ELb0ELb0EEENS1_21CollectiveEpilogueFwdINS6_IJSA_SA_SB_EEES9_NS_10bfloat16_tESF_Li256ELb1ELb1ELb0ELb1EEENS1_36VarlenDynamicPersistentTileSchedulerILi128ELi160ELi256ELi128ELb0ELb1ELb1ELb1ELb0ELb1EEEEEEEEEvNT_6ParamsE --------------------------
	.section	.text._ZN7cutlass13device_kernelIN5flash11enable_sm90INS1_16FlashAttnFwdSm90INS1_25CollectiveMainloopFwdSm90ILi2EN4cute5tupleIJNS5_1CILi1EEES8_S8_EEENS6_IJNS7_ILi128EEENS7_ILi160EEESA_EEELi128ENS_12float_e4m3_tEfNS_4arch4Sm90ELb0ELb1ELb1ELb1ELb1ELb0ELb0ELb1ELb1ELb1ELb0ELb0EEENS1_21CollectiveEpilogueFwdINS6_IJSA_SA_SB_EEES9_NS_10bfloat16_tESF_Li256ELb1ELb1ELb0ELb1EEENS1_36VarlenDynamicPersistentTileSchedulerILi128ELi160ELi256ELi128ELb0ELb1ELb1ELb1ELb0ELb1EEEEEEEEEvNT_6ParamsE,"ax",@progbits
	.align	128
.text._ZN7cutlass13device_kernelIN5flash11enable_sm90INS1_16FlashAttnFwdSm90INS1_25CollectiveMainloopFwdSm90ILi2EN4cute5tupleIJNS5_1CILi1EEES8_S8_EEENS6_IJNS7_ILi128EEENS7_ILi160EEESA_EEELi128ENS_12float_e4m3_tEfNS_4arch4Sm90ELb0ELb1ELb1ELb1ELb1ELb0ELb0ELb1ELb1ELb1ELb0ELb0EEENS1_21CollectiveEpilogueFwdINS6_IJSA_SA_SB_EEES9_NS_10bfloat16_tESF_Li256ELb1ELb1ELb0ELb1EEENS1_36VarlenDynamicPersistentTileSchedulerILi128ELi160ELi256ELi128ELb0ELb1ELb1ELb1ELb0ELb1EEEEEEEEEvNT_6ParamsE:
        .type           _ZN7cutlass13device_kernelIN5flash11enable_sm90INS1_16FlashAttnFwdSm90INS1_25CollectiveMainloopFwdSm90ILi2EN4cute5tupleIJNS5_1CILi1EEES8_S8_EEENS6_IJNS7_ILi128EEENS7_ILi160EEESA_EEELi128ENS_12float_e4m3_tEfNS_4arch4Sm90ELb0ELb1ELb1ELb1ELb1ELb0ELb0ELb1ELb1ELb1ELb0ELb0EEENS1_21CollectiveEpilogueFwdINS6_IJSA_SA_SB_EEES9_NS_10bfloat16_tESF_Li256ELb1ELb1ELb0ELb1EEENS1_36VarlenDynamicPersistentTileSchedulerILi128ELi160ELi256ELi128ELb0ELb1ELb1ELb1ELb0ELb1EEEEEEEEEvNT_6ParamsE,@function
        .size           _ZN7cutlass13device_kernelIN5flash11enable_sm90INS1_16FlashAttnFwdSm90INS1_25CollectiveMainloopFwdSm90ILi2EN4cute5tupleIJNS5_1CILi1EEES8_S8_EEENS6_IJNS7_ILi128EEENS7_ILi160EEESA_EEELi128ENS_12float_e4m3_tEfNS_4arch4Sm90ELb0ELb1ELb1ELb1ELb1ELb0ELb0ELb1ELb1ELb1ELb0ELb0EEENS1_21CollectiveEpilogueFwdINS6_IJSA_SA_SB_EEES9_NS_10bfloat16_tESF_Li256ELb1ELb1ELb0ELb1EEENS1_36VarlenDynamicPersistentTileSchedulerILi128ELi160ELi256ELi128ELb0ELb1ELb1ELb1ELb0ELb1EEEEEEEEEvNT_6ParamsE,(.L_x_67 - _ZN7cutlass13device_kernelIN5flash11enable_sm90INS1_16FlashAttnFwdSm90INS1_25CollectiveMainloopFwdSm90ILi2EN4cute5tupleIJNS5_1CILi1EEES8_S8_EEENS6_IJNS7_ILi128EEENS7_ILi160EEESA_EEELi128ENS_12float_e4m3_tEfNS_4arch4Sm90ELb0ELb1ELb1ELb1ELb1ELb0ELb0ELb1ELb1ELb1ELb0ELb0EEENS1_21CollectiveEpilogueFwdINS6_IJSA_SA_SB_EEES9_NS_10bfloat16_tESF_Li256ELb1ELb1ELb0ELb1EEENS1_36VarlenDynamicPersistentTileSchedulerILi128ELi160ELi256ELi128ELb0ELb1ELb1ELb1ELb0ELb1EEEEEEEEEvNT_6ParamsE)
        .other          _ZN7cutlass13device_kernelIN5flash11enable_sm90INS1_16FlashAttnFwdSm90INS1_25CollectiveMainloopFwdSm90ILi2EN4cute5tupleIJNS5_1CILi1EEES8_S8_EEENS6_IJNS7_ILi128EEENS7_ILi160EEESA_EEELi128ENS_12float_e4m3_tEfNS_4arch4Sm90ELb0ELb1ELb1ELb1ELb1ELb0ELb0ELb1ELb1ELb1ELb0ELb0EEENS1_21CollectiveEpilogueFwdINS6_IJSA_SA_SB_EEES9_NS_10bfloat16_tESF_Li256ELb1ELb1ELb0ELb1EEENS1_36VarlenDynamicPersistentTileSchedulerILi128ELi160ELi256ELi128ELb0ELb1ELb1ELb1ELb0ELb1EEEEEEEEEvNT_6ParamsE,@"STO_CUDA_ENTRY STV_DEFAULT"
_ZN7cutlass13device_kernelIN5flash11enable_sm90INS1_16FlashAttnFwdSm90INS1_25CollectiveMainloopFwdSm90ILi2EN4cute5tupleIJNS5_1CILi1EEES8_S8_EEENS6_IJNS7_ILi128EEENS7_ILi160EEESA_EEELi128ENS_12float_e4m3_tEfNS_4arch4Sm90ELb0ELb1ELb1ELb1ELb1ELb0ELb0ELb1ELb1ELb1ELb0ELb0EEENS1_21CollectiveEpilogueFwdINS6_IJSA_SA_SB_EEES9_NS_10bfloat16_tESF_Li256ELb1ELb1ELb0ELb1EEENS1_36VarlenDynamicPersistentTileSchedulerILi128ELi160ELi256ELi128ELb0ELb1ELb1ELb1ELb0ELb1EEEEEEEEEvNT_6ParamsE:
[----:B------:R-:W-:Y:S01]  /*0000*/  LDC R1, c[0x0][0x37c] ;  /* 0x0000df00ff017b82 */ /* 0x000fe20000000800 */
[----:B------:R-:W-:Y:S05]  /*0010*/  EXIT ;  /* 0x000000000000794d */ /* 0x000fea0003800000 */
.L_x_22:
        /* <DEDUP_REMOVED lines=14> */
.L_x_67:


//--------------------- .text._ZN7cutlass13device_kernelIN5flash11enable_sm90INS1_16FlashAttnFwdSm90INS1_25CollectiveMainloopFwdSm90ILi2EN4cute5tupleIJNS5_1CILi1EEES8_S8_EEENS6_IJNS7_ILi128EEENS7_ILi160EEESA_EEELi128ENS_12float_e4m3_tEfNS_4arch4Sm90ELb0ELb1ELb1ELb1ELb1ELb1ELb0ELb1ELb1ELb1ELb0ELb0EEENS1_21CollectiveEpilogueFwdINS6_IJSA_SA_SB_EEES9_NS_10bfloat16_tESF_Li256ELb1ELb1ELb0ELb1EEENS1_36VarlenDynamicPersistentTileSchedulerILi128ELi160ELi256ELi128ELb0ELb1ELb1ELb1ELb0ELb1EEEEEEEEEvNT_6ParamsE --------------------------
	.section	.text._ZN7cutlass13device_kernelIN5flash11enable_sm90INS1_16FlashAttnFwdSm90INS1_25CollectiveMainloopFwdSm90ILi2EN4cute5tupleIJNS5_1CILi1EEES8_S8_EEENS6_IJNS7_ILi128EEENS7_ILi160EEESA_EEELi128ENS_12float_e4m3_tEfNS_4arch4Sm90ELb0ELb1ELb1ELb1ELb1ELb1ELb0ELb1ELb1ELb1ELb0ELb0EEENS1_21CollectiveEpilogueFwdINS6_IJSA_SA_SB_EEES9_NS_10bfloat16_tESF_Li256ELb1ELb1ELb0ELb1EEENS1_36VarlenDynamicPersistentTileSchedulerILi128ELi160ELi256ELi128ELb0ELb1ELb1ELb1ELb0ELb1EEEEEEEEEvNT_6ParamsE,"ax",@progbits
	.align	128
.text._ZN7cutlass13device_kernelIN5flash11enable_sm90INS1_16FlashAttnFwdSm90INS1_25CollectiveMainloopFwdSm90ILi2EN4cute5tupleIJNS5_1CILi1EEES8_S8_EEENS6_IJNS7_ILi128EEENS7_ILi160EEESA_EEELi128ENS_12float_e4m3_tEfNS_4arch4Sm90ELb0ELb1ELb1ELb1ELb1ELb1ELb0ELb1ELb1ELb1ELb0ELb0EEENS1_21CollectiveEpilogueFwdINS6_IJSA_SA_SB_EEES9_NS_10bfloat16_tESF_Li256ELb1ELb1ELb0ELb1EEENS1_36VarlenDynamicPersistentTileSchedulerILi128ELi160ELi256ELi128ELb0ELb1ELb1ELb1ELb0ELb1EEEEEEEEEvNT_6ParamsE:
        .type           _ZN7cutlass13device_kernelIN5flash11enable_sm90INS1_16FlashAttnFwdSm90INS1_25CollectiveMainloopFwdSm90ILi2EN4cute5tupleIJNS5_1CILi1EEES8_S8_EEENS6_IJNS7_ILi128EEENS7_ILi160EEESA_EEELi128ENS_12float_e4m3_tEfNS_4arch4Sm90ELb0ELb1ELb1ELb1ELb1ELb1ELb0ELb1ELb1ELb1ELb0ELb0EEENS1_21CollectiveEpilogueFwdINS6_IJSA_SA_SB_EEES9_NS_10bfloat16_tESF_Li256ELb1ELb1ELb0ELb1EEENS1_36VarlenDynamicPersistentTileSchedulerILi128ELi160ELi256ELi128ELb0ELb1ELb1ELb1ELb0ELb1EEEEEEEEEvNT_6ParamsE,@function
        .size           _ZN7cutlass13device_kernelIN5flash11enable_sm90INS1_16FlashAttnFwdSm90INS1_25CollectiveMainloopFwdSm90ILi2EN4cute5tupleIJNS5_1CILi1EEES8_S8_EEENS6_IJNS7_ILi128EEENS7_ILi160EEESA_EEELi128ENS_12float_e4m3_tEfNS_4arch4Sm90ELb0ELb1ELb1ELb1ELb1ELb1ELb0ELb1ELb1ELb1ELb0ELb0EEENS1_21CollectiveEpilogueFwdINS6_IJSA_SA_SB_EEES9_NS_10bfloat16_tESF_Li256ELb1ELb1ELb0ELb1EEENS1_36VarlenDynamicPersistentTileSchedulerILi128ELi160ELi256ELi128ELb0ELb1ELb1ELb1ELb0ELb1EEEEEEEEEvNT_6ParamsE,(.L_x_68 - _ZN7cutlass13device_kernelIN5flash11enable_sm90INS1_16FlashAttnFwdSm90INS1_25CollectiveMainloopFwdSm90ILi2EN4cute5tupleIJNS5_1CILi1EEES8_S8_EEENS6_IJNS7_ILi128EEENS7_ILi160EEESA_EEELi128ENS_12float_e4m3_tEfNS_4arch4Sm90ELb0ELb1ELb1ELb1ELb1ELb1ELb0ELb1ELb1ELb1ELb0ELb0EEENS1_21CollectiveEpilogueFwdINS6_IJSA_SA_SB_EEES9_NS_10bfloat16_tESF_Li256ELb1ELb1ELb0ELb1EEENS1_36VarlenDynamicPersistentTileSchedulerILi128ELi160ELi256ELi128ELb0ELb1ELb1ELb1ELb0ELb1EEEEEEEEEvNT_6ParamsE)
        .other          _ZN7cutlass13device_kernelIN5flash11enable_sm90INS1_16FlashAttnFwdSm90INS1_25CollectiveMainloopFwdSm90ILi2EN4cute5tupleIJNS5_1CILi1EEES8_S8_EEENS6_IJNS7_ILi128EEENS7_ILi160EEESA_EEELi128ENS_12float_e4m3_tEfNS_4arch4Sm90ELb0ELb1ELb1ELb1ELb1ELb1ELb0ELb1ELb1ELb1ELb0ELb0EEENS1_21CollectiveEpilogueFwdINS6_IJSA_SA_SB_EEES9_NS_10bfloat16_tESF_Li256ELb1ELb1ELb0ELb1EEENS1_36VarlenDynamicPersistentTileSchedulerILi128ELi160ELi256ELi128ELb0ELb1ELb1ELb1ELb0ELb1EEEEEEEEEvNT_6ParamsE,@"STO_CUDA_ENTRY STV_DEFAULT"
_ZN7cutlass13device_kernelIN5flash11enable_sm90INS1_16FlashAttnFwdSm90INS1_25CollectiveMainloopFwdSm90ILi2EN4cute5tupleIJNS5_1CILi1EEES8_S8_EEENS6_IJNS7_ILi128EEENS7_ILi160EEESA_EEELi128ENS_12float_e4m3_tEfNS_4arch4Sm90ELb0ELb1ELb1ELb1ELb1ELb1ELb0ELb1ELb1ELb1ELb0ELb0EEENS1_21CollectiveEpilogueFwdINS6_IJSA_SA_SB_EEES9_NS_10bfloat16_tESF_Li256ELb1ELb1ELb0ELb1EEENS1_36VarlenDynamicPersistentTileSchedulerILi128ELi160ELi256ELi128ELb0ELb1ELb1ELb1ELb0ELb1EEEEEEEEEvNT_6ParamsE:
[----:B------:R-:W-:Y:S01]  /*0000*/  LDC R1, c[0x0][0x37c] ;  /* 0x0000df00ff017b82 */ /* 0x000fe20000000800 */
[----:B------:R-:W-:Y:S05]  /*0010*/  EXIT ;  /* 0x000000000000794d */ /* 0x000fea0003800000 */
.L_x_23:
        /* <DEDUP_REMOVED lines=14> */
.L_x_68:


//--------------------- .text._ZN7cutlass13device_kernelIN5flash11enable_sm90INS1_16FlashAttnFwdSm90INS1_25CollectiveMainloopFwdSm90ILi2EN4cute5tupleIJNS5_1CILi1EEES8_S8_EEENS6_IJNS7_ILi128EEENS7_ILi160EEESA_EEELi128ENS_12float_e4m3_tEfNS_4arch4Sm90ELb1ELb0ELb1ELb0ELb1ELb0ELb0ELb1ELb1ELb1ELb0ELb0EEENS1_21CollectiveEpilogueFwdINS6_IJSA_SA_SB_EEES9_NS_10bfloat16_tESF_Li256ELb0ELb1ELb0ELb1EEENS1_30DynamicPersistentTileSchedulerILi256ELi128ELb0ELb1ELb1EEEEEEEEEvNT_6ParamsE --------------------------
	.section	.text._ZN7cutlass13device_kernelIN5flash11enable_sm90INS1_16FlashAttnFwdSm90INS1_25CollectiveMainloopFwdSm90ILi2EN4cute5tupleIJNS5_1CILi1EEES8_S8_EEENS6_IJNS7_ILi128EEENS7_ILi160EEESA_EEELi128ENS_12float_e4m3_tEfNS_4arch4Sm90ELb1ELb0ELb1ELb0ELb1ELb0ELb0ELb1ELb1ELb1ELb0ELb0EEENS1_21CollectiveEpilogueFwdINS6_IJSA_SA_SB_EEES9_NS_10bfloat16_tESF_Li256ELb0ELb1ELb0ELb1EEENS1_30DynamicPersistentTileSchedulerILi256ELi128ELb0ELb1ELb1EEEEEEEEEvNT_6ParamsE,"ax",@progbits
	.align	128
.text._ZN7cutlass13device_kernelIN5flash11enable_sm90INS1_16FlashAttnFwdSm90INS1_25CollectiveMainloopFwdSm90ILi2EN4cute5tupleIJNS5_1CILi1EEES8_S8_EEENS6_IJNS7_ILi128EEENS7_ILi160EEESA_EEELi128ENS_12float_e4m3_tEfNS_4arch4Sm90ELb1ELb0ELb1ELb0ELb1ELb0ELb0ELb1ELb1ELb1ELb0ELb0EEENS1_21CollectiveEpilogueFwdINS6_IJSA_SA_SB_EEES9_NS_10bfloat16_tESF_Li256ELb0ELb1ELb0ELb1EEENS1_30DynamicPersistentTileSchedulerILi256ELi128ELb0ELb1ELb1EEEEEEEEEvNT_6ParamsE:
        .type           _ZN7cutlass13device_kernelIN5flash11enable_sm90INS1_16FlashAttnFwdSm90INS1_25CollectiveMainloopFwdSm90ILi2EN4cute5tupleIJNS5_1CILi1EEES8_S8_EEENS6_IJNS7_ILi128EEENS7_ILi160EEESA_EEELi128ENS_12float_e4m3_tEfNS_4arch4Sm90ELb1ELb0ELb1ELb0ELb1ELb0ELb0ELb1ELb1ELb1ELb0ELb0EEENS1_21CollectiveEpilogueFwdINS6_IJSA_SA_SB_EEES9_NS_10bfloat16_tESF_Li256ELb0ELb1ELb0ELb1EEENS1_30DynamicPersistentTileSchedulerILi256ELi128ELb0ELb1ELb1EEEEEEEEEvNT_6ParamsE,@function
        .size           _ZN7cutlass13device_kernelIN5flash11enable_sm90INS1_16FlashAttnFwdSm90INS1_25CollectiveMainloopFwdSm90ILi2EN4cute5tupleIJNS5_1CILi1EEES8_S8_EEENS6_IJNS7_ILi128EEENS7_ILi160EEESA_EEELi128ENS_12float_e4m3_tEfNS_4arch4Sm90ELb1ELb0ELb1ELb0ELb1ELb0ELb0ELb1ELb1ELb1ELb0ELb0EEENS1_21CollectiveEpilogueFwdINS6_IJSA_SA_SB_EEES9_NS_10bfloat16_tESF_Li256ELb0ELb1ELb0ELb1EEENS1_30DynamicPersistentTileSchedulerILi256ELi128ELb0ELb1ELb1EEEEEEEEEvNT_6ParamsE,(.L_x_69 - _ZN7cutlass13device_kernelIN5flash11enable_sm90INS1_16FlashAttnFwdSm90INS1_25CollectiveMainloopFwdSm90ILi2EN4cute5tupleIJNS5_1CILi1EEES8_S8_EEENS6_IJNS7_ILi128EEENS7_ILi160EEESA_EEELi128ENS_12float_e4m3_tEfNS_4arch4Sm90ELb1ELb0ELb1ELb0ELb1ELb0ELb0ELb1ELb1ELb1ELb0ELb0EEENS1_21CollectiveEpilogueFwdINS6_IJSA_SA_SB_EEES9_NS_10bfloat16_tESF_Li256ELb0ELb1ELb0ELb1EEENS1_30DynamicPersistentTileSchedulerILi256ELi128ELb0ELb1ELb1EEEEEEEEEvNT_6ParamsE)
        .other          _ZN7cutlass13device_kernelIN5flash11enable_sm90INS1_16FlashAttnFwdSm90INS1_25CollectiveMainloopFwdSm90ILi2EN4cute5tupleIJNS5_1CILi1EEES8_S8_EEENS6_IJNS7_ILi128EEENS7_ILi160EEESA_EEELi128ENS_12float_e4m3_tEfNS_4arch4Sm90ELb1ELb0ELb1ELb0ELb1ELb0ELb0ELb1ELb1ELb1ELb0ELb0EEENS1_21CollectiveEpilogueFwdINS6_IJSA_SA_SB_EEES9_NS_10bfloat16_tESF_Li256ELb0ELb1ELb0ELb1EEENS1_30DynamicPersistentTileSchedulerILi256ELi128ELb0ELb1ELb1EEEEEEEEEvNT_6ParamsE,@"STO_CUDA_ENTRY STV_DEFAULT"
_ZN7cutlass13device_kernelIN5flash11enable_sm90INS1_16FlashAttnFwdSm90INS1_25CollectiveMainloopFwdSm90ILi2EN4cute5tupleIJNS5_1CILi1EEES8_S8_EEENS6_IJNS7_ILi128EEENS7_ILi160EEESA_EEELi128ENS_12float_e4m3_tEfNS_4arch4Sm90ELb1ELb0ELb1ELb0ELb1ELb0ELb0ELb1ELb1ELb1ELb0ELb0EEENS1_21CollectiveEpilogueFwdINS6_IJSA_SA_SB_EEES9_NS_10bfloat16_tESF_Li256ELb0ELb1ELb0ELb1EEENS1_30DynamicPersistentTileSchedulerILi256ELi128ELb0ELb1ELb1EEEEEEEEEvNT_6ParamsE:
[----:B------:R-:W-:Y:S01]  /*0000*/  LDC R1, c[0x0][0x37c] ;  /* 0x0000df00ff017b82 */ /* 0x000fe20000000800 */
[----:B------:R-:W-:Y:S05]  /*0010*/  EXIT ;  /* 0x000000000000794d */ /* 0x000fea0003800000 */
.L_x_24:
        /* <DEDUP_REMOVED lines=14> */
.L_x_69:


//--------------------- .text._ZN7cutlass13device_kernelIN5flash11enable_sm90INS1_16FlashAttnFwdSm90INS1_25CollectiveMainloopFwdSm90ILi2EN4cute5tupleIJNS5_1CILi1EEES8_S8_EEENS6_IJNS7_ILi128EEENS7_ILi160EEESA_EEELi128ENS_12float_e4m3_tEfNS_4arch4Sm90ELb1ELb0ELb1ELb1ELb1ELb0ELb0ELb1ELb1ELb1ELb0ELb0EEENS1_21CollectiveEpilogueFwdINS6_IJSA_SA_SB_EEES9_NS_10bfloat16_tESF_Li256ELb1ELb1ELb0ELb1EEENS1_36VarlenDynamicPersistentTileSchedulerILi128ELi160ELi256ELi128ELb0ELb1ELb1ELb1ELb1ELb1EEEEEEEEEvNT_6ParamsE --------------------------
	.section	.text._ZN7cutlass13device_kernelIN5flash11enable_sm90INS1_16FlashAttnFwdSm90INS1_25CollectiveMainloopFwdSm90ILi2EN4cute5tupleIJNS5_1CILi1EEES8_S8_EEENS6_IJNS7_ILi128EEENS7_ILi160EEESA_EEELi128ENS_12float_e4m3_tEfNS_4arch4Sm90ELb1ELb0ELb1ELb1ELb1ELb0ELb0ELb1ELb1ELb1ELb0ELb0EEENS1_21CollectiveEpilogueFwdINS6_IJSA_SA_SB_EEES9_NS_10bfloat16_tESF_Li256ELb1ELb1ELb0ELb1EEENS1_36VarlenDynamicPersistentTileSchedulerILi128ELi160ELi256ELi128ELb0ELb1ELb1ELb1ELb1ELb1EEEEEEEEEvNT_6ParamsE,"ax",@progbits
	.align	128
.text._ZN7cutlass13device_kernelIN5flash11enable_sm90INS1_16FlashAttnFwdSm90INS1_25CollectiveMainloopFwdSm90ILi2EN4cute5tupleIJNS5_1CILi1EEES8_S8_EEENS6_IJNS7_ILi128EEENS7_ILi160EEESA_EEELi128ENS_12float_e4m3_tEfNS_4arch4Sm90ELb1ELb0ELb1ELb1ELb1ELb0ELb0ELb1ELb1ELb1ELb0ELb0EEENS1_21CollectiveEpilogueFwdINS6_IJSA_SA_SB_EEES9_NS_10bfloat16_tESF_Li256ELb1ELb1ELb0ELb1EEENS1_36VarlenDynamicPersistentTileSchedulerILi128ELi160ELi256ELi128ELb0ELb1ELb1ELb1ELb1ELb1EEEEEEEEEvNT_6ParamsE:
        .type           _ZN7cutlass13device_kernelIN5flash11enable_sm90INS1_16FlashAttnFwdSm90INS1_25CollectiveMainloopFwdSm90ILi2EN4cute5tupleIJNS5_1CILi1EEES8_S8_EEENS6_IJNS7_ILi128EEENS7_ILi160EEESA_EEELi128ENS_12float_e4m3_tEfNS_4arch4Sm90ELb1ELb0ELb1ELb1ELb1ELb0ELb0ELb1ELb1ELb1ELb0ELb0EEENS1_21CollectiveEpilogueFwdINS6_IJSA_SA_SB_EEES9_NS_10bfloat16_tESF_Li256ELb1ELb1ELb0ELb1EEENS1_36VarlenDynamicPersistentTileSchedulerILi128ELi160ELi256ELi128ELb0ELb1ELb1ELb1ELb1ELb1EEEEEEEEEvNT_6ParamsE,@function
        .size           _ZN7cutlass13device_kernelIN5flash11enable_sm90INS1_16FlashAttnFwdSm90INS1_25CollectiveMainloopFwdSm90ILi2EN4cute5tupleIJNS5_1CILi1EEES8_S8_EEENS6_IJNS7_ILi128EEENS7_ILi160EEESA_EEELi128ENS_12float_e4m3_tEfNS_4arch4Sm90ELb1ELb0ELb1ELb1ELb1ELb0ELb0ELb1ELb1ELb1ELb0ELb0EEENS1_21CollectiveEpilogueFwdINS6_IJSA_SA_SB_EEES9_NS_10bfloat16_tESF_Li256ELb1ELb1ELb0ELb1EEENS1_36VarlenDynamicPersistentTileSchedulerILi128ELi160ELi256ELi128ELb0ELb1ELb1ELb1ELb1ELb1EEEEEEEEEvNT_6ParamsE,(.L_x_70 - _ZN7cutlass13device_kernelIN5flash11enable_sm90INS1_16FlashAttnFwdSm90INS1_25CollectiveMainloopFwdSm90ILi2EN4cute5tupleIJNS5_1CILi1EEES8_S8_EEENS6_IJNS7_ILi128EEENS7_ILi160EEESA_EEELi128ENS_12float_e4m3_tEfNS_4arch4Sm90ELb1ELb0ELb1ELb1ELb1ELb0ELb0ELb1ELb1ELb1ELb0ELb0EEENS1_21CollectiveEpilogueFwdINS6_IJSA_SA_SB_EEES9_NS_10bfloat16_tESF_Li256ELb1ELb1ELb0ELb1EEENS1_36VarlenDynamicPersistentTileSchedulerILi128ELi160ELi256ELi128ELb0ELb1ELb1ELb1ELb1ELb1EEEEEEEEEvNT_6ParamsE)
        .other          _ZN7cutlass13device_kernelIN5flash11enable_sm90INS1_16FlashAttnFwdSm90INS1_25CollectiveMainloopFwdSm90ILi2EN4cute5tupleIJNS5_1CILi1EEES8_S8_EEENS6_IJNS7_ILi128EEENS7_ILi160EEESA_EEELi128ENS_12float_e4m3_tEfNS_4arch4Sm90ELb1ELb0ELb1ELb1ELb1ELb0ELb0ELb1ELb1ELb1ELb0ELb0EEENS1_21CollectiveEpilogueFwdINS6_IJSA_SA_SB_EEES9_NS_10bfloat16_tESF_Li256ELb1ELb1ELb0ELb1EEENS1_36VarlenDynamicPersistentTileSchedulerILi128ELi160ELi256ELi128ELb0ELb1ELb1ELb1ELb1ELb1EEEEEEEEEvNT_6ParamsE,@"STO_CUDA_ENTRY STV_DEFAULT"
_ZN7cutlass13device_kernelIN5flash11enable_sm90INS1_16FlashAttnFwdSm90INS1_25CollectiveMainloopFwdSm90ILi2EN4cute5tupleIJNS5_1CILi1EEES8_S8_EEENS6_IJNS7_ILi128EEENS7_ILi160EEESA_EEELi128ENS_12float_e4m3_tEfNS_4arch4Sm90ELb1ELb0ELb1ELb1ELb1ELb0ELb0ELb1ELb1ELb1ELb0ELb0EEENS1_21CollectiveEpilogueFwdINS6_IJSA_SA_SB_EEES9_NS_10bfloat16_tESF_Li256ELb1ELb1ELb0ELb1EEENS1_36VarlenDynamicPersistentTileSchedulerILi128ELi160ELi256ELi128ELb0ELb1ELb1ELb1ELb1ELb1EEEEEEEEEvNT_6ParamsE:
[----:B------:R-:W-:Y:S01]  /*0000*/  LDC R1, c[0x0][0x37c] ;  /* 0x0000df00ff017b82 */ /* 0x000fe20000000800 */
[----:B------:R-:W-:Y:S05]  /*0010*/  EXIT ;  /* 0x000000000000794d */ /* 0x000fea0003800000 */
.L_x_25:
        /* <DEDUP_REMOVED lines=14> */
.L_x_70:


//--------------------- .text._ZN7cutlass13device_kernelIN5flash11enable_sm90INS1_16FlashAttnFwdSm90INS1_25CollectiveMainloopFwdSm90ILi2EN4cute5tupleIJNS5_1CILi1EEES8_S8_EEENS6_IJNS7_ILi128EEENS7_ILi160EEESA_EEELi128ENS_12float_e4m3_tEfNS_4arch4Sm90ELb1ELb0ELb1ELb1ELb1ELb1ELb0ELb1ELb1ELb1ELb0ELb0EEENS1_21CollectiveEpilogueFwdINS6_IJSA_SA_SB_EEES9_NS_10bfloat16_tESF_Li256ELb1ELb1ELb0ELb1EEENS1_36VarlenDynamicPersistentTileSchedulerILi128ELi160ELi256ELi128ELb0ELb1ELb1ELb1ELb1ELb1EEEEEEEEEvNT_6ParamsE --------------------------
	.section	.text._ZN7cutlass13device_kernelIN5flash11enable_sm90INS1_16FlashAttnFwdSm90INS1_25CollectiveMainloopFwdSm90ILi2EN4cute5tupleIJNS5_1CILi1EEES8_S8_EEENS6_IJNS7_ILi128EEENS7_ILi160EEESA_EEELi128ENS_12float_e4m3_tEfNS_4arch4Sm90ELb1ELb0ELb1ELb1ELb1ELb1ELb0ELb1ELb1ELb1ELb0ELb0EEENS1_21CollectiveEpilogueFwdINS6_IJSA_SA_SB_EEES9_NS_10bfloat16_tESF_Li256ELb1ELb1ELb0ELb1EEENS1_36VarlenDynamicPersistentTileSchedulerILi128ELi160ELi256ELi128ELb0ELb1ELb1ELb1ELb1ELb1EEEEEEEEEvNT_6ParamsE,"ax",@progbits
	.align	128
.text._ZN7cutlass13device_kernelIN5flash11enable_sm90INS1_16FlashAttnFwdSm90INS1_25CollectiveMainloopFwdSm90ILi2EN4cute5tupleIJNS5_1CILi1EEES8_S8_EEENS6_IJNS7_ILi128EEENS7_ILi160EEESA_EEELi128ENS_12float_e4m3_tEfNS_4arch4Sm90ELb1ELb0ELb1ELb1ELb1ELb1ELb0ELb1ELb1ELb1ELb0ELb0EEENS1_21CollectiveEpilogueFwdINS6_IJSA_SA_SB_EEES9_NS_10bfloat16_tESF_Li256ELb1ELb1ELb0ELb1EEENS1_36VarlenDynamicPersistentTileSchedulerILi128ELi160ELi256ELi128ELb0ELb1ELb1ELb1ELb1ELb1EEEEEEEEEvNT_6ParamsE:
        .type           _ZN7cutlass13device_kernelIN5flash11enable_sm90INS1_16FlashAttnFwdSm90INS1_25CollectiveMainloopFwdSm90ILi2EN4cute5tupleIJNS5_1CILi1EEES8_S8_EEENS6_IJNS7_ILi128EEENS7_ILi160EEESA_EEELi128ENS_12float_e4m3_tEfNS_4arch4Sm90ELb1ELb0ELb1ELb1ELb1ELb1ELb0ELb1ELb1ELb1ELb0ELb0EEENS1_21CollectiveEpilogueFwdINS6_IJSA_SA_SB_EEES9_NS_10bfloat16_tESF_Li256ELb1ELb1ELb0ELb1EEENS1_36VarlenDynamicPersistentTileSchedulerILi128ELi160ELi256ELi128ELb0ELb1ELb1ELb1ELb1ELb1EEEEEEEEEvNT_6ParamsE,@function
        .size           _ZN7cutlass13device_kernelIN5flash11enable_sm90INS1_16FlashAttnFwdSm90INS1_25CollectiveMainloopFwdSm90ILi2EN4cute5tupleIJNS5_1CILi1EEES8_S8_EEENS6_IJNS7_ILi128EEENS7_ILi160EEESA_EEELi128ENS_12float_e4m3_tEfNS_4arch4Sm90ELb1ELb0ELb1ELb1ELb1ELb1ELb0ELb1ELb1ELb1ELb0ELb0EEENS1_21CollectiveEpilogueFwdINS6_IJSA_SA_SB_EEES9_NS_10bfloat16_tESF_Li256ELb1ELb1ELb0ELb1EEENS1_36VarlenDynamicPersistentTileSchedulerILi128ELi160ELi256ELi128ELb0ELb1ELb1ELb1ELb1ELb1EEEEEEEEEvNT_6ParamsE,(.L_x_71 - _ZN7cutlass13device_kernelIN5flash11enable_sm90INS1_16FlashAttnFwdSm90INS1_25CollectiveMainloopFwdSm90ILi2EN4cute5tupleIJNS5_1CILi1EEES8_S8_EEENS6_IJNS7_ILi128EEENS7_ILi160EEESA_EEELi128ENS_12float_e4m3_tEfNS_4arch4Sm90ELb1ELb0ELb1ELb1ELb1ELb1ELb0ELb1ELb1ELb1ELb0ELb0EEENS1_21CollectiveEpilogueFwdINS6_IJSA_SA_SB_EEES9_NS_10bfloat16_tESF_Li256ELb1ELb1ELb0ELb1EEENS1_36VarlenDynamicPersistentTileSchedulerILi128ELi160ELi256ELi128ELb0ELb1ELb1ELb1ELb1ELb1EEEEEEEEEvNT_6ParamsE)
        .other          _ZN7cutlass13device_kernelIN5flash11enable_sm90INS1_16FlashAttnFwdSm90INS1_25CollectiveMainloopFwdSm90ILi2EN4cute5tupleIJNS5_1CILi1EEES8_S8_EEENS6_IJNS7_ILi128EEENS7_ILi160EEESA_EEELi128ENS_12float_e4m3_tEfNS_4arch4Sm90ELb1ELb0ELb1ELb1ELb1ELb1ELb0ELb1ELb1ELb1ELb0ELb0EEENS1_21CollectiveEpilogueFwdINS6_IJSA_SA_SB_EEES9_NS_10bfloat16_tESF_Li256ELb1ELb1ELb0ELb1EEENS1_36VarlenDynamicPersistentTileSchedulerILi128ELi160ELi256ELi128ELb0ELb1ELb1ELb1ELb1ELb1EEEEEEEEEvNT_6ParamsE,@"STO_CUDA_ENTRY STV_DEFAULT"
_ZN7cutlass13device_kernelIN5flash11enable_sm90INS1_16FlashAttnFwdSm90INS1_25CollectiveMainloopFwdSm90ILi2EN4cute5tupleIJNS5_1CILi1EEES8_S8_EEENS6_IJNS7_ILi128EEENS7_ILi160EEESA_EEELi128ENS_12float_e4m3_tEfNS_4arch4Sm90ELb1ELb0ELb1ELb1ELb1ELb1ELb0ELb1ELb1ELb1ELb0ELb0EEENS1_21CollectiveEpilogueFwdINS6_IJSA_SA_SB_EEES9_NS_10bfloat16_tESF_Li256ELb1ELb1ELb0ELb1EEENS1_36VarlenDynamicPersistentTileSchedulerILi128ELi160ELi256ELi128ELb0ELb1ELb1ELb1ELb1ELb1EEEEEEEEEvNT_6ParamsE:
[----:B------:R-:W-:Y:S01]  /*0000*/  LDC R1, c[0x0][0x37c] ;  /* 0x0000df00ff017b82 */ /* 0x000fe20000000800 */
[----:B------:R-:W-:Y:S05]  /*0010*/  EXIT ;  /* 0x000000000000794d */ /* 0x000fea0003800000 */
.L_x_26:
        /* <DEDUP_REMOVED lines=14> */
.L_x_71:


//--------------------- .text._ZN7cutlass13device_kernelIN5flash11enable_sm90INS1_16FlashAttnFwdSm90INS1_25CollectiveMainloopFwdSm90ILi2EN4cute5tupleIJNS5_1CILi1EEES8_S8_EEENS6_IJNS7_ILi192EEENS7_ILi128EEENS7_ILi96EEEEEELi96ENS_12float_e4m3_tEfNS_4arch4Sm90ELb0ELb0ELb1ELb0ELb1ELb0ELb0ELb1ELb1ELb1ELb0ELb0EEENS1_21CollectiveEpilogueFwdINS6_IJSA_SC_SB_EEES9_NS_10bfloat16_tESG_Li384ELb0ELb1ELb0ELb1EEENS1_29StaticPersistentTileSchedulerILb0EEEEEEEEEvNT_6ParamsE --------------------------
	.section	.text._ZN7cutlass13device_kernelIN5flash11enable_sm90INS1_16FlashAttnFwdSm90INS1_25CollectiveMainloopFwdSm90ILi2EN4cute5tupleIJNS5_1CILi1EEES8_S8_EEENS6_IJNS7_ILi192EEENS7_ILi128EEENS7_ILi96EEEEEELi96ENS_12float_e4m3_tEfNS_4arch4Sm90ELb0ELb0ELb1ELb0ELb1ELb0ELb0ELb1ELb1ELb1ELb0ELb0EEENS1_21CollectiveEpilogueFwdINS6_IJSA_SC_SB_EEES9_NS_10bfloat16_tESG_Li384ELb0ELb1ELb0ELb1EEENS1_29StaticPersistentTileSchedulerILb0EEEEEEEEEvNT_6ParamsE,"ax",@progbits
	.align	128
.text._ZN7cutlass13device_kernelIN5flash11enable_sm90INS1_16FlashAttnFwdSm90INS1_25CollectiveMainloopFwdSm90ILi2EN4cute5tupleIJNS5_1CILi1EEES8_S8_EEENS6_IJNS7_ILi192EEENS7_ILi128EEENS7_ILi96EEEEEELi96ENS_12float_e4m3_tEfNS_4arch4Sm90ELb0ELb0ELb1ELb0ELb1ELb0ELb0ELb1ELb1ELb1ELb0ELb0EEENS1_21CollectiveEpilogueFwdINS6_IJSA_SC_SB_EEES9_NS_10bfloat16_tESG_Li384ELb0ELb1ELb0ELb1EEENS1_29StaticPersistentTileSchedulerILb0EEEEEEEEEvNT_6ParamsE:
        .type           _ZN7cutlass13device_kernelIN5flash11enable_sm90INS1_16FlashAttnFwdSm90INS1_25CollectiveMainloopFwdSm90ILi2EN4cute5tupleIJNS5_1CILi1EEES8_S8_EEENS6_IJNS7_ILi192EEENS7_ILi128EEENS7_ILi96EEEEEELi96ENS_12float_e4m3_tEfNS_4arch4Sm90ELb0ELb0ELb1ELb0ELb1ELb0ELb0ELb1ELb1ELb1ELb0ELb0EEENS1_21CollectiveEpilogueFwdINS6_IJSA_SC_SB_EEES9_NS_10bfloat16_tESG_Li384ELb0ELb1ELb0ELb1EEENS1_29StaticPersistentTileSchedulerILb0EEEEEEEEEvNT_6ParamsE,@function
        .size           _ZN7cutlass13device_kernelIN5flash11enable_sm90INS1_16FlashAttnFwdSm90INS1_25CollectiveMainloopFwdSm90ILi2EN4cute5tupleIJNS5_1CILi1EEES8_S8_EEENS6_IJNS7_ILi192EEENS7_ILi128EEENS7_ILi96EEEEEELi96ENS_12float_e4m3_tEfNS_4arch4Sm90ELb0ELb0ELb1ELb0ELb1ELb0ELb0ELb1ELb1ELb1ELb0ELb0EEENS1_21CollectiveEpilogueFwdINS6_IJSA_SC_SB_EEES9_NS_10bfloat16_tESG_Li384ELb0ELb1ELb0ELb1EEENS1_29StaticPersistentTileSchedulerILb0EEEEEEEEEvNT_6ParamsE,(.L_x_72 - _ZN7cutlass13device_kernelIN5flash11enable_sm90INS1_16FlashAttnFwdSm90INS1_25CollectiveMainloopFwdSm90ILi2EN4cute5tupleIJNS5_1CILi1EEES8_S8_EEENS6_IJNS7_ILi192EEENS7_ILi128EEENS7_ILi96EEEEEELi96ENS_12float_e4m3_tEfNS_4arch4Sm90ELb0ELb0ELb1ELb0ELb1ELb0ELb0ELb1ELb1ELb1ELb0ELb0EEENS1_21CollectiveEpilogueFwdINS6_IJSA_SC_SB_EEES9_NS_10bfloat16_tESG_Li384ELb0ELb1ELb0ELb1EEENS1_29StaticPersistentTileSchedulerILb0EEEEEEEEEvNT_6ParamsE)
        .other          _ZN7cutlass13device_kernelIN5flash11enable_sm90INS1_16FlashAttnFwdSm90INS1_25CollectiveMainloopFwdSm90ILi2EN4cute5tupleIJNS5_1CILi1EEES8_S8_EEENS6_IJNS7_ILi192EEENS7_ILi128EEENS7_ILi96EEEEEELi96ENS_12float_e4m3_tEfNS_4arch4Sm90ELb0ELb0ELb1ELb0ELb1ELb0ELb0ELb1ELb1ELb1ELb0ELb0EEENS1_21CollectiveEpilogueFwdINS6_IJSA_SC_SB_EEES9_NS_10bfloat16_tESG_Li384ELb0ELb1ELb0ELb1EEENS1_29StaticPersistentTileSchedulerILb0EEEEEEEEEvNT_6ParamsE,@"STO_CUDA_ENTRY STV_DEFAULT"
_ZN7cutlass13device_kernelIN5flash11enable_sm90INS1_16FlashAttnFwdSm90INS1_25CollectiveMainloopFwdSm90ILi2EN4cute5tupleIJNS5_1CILi1EEES8_S8_EEENS6_IJNS7_ILi192EEENS7_ILi128EEENS7_ILi96EEEEEELi96ENS_12float_e4m3_tEfNS_4arch4Sm90ELb0ELb0ELb1ELb0ELb1ELb0ELb0ELb1ELb1ELb1ELb0ELb0EEENS1_21CollectiveEpilogueFwdINS6_IJSA_SC_SB_EEES9_NS_10bfloat16_tESG_Li384ELb0ELb1ELb0ELb1EEENS1_29StaticPersistentTileSchedulerILb0EEEEEEEEEvNT_6ParamsE:
[----:B------:R-:W-:Y:S01]  /*0000*/  LDC R1, c[0x0][0x37c] ;  /* 0x0000df00ff017b82 */ /* 0x000fe20000000800 */
[----:B------:R-:W-:Y:S05]  /*0010*/  EXIT ;  /* 0x000000000000794d */ /* 0x000fea0003800000 */
.L_x_27:
        /* <DEDUP_REMOVED lines=14> */
.L_x_72:


//--------------------- .text._ZN7cutlass13device_kernelIN5flash11enable_sm90INS1_16FlashAttnFwdSm90INS1_25CollectiveMainloopFwdSm90ILi2EN4cute5tupleIJNS5_1CILi1EEES8_S8_EEENS6_IJNS7_ILi192EEENS7_ILi128EEENS7_ILi96EEEEEELi96ENS_12float_e4m3_tEfNS_4arch4Sm90ELb0ELb0ELb1ELb1ELb1ELb0ELb0ELb1ELb1ELb1ELb0ELb0EEENS1_21CollectiveEpilogueFwdINS6_IJSA_SC_SB_EEES9_NS_10bfloat16_tESG_Li384ELb1ELb1ELb0ELb1EEENS1_36VarlenDynamicPersistentTileSchedulerILi192ELi128ELi384ELi128ELb0ELb1ELb1ELb0ELb1ELb1EEEEEEEEEvNT_6ParamsE --------------------------
	.section	.text._ZN7cutlass13device_kernelIN5flash11enable_sm90INS1_16FlashAttnFwdSm90INS1_25CollectiveMainloopFwdSm90ILi2EN4cute5tupleIJNS5_1CILi1EEES8_S8_EEENS6_IJNS7_ILi192EEENS7_ILi128EEENS7_ILi96EEEEEELi96ENS_12float_e4m3_tEfNS_4arch4Sm90ELb0ELb0ELb1ELb1ELb1ELb0ELb0ELb1ELb1ELb1ELb0ELb0EEENS1_21CollectiveEpilogueFwdINS6_IJSA_SC_SB_EEES9_NS_10bfloat16_tESG_Li384ELb1ELb1ELb0ELb1EEENS1_36VarlenDynamicPersistentTileSchedulerILi192ELi128ELi384ELi128ELb0ELb1ELb1ELb0ELb1ELb1EEEEEEEEEvNT_6ParamsE,"ax",@progbits
	.align	128
.text._ZN7cutlass13device_kernelIN5flash11enable_sm90INS1_16FlashAttnFwdSm90INS1_25CollectiveMainloopFwdSm90ILi2EN4cute5tupleIJNS5_1CILi1EEES8_S8_EEENS6_IJNS7_ILi192EEENS7_ILi128EEENS7_ILi96EEEEEELi96ENS_12float_e4m3_tEfNS_4arch4Sm90ELb0ELb0ELb1ELb1ELb1ELb0ELb0ELb1ELb1ELb1ELb0ELb0EEENS1_21CollectiveEpilogueFwdINS6_IJSA_SC_SB_EEES9_NS_10bfloat16_tESG_Li384ELb1ELb1ELb0ELb1EEENS1_36VarlenDynamicPersistentTileSchedulerILi192ELi128ELi384ELi128ELb0ELb1ELb1ELb0ELb1ELb1EEEEEEEEEvNT_6ParamsE:
        .type           _ZN7cutlass13device_kernelIN5flash11enable_sm90INS1_16FlashAttnFwdSm90INS1_25CollectiveMainloopFwdSm90ILi2EN4cute5tupleIJNS5_1CILi1EEES8_S8_EEENS6_IJNS7_ILi192EEENS7_ILi128EEENS7_ILi96EEEEEELi96ENS_12float_e4m3_tEfNS_4arch4Sm90ELb0ELb0ELb1ELb1ELb1ELb0ELb0ELb1ELb1ELb1ELb0ELb0EEENS1_21CollectiveEpilogueFwdINS6_IJSA_SC_SB_EEES9_NS_10bfloat16_tESG_Li384ELb1ELb1ELb0ELb1EEENS1_36VarlenDynamicPersistentTileSchedulerILi192ELi128ELi384ELi128ELb0ELb1ELb1ELb0ELb1ELb1EEEEEEEEEvNT_6ParamsE,@function
        .size           _ZN7cutlass13device_kernelIN5flash11enable_sm90INS1_16FlashAttnFwdSm90INS1_25CollectiveMainloopFwdSm90ILi2EN4cute5tupleIJNS5_1CILi1EEES8_S8_EEENS6_IJNS7_ILi192EEENS7_ILi128EEENS7_ILi96EEEEEELi96ENS_12float_e4m3_tEfNS_4arch4Sm90ELb0ELb0ELb1ELb1ELb1ELb0ELb0ELb1ELb1ELb1ELb0ELb0EEENS1_21CollectiveEpilogueFwdINS6_IJSA_SC_SB_EEES9_NS_10bfloat16_tESG_Li384ELb1ELb1ELb0ELb1EEENS1_36VarlenDynamicPersistentTileSchedulerILi192ELi128ELi384ELi128ELb0ELb1ELb1ELb0ELb1ELb1EEEEEEEEEvNT_6ParamsE,(.L_x_73 - _ZN7cutlass13device_kernelIN5flash11enable_sm90INS1_16FlashAttnFwdSm90INS1_25CollectiveMainloopFwdSm90ILi2EN4cute5tupleIJNS5_1CILi1EEES8_S8_EEENS6_IJNS7_ILi192EEENS7_ILi128EEENS7_ILi96EEEEEELi96ENS_12float_e4m3_tEfNS_4arch4Sm90ELb0ELb0ELb1ELb1ELb1ELb0ELb0ELb1ELb1ELb1ELb0ELb0EEENS1_21CollectiveEpilogueFwdINS6_IJSA_SC_SB_EEES9_NS_10bfloat16_tESG_Li384ELb1ELb1ELb0ELb1EEENS1_36VarlenDynamicPersistentTileSchedulerILi192ELi128ELi384ELi128ELb0ELb1ELb1ELb0ELb1ELb1EEEEEEEEEvNT_6ParamsE)
        .other          _ZN7cutlass13device_kernelIN5flash11enable_sm90INS1_16FlashAttnFwdSm90INS1_25CollectiveMainloopFwdSm90ILi2EN4cute5tupleIJNS5_1CILi1EEES8_S8_EEENS6_IJNS7_ILi192EEENS7_ILi128EEENS7_ILi96EEEEEELi96ENS_12float_e4m3_tEfNS_4arch4Sm90ELb0ELb0ELb1ELb1ELb1ELb0ELb0ELb1ELb1ELb1ELb0ELb0EEENS1_21CollectiveEpilogueFwdINS6_IJSA_SC_SB_EEES9_NS_10bfloat16_tESG_Li384ELb1ELb1ELb0ELb1EEENS1_36VarlenDynamicPersistentTileSchedulerILi192ELi128ELi384ELi128ELb0ELb1ELb1ELb0ELb1ELb1EEEEEEEEEvNT_6ParamsE,@"STO_CUDA_ENTRY STV_DEFAULT"
_ZN7cutlass13device_kernelIN5flash11enable_sm90INS1_16FlashAttnFwdSm90INS1_25CollectiveMainloopFwdSm90ILi2EN4cute5tupleIJNS5_1CILi1EEES8_S8_EEENS6_IJNS7_ILi192EEENS7_ILi128EEENS7_ILi96EEEEEELi96ENS_12float_e4m3_tEfNS_4arch4Sm90ELb0ELb0ELb1ELb1ELb1ELb0ELb0ELb1ELb1ELb1ELb0ELb0EEENS1_21CollectiveEpilogueFwdINS6_IJSA_SC_SB_EEES9_NS_10bfloat16_tESG_Li384ELb1ELb1ELb0ELb1EEENS1_36VarlenDynamicPersistentTileSchedulerILi192ELi128ELi384ELi128ELb0ELb1ELb1ELb0ELb1ELb1EEEEEEEEEvNT_6ParamsE:
[----:B------:R-:W-:Y:S01]  /*0000*/  LDC R1, c[0x0][0x37c] ;  /* 0x0000df00ff017b82 */ /* 0x000fe20000000800 */
[----:B------:R-:W-:Y:S05]  /*0010*/  EXIT ;  /* 0x000000000000794d */ /* 0x000fea0003800000 */
.L_x_28:
        /* <DEDUP_REMOVED lines=14> */
.L_x_73:


//--------------------- .text._ZN7cutlass13device_kernelIN5flash11enable_sm90INS1_16FlashAttnFwdSm90INS1_25CollectiveMainloopFwdSm90ILi2EN4cute5tupleIJNS5_1CILi1EEES8_S8_EEENS6_IJNS7_ILi192EEENS7_ILi128EEENS7_ILi96EEEEEELi96ENS_12float_e4m3_tEfNS_4arch4Sm90ELb0ELb0ELb1ELb1ELb1ELb1ELb0ELb1ELb1ELb1ELb0ELb0EEENS1_21CollectiveEpilogueFwdINS6_IJSA_SC_SB_EEES9_NS_10bfloat16_tESG_Li384ELb1ELb1ELb0ELb1EEENS1_36VarlenDynamicPersistentTileSchedulerILi192ELi128ELi384ELi128ELb0ELb1ELb1ELb0ELb1ELb1EEEEEEEEEvNT_6ParamsE --------------------------
	.section	.text._ZN7cutlass13device_kernelIN5flash11enable_sm90INS1_16FlashAttnFwdSm90INS1_25CollectiveMainloopFwdSm90ILi2EN4cute5tupleIJNS5_1CILi1EEES8_S8_EEENS6_IJNS7_ILi192EEENS7_ILi128EEENS7_ILi96EEEEEELi96ENS_12float_e4m3_tEfNS_4arch4Sm90ELb0ELb0ELb1ELb1ELb1ELb1ELb0ELb1ELb1ELb1ELb0ELb0EEENS1_21CollectiveEpilogueFwdINS6_IJSA_SC_SB_EEES9_NS_10bfloat16_tESG_Li384ELb1ELb1ELb0ELb1EEENS1_36VarlenDynamicPersistentTileSchedulerILi192ELi128ELi384ELi128ELb0ELb1ELb1ELb0ELb1ELb1EEEEEEEEEvNT_6ParamsE,"ax",@progbits
	.align	128
.text._ZN7cutlass13device_kernelIN5flash11enable_sm90INS1_16FlashAttnFwdSm90INS1_25CollectiveMainloopFwdSm90ILi2EN4cute5tupleIJNS5_1CILi1EEES8_S8_EEENS6_IJNS7_ILi192EEENS7_ILi128EEENS7_ILi96EEEEEELi96ENS_12float_e4m3_tEfNS_4arch4Sm90ELb0ELb0ELb1ELb1ELb1ELb1ELb0ELb1ELb1ELb1ELb0ELb0EEENS1_21CollectiveEpilogueFwdINS6_IJSA_SC_SB_EEES9_NS_10bfloat16_tESG_Li384ELb1ELb1ELb0ELb1EEENS1_36VarlenDynamicPersistentTileSchedulerILi192ELi128ELi384ELi128ELb0ELb1ELb1ELb0ELb1ELb1EEEEEEEEEvNT_6ParamsE:
        .type           _ZN7cutlass13device_kernelIN5flash11enable_sm90INS1_16FlashAttnFwdSm90INS1_25CollectiveMainloopFwdSm90ILi2EN4cute5tupleIJNS5_1CILi1EEES8_S8_EEENS6_IJNS7_ILi192EEENS7_ILi128EEENS7_ILi96EEEEEELi96ENS_12float_e4m3_tEfNS_4arch4Sm90ELb0ELb0ELb1ELb1ELb1ELb1ELb0ELb1ELb1ELb1ELb0ELb0EEENS1_21CollectiveEpilogueFwdINS6_IJSA_SC_SB_EEES9_NS_10bfloat16_tESG_Li384ELb1ELb1ELb0ELb1EEENS1_36VarlenDynamicPersistentTileSchedulerILi192ELi128ELi384ELi128ELb0ELb1ELb1ELb0ELb1ELb1EEEEEEEEEvNT_6ParamsE,@function
        .size           _ZN7cutlass13device_kernelIN5flash11enable_sm90INS1_16FlashAttnFwdSm90INS1_25CollectiveMainloopFwdSm90ILi2EN4cute5tupleIJNS5_1CILi1EEES8_S8_EEENS6_IJNS7_ILi192EEENS7_ILi128EEENS7_ILi96EEEEEELi96ENS_12float_e4m3_tEfNS_4arch4Sm90ELb0ELb0ELb1ELb1ELb1ELb1ELb0ELb1ELb1ELb1ELb0ELb0EEENS1_21CollectiveEpilogueFwdINS6_IJSA_SC_SB_EEES9_NS_10bfloat16_tESG_Li384ELb1ELb1ELb0ELb1EEENS1_36VarlenDynamicPersistentTileSchedulerILi192ELi128ELi384ELi128ELb0ELb1ELb1ELb0ELb1ELb1EEEEEEEEEvNT_6ParamsE,(.L_x_74 - _ZN7cutlass13device_kernelIN5flash11enable_sm90INS1_16FlashAttnFwdSm90INS1_25CollectiveMainloopFwdSm90ILi2EN4cute5tupleIJNS5_1CILi1EEES8_S8_EEENS6_IJNS7_ILi192EEENS7_ILi128EEENS7_ILi96EEEEEELi96ENS_12float_e4m3_tEfNS_4arch4Sm90ELb0ELb0ELb1ELb1ELb1ELb1ELb0ELb1ELb1ELb1ELb0ELb0EEENS1_21CollectiveEpilogueFwdINS6_IJSA_SC_SB_EEES9_NS_10bfloat16_tESG_Li384ELb1ELb1ELb0ELb1EEENS1_36VarlenDynamicPersistentTileSchedulerILi192ELi128ELi384ELi128ELb0ELb1ELb1ELb0ELb1ELb1EEEEEEEEEvNT_6ParamsE)
        .other          _ZN7cutlass13device_kernelIN5flash11enable_sm90INS1_16FlashAttnFwdSm90INS1_25CollectiveMainloopFwdSm90ILi2EN4cute5tupleIJNS5_1CILi1EEES8_S8_EEENS6_IJNS7_ILi192EEENS7_ILi128EEENS7_ILi96EEEEEELi96ENS_12float_e4m3_tEfNS_4arch4Sm90ELb0ELb0ELb1ELb1ELb1ELb1ELb0ELb1ELb1ELb1ELb0ELb0EEENS1_21CollectiveEpilogueFwdINS6_IJSA_SC_SB_EEES9_NS_10bfloat16_tESG_Li384ELb1ELb1ELb0ELb1EEENS1_36VarlenDynamicPersistentTileSchedulerILi192ELi128ELi384ELi128ELb0ELb1ELb1ELb0ELb1ELb1EEEEEEEEEvNT_6ParamsE,@"STO_CUDA_ENTRY STV_DEFAULT"
_ZN7cutlass13device_kernelIN5flash11enable_sm90INS1_16FlashAttnFwdSm90INS1_25CollectiveMainloopFwdSm90ILi2EN4cute5tupleIJNS5_1CILi1EEES8_S8_EEENS6_IJNS7_ILi192EEENS7_ILi128EEENS7_ILi96EEEEEELi96ENS_12float_e4m3_tEfNS_4arch4Sm90ELb0ELb0ELb1ELb1ELb1ELb1ELb0ELb1ELb1ELb1ELb0ELb0EEENS1_21CollectiveEpilogueFwdINS6_IJSA_SC_SB_EEES9_NS_10bfloat16_tESG_Li384ELb1ELb1ELb0ELb1EEENS1_36VarlenDynamicPersistentTileSchedulerILi192ELi128ELi384ELi128ELb0ELb1ELb1ELb0ELb1ELb1EEEEEEEEEvNT_6ParamsE:
[----:B------:R-:W-:Y:S01]  /*0000*/  LDC R1, c[0x0][0x37c] ;  /* 0x0000df00ff017b82 */ /* 0x000fe20000000800 */
[----:B------:R-:W-:Y:S05]  /*0010*/  EXIT ;  /* 0x000000000000794d */ /* 0x000fea0003800000 */
.L_x_29:
        /* <DEDUP_REMOVED lines=14> */
.L_x_74:


//--------------------- .text._ZN7cutlass13device_kernelIN5flash11enable_sm90INS1_16FlashAttnFwdSm90INS1_25CollectiveMainloopFwdSm90ILi2EN4cute5tupleIJNS5_1CILi1EEES8_S8_EEENS6_IJNS7_ILi192EEENS7_ILi128EEENS7_ILi96EEEEEELi96ENS_12float_e4m3_tEfNS_4arch4Sm90ELb0ELb1ELb1ELb0ELb1ELb0ELb0ELb1ELb1ELb1ELb0ELb0EEENS1_21CollectiveEpilogueFwdINS6_IJSA_SC_SB_EEES9_NS_10bfloat16_tESG_Li384ELb0ELb1ELb0ELb1EEENS1_30DynamicPersistentTileSchedulerILi384ELi128ELb0ELb1ELb1EEEEEEEEEvNT_6ParamsE --------------------------
	.section	.text._ZN7cutlass13device_kernelIN5flash11enable_sm90INS1_16FlashAttnFwdSm90INS1_25CollectiveMainloopFwdSm90ILi2EN4cute5tupleIJNS5_1CILi1EEES8_S8_EEENS6_IJNS7_ILi192EEENS7_ILi128EEENS7_ILi96EEEEEELi96ENS_12float_e4m3_tEfNS_4arch4Sm90ELb0ELb1ELb1ELb0ELb1ELb0ELb0ELb1ELb1ELb1ELb0ELb0EEENS1_21CollectiveEpilogueFwdINS6_IJSA_SC_SB_EEES9_NS_10bfloat16_tESG_Li384ELb0ELb1ELb0ELb1EEENS1_30DynamicPersistentTileSchedulerILi384ELi128ELb0ELb1ELb1EEEEEEEEEvNT_6ParamsE,"ax",@progbits
	.align	128
.text._ZN7cutlass13device_kernelIN5flash11enable_sm90INS1_16FlashAttnFwdSm90INS1_25CollectiveMainloopFwdSm90ILi2EN4cute5tupleIJNS5_1CILi1EEES8_S8_EEENS6_IJNS7_ILi192EEENS7_ILi128EEENS7_ILi96EEEEEELi96ENS_12float_e4m3_tEfNS_4arch4Sm90ELb0ELb1ELb1ELb0ELb1ELb0ELb0ELb1ELb1ELb1ELb0ELb0EEENS1_21CollectiveEpilogueFwdINS6_IJSA_SC_SB_EEES9_NS_10bfloat16_tESG_Li384ELb0ELb1ELb0ELb1EEENS1_30DynamicPersistentTileSchedulerILi384ELi128ELb0ELb1ELb1EEEEEEEEEvNT_6ParamsE:
        .type           _ZN7cutlass13device_kernelIN5flash11enable_sm90INS1_16FlashAttnFwdSm90INS1_25CollectiveMainloopFwdSm90ILi2EN4cute5tupleIJNS5_1CILi1EEES8_S8_EEENS6_IJNS7_ILi192EEENS7_ILi128EEENS7_ILi96EEEEEELi96ENS_12float_e4m3_tEfNS_4arch4Sm90ELb0ELb1ELb1ELb0ELb1ELb0ELb0ELb1ELb1ELb1ELb0ELb0EEENS1_21CollectiveEpilogueFwdINS6_IJSA_SC_SB_EEES9_NS_10bfloat16_tESG_Li384ELb0ELb1ELb0ELb1EEENS1_30DynamicPersistentTileSchedulerILi384ELi128ELb0ELb1ELb1EEEEEEEEEvNT_6ParamsE,@function
        .size           _ZN7cutlass13device_kernelIN5flash11enable_sm90INS1_16FlashAttnFwdSm90INS1_25CollectiveMainloopFwdSm90ILi2EN4cute5tupleIJNS5_1CILi1EEES8_S8_EEENS6_IJNS7_ILi192EEENS7_ILi128EEENS7_ILi96EEEEEELi96ENS_12float_e4m3_tEfNS_4arch4Sm90ELb0ELb1ELb1ELb0ELb1ELb0ELb0ELb1ELb1ELb1ELb0ELb0EEENS1_21CollectiveEpilogueFwdINS6_IJSA_SC_SB_EEES9_NS_10bfloat16_tESG_Li384ELb0ELb1ELb0ELb1EEENS1_30DynamicPersistentTileSchedulerILi384ELi128ELb0ELb1ELb1EEEEEEEEEvNT_6ParamsE,(.L_x_75 - _ZN7cutlass13device_kernelIN5flash11enable_sm90INS1_16FlashAttnFwdSm90INS1_25CollectiveMainloopFwdSm90ILi2EN4cute5tupleIJNS5_1CILi1EEES8_S8_EEENS6_IJNS7_ILi192EEENS7_ILi128EEENS7_ILi96EEEEEELi96ENS_12float_e4m3_tEfNS_4arch4Sm90ELb0ELb1ELb1ELb0ELb1ELb0ELb0ELb1ELb1ELb1ELb0ELb0EEENS1_21CollectiveEpilogueFwdINS6_IJSA_SC_SB_EEES9_NS_10bfloat16_tESG_Li384ELb0ELb1ELb0ELb1EEENS1_30DynamicPersistentTileSchedulerILi384ELi128ELb0ELb1ELb1EEEEEEEEEvNT_6ParamsE)
        .other          _ZN7cutlass13device_kernelIN5flash11enable_sm90INS1_16FlashAttnFwdSm90INS1_25CollectiveMainloopFwdSm90ILi2EN4cute5tupleIJNS5_1CILi1EEES8_S8_EEENS6_IJNS7_ILi192EEENS7_ILi128EEENS7_ILi96EEEEEELi96ENS_12float_e4m3_tEfNS_4arch4Sm90ELb0ELb1ELb1ELb0ELb1ELb0ELb0ELb1ELb1ELb1ELb0ELb0EEENS1_21CollectiveEpilogueFwdINS6_IJSA_SC_SB_EEES9_NS_10bfloat16_tESG_Li384ELb0ELb1ELb0ELb1EEENS1_30DynamicPersistentTileSchedulerILi384ELi128ELb0ELb1ELb1EEEEEEEEEvNT_6ParamsE,@"STO_CUDA_ENTRY STV_DEFAULT"
_ZN7cutlass13device_kernelIN5flash11enable_sm90INS1_16FlashAttnFwdSm90INS1_25CollectiveMainloopFwdSm90ILi2EN4cute5tupleIJNS5_1CILi1EEES8_S8_EEENS6_IJNS7_ILi192EEENS7_ILi128EEENS7_ILi96EEEEEELi96ENS_12float_e4m3_tEfNS_4arch4Sm90ELb0ELb1ELb1ELb0ELb1ELb0ELb0ELb1ELb1ELb1ELb0ELb0EEENS1_21CollectiveEpilogueFwdINS6_IJSA_SC_SB_EEES9_NS_10bfloat16_tESG_Li384ELb0ELb1ELb0ELb1EEENS1_30DynamicPersistentTileSchedulerILi384ELi128ELb0ELb1ELb1EEEEEEEEEvNT_6ParamsE:
[----:B------:R-:W-:Y:S01]  /*0000*/  LDC R1, c[0x0][0x37c] ;  /* 0x0000df00ff017b82 */ /* 0x000fe20000000800 */
[----:B------:R-:W-:Y:S05]  /*0010*/  EXIT ;  /* 0x000000000000794d */ /* 0x000fea0003800000 */
.L_x_30:
        /* <DEDUP_REMOVED lines=14> */
.L_x_75:


//--------------------- .text._ZN7cutlass13device_kernelIN5flash11enable_sm90INS1_16FlashAttnFwdSm90INS1_25CollectiveMainloopFwdSm90ILi2EN4cute5tupleIJNS5_1CILi1EEES8_S8_EEENS6_IJNS7_ILi192EEENS7_ILi128EEENS7_ILi96EEEEEELi96ENS_12float_e4m3_tEfNS_4arch4Sm90ELb0ELb1ELb1ELb1ELb1ELb0ELb0ELb1ELb1ELb1ELb0ELb0EEENS1_21CollectiveEpilogueFwdINS6_IJSA_SC_SB_EEES9_NS_10bfloat16_tESG_Li384ELb1ELb1ELb0ELb1EEENS1_36VarlenDynamicPersistentTileSchedulerILi192ELi128ELi384ELi128ELb0ELb1ELb1ELb1ELb0ELb1EEEEEEEEEvNT_6ParamsE --------------------------
	.section	.text._ZN7cutlass13device_kernelIN5flash11enable_sm90INS1_16FlashAttnFwdSm90INS1_25CollectiveMainloopFwdSm90ILi2EN4cute5tupleIJNS5_1CILi1EEES8_S8_EEENS6_IJNS7_ILi192EEENS7_ILi128EEENS7_ILi96EEEEEELi96ENS_12float_e4m3_tEfNS_4arch4Sm90ELb0ELb1ELb1ELb1ELb1ELb0ELb0ELb1ELb1ELb1ELb0ELb0EEENS1_21CollectiveEpilogueFwdINS6_IJSA_SC_SB_EEES9_NS_10bfloat16_tESG_Li384ELb1ELb1ELb0ELb1EEENS1_36VarlenDynamicPersistentTileSchedulerILi192ELi128ELi384ELi128ELb0ELb1ELb1ELb1ELb0ELb1EEEEEEEEEvNT_6ParamsE,"ax",@progbits
	.align	128
.text._ZN7cutlass13device_kernelIN5flash11enable_sm90INS1_16FlashAttnFwdSm90INS1_25CollectiveMainloopFwdSm90ILi2EN4cute5tupleIJNS5_1CILi1EEES8_S8_EEENS6_IJNS7_ILi192EEENS7_ILi128EEENS7_ILi96EEEEEELi96ENS_12float_e4m3_tEfNS_4arch4Sm90ELb0ELb1ELb1ELb1ELb1ELb0ELb0ELb1ELb1ELb1ELb0ELb0EEENS1_21CollectiveEpilogueFwdINS6_IJSA_SC_SB_EEES9_NS_10bfloat16_tESG_Li384ELb1ELb1ELb0ELb1EEENS1_36VarlenDynamicPersistentTileSchedulerILi192ELi128ELi384ELi128ELb0ELb1ELb1ELb1ELb0ELb1EEEEEEEEEvNT_6ParamsE:
        .type           _ZN7cutlass13device_kernelIN5flash11enable_sm90INS1_16FlashAttnFwdSm90INS1_25CollectiveMainloopFwdSm90ILi2EN4cute5tupleIJNS5_1CILi1EEES8_S8_EEENS6_IJNS7_ILi192EEENS7_ILi128EEENS7_ILi96EEEEEELi96ENS_12float_e4m3_tEfNS_4arch4Sm90ELb0ELb1ELb1ELb1ELb1ELb0ELb0ELb1ELb1ELb1ELb0ELb0EEENS1_21CollectiveEpilogueFwdINS6_IJSA_SC_SB_EEES9_NS_10bfloat16_tESG_Li384ELb1ELb1ELb0ELb1EEENS1_36VarlenDynamicPersistentTileSchedulerILi192ELi128ELi384ELi128ELb0ELb1ELb1ELb1ELb0ELb1EEEEEEEEEvNT_6ParamsE,@function
        .size           _ZN7cutlass13device_kernelIN5flash11enable_sm90INS1_16FlashAttnFwdSm90INS1_25CollectiveMainloopFwdSm90ILi2EN4cute5tupleIJNS5_1CILi1EEES8_S8_EEENS6_IJNS7_ILi192EEENS7_ILi128EEENS7_ILi96EEEEEELi96ENS_12float_e4m3_tEfNS_4arch4Sm90ELb0ELb1ELb1ELb1ELb1ELb0ELb0ELb1ELb1ELb1ELb0ELb0EEENS1_21CollectiveEpilogueFwdINS6_IJSA_SC_SB_EEES9_NS_10bfloat16_tESG_Li384ELb1ELb1ELb0ELb1EEENS1_36VarlenDynamicPersistentTileSchedulerILi192ELi128ELi384ELi128ELb0ELb1ELb1ELb1ELb0ELb1EEEEEEEEEvNT_6ParamsE,(.L_x_76 - _ZN7cutlass13device_kernelIN5flash11enable_sm90INS1_16FlashAttnFwdSm90INS1_25CollectiveMainloopFwdSm90ILi2EN4cute5tupleIJNS5_1CILi1EEES8_S8_EEENS6_IJNS7_ILi192EEENS7_ILi128EEENS7_ILi96EEEEEELi96ENS_12float_e4m3_tEfNS_4arch4Sm90ELb0ELb1ELb1ELb1ELb1ELb0ELb0ELb1ELb1ELb1ELb0ELb0EEENS1_21CollectiveEpilogueFwdINS6_IJSA_SC_SB_EEES9_NS_10bfloat16_tESG_Li384ELb1ELb1ELb0ELb1EEENS1_36VarlenDynamicPersistentTileSchedulerILi192ELi128ELi384ELi128ELb0ELb1ELb1ELb1ELb0ELb1EEEEEEEEEvNT_6ParamsE)
        .other          _ZN7cutlass13device_kernelIN5flash11enable_sm90INS1_16FlashAttnFwdSm90INS1_25CollectiveMainloopFwdSm90ILi2EN4cute5tupleIJNS5_1CILi1EEES8_S8_EEENS6_IJNS7_ILi192EEENS7_ILi128EEENS7_ILi96EEEEEELi96ENS_12float_e4m3_tEfNS_4arch4Sm90ELb0ELb1ELb1ELb1ELb1ELb0ELb0ELb1ELb1ELb1ELb0ELb0EEENS1_21CollectiveEpilogueFwdINS6_IJSA_SC_SB_EEES9_NS_10bfloat16_tESG_Li384ELb1ELb1ELb0ELb1EEENS1_36VarlenDynamicPersistentTileSchedulerILi192ELi128ELi384ELi128ELb0ELb1ELb1ELb1ELb0ELb1EEEEEEEEEvNT_6ParamsE,@"STO_CUDA_ENTRY STV_DEFAULT"
_ZN7cutlass13device_kernelIN5flash11enable_sm90INS1_16FlashAttnFwdSm90INS1_25CollectiveMainloopFwdSm90ILi2EN4cute5tupleIJNS5_1CILi1EEES8_S8_EEENS6_IJNS7_ILi192EEENS7_ILi128EEENS7_ILi96EEEEEELi96ENS_12float_e4m3_tEfNS_4arch4Sm90ELb0ELb1ELb1ELb1ELb1ELb0ELb0ELb1ELb1ELb1ELb0ELb0EEENS1_21CollectiveEpilogueFwdINS6_IJSA_SC_SB_EEES9_NS_10bfloat16_tESG_Li384ELb1ELb1ELb0ELb1EEENS1_36VarlenDynamicPersistentTileSchedulerILi192ELi128ELi384ELi128ELb0ELb1ELb1ELb1ELb0ELb1EEEEEEEEEvNT_6ParamsE:
[----:B------:R-:W-:Y:S01]  /*0000*/  LDC R1, c[0x0][0x37c] ;  /* 0x0000df00ff017b82 */ /* 0x000fe20000000800 */
[----:B------:R-:W-:Y:S05]  /*0010*/  EXIT ;  /* 0x000000000000794d */ /* 0x000fea0003800000 */
.L_x_31:
        /* <DEDUP_REMOVED lines=14> */
.L_x_76:


//--------------------- .text._ZN7cutlass13device_kernelIN5flash11enable_sm90INS1_16FlashAttnFwdSm90INS1_25CollectiveMainloopFwdSm90ILi2EN4cute5tupleIJNS5_1CILi1EEES8_S8_EEENS6_IJNS7_ILi192EEENS7_ILi128EEENS7_ILi96EEEEEELi96ENS_12float_e4m3_tEfNS_4arch4Sm90ELb0ELb1ELb1ELb1ELb1ELb1ELb0ELb1ELb1ELb1ELb0ELb0EEENS1_21CollectiveEpilogueFwdINS6_IJSA_SC_SB_EEES9_NS_10bfloat16_tESG_Li384ELb1ELb1ELb0ELb1EEENS1_36VarlenDynamicPersistentTileSchedulerILi192ELi128ELi384ELi128ELb0ELb1ELb1ELb1ELb0ELb1EEEEEEEEEvNT_6ParamsE --------------------------
	.section	.text._ZN7cutlass13device_kernelIN5flash11enable_sm90INS1_16FlashAttnFwdSm90INS1_25CollectiveMainloopFwdSm90ILi2EN4cute5tupleIJNS5_1CILi1EEES8_S8_EEENS6_IJNS7_ILi192EEENS7_ILi128EEENS7_ILi96EEEEEELi96ENS_12float_e4m3_tEfNS_4arch4Sm90ELb0ELb1ELb1ELb1ELb1ELb1ELb0ELb1ELb1ELb1ELb0ELb0EEENS1_21CollectiveEpilogueFwdINS6_IJSA_SC_SB_EEES9_NS_10bfloat16_tESG_Li384ELb1ELb1ELb0ELb1EEENS1_36VarlenDynamicPersistentTileSchedulerILi192ELi128ELi384ELi128ELb0ELb1ELb1ELb1ELb0ELb1EEEEEEEEEvNT_6ParamsE,"ax",@progbits
	.align	128
.text._ZN7cutlass13device_kernelIN5flash11enable_sm90INS1_16FlashAttnFwdSm90INS1_25CollectiveMainloopFwdSm90ILi2EN4cute5tupleIJNS5_1CILi1EEES8_S8_EEENS6_IJNS7_ILi192EEENS7_ILi128EEENS7_ILi96EEEEEELi96ENS_12float_e4m3_tEfNS_4arch4Sm90ELb0ELb1ELb1ELb1ELb1ELb1ELb0ELb1ELb1ELb1ELb0ELb0EEENS1_21CollectiveEpilogueFwdINS6_IJSA_SC_SB_EEES9_NS_10bfloat16_tESG_Li384ELb1ELb1ELb0ELb1EEENS1_36VarlenDynamicPersistentTileSchedulerILi192ELi128ELi384ELi128ELb0ELb1ELb1ELb1ELb0ELb1EEEEEEEEEvNT_6ParamsE:
        .type           _ZN7cutlass13device_kernelIN5flash11enable_sm90INS1_16FlashAttnFwdSm90INS1_25CollectiveMainloopFwdSm90ILi2EN4cute5tupleIJNS5_1CILi1EEES8_S8_EEENS6_IJNS7_ILi192EEENS7_ILi128EEENS7_ILi96EEEEEELi96ENS_12float_e4m3_tEfNS_4arch4Sm90ELb0ELb1ELb1ELb1ELb1ELb1ELb0ELb1ELb1ELb1ELb0ELb0EEENS1_21CollectiveEpilogueFwdINS6_IJSA_SC_SB_EEES9_NS_10bfloat16_tESG_Li384ELb1ELb1ELb0ELb1EEENS1_36VarlenDynamicPersistentTileSchedulerILi192ELi128ELi384ELi128ELb0ELb1ELb1ELb1ELb0ELb1EEEEEEEEEvNT_6ParamsE,@function
        .size           _ZN7cutlass13device_kernelIN5flash11enable_sm90INS1_16FlashAttnFwdSm90INS1_25CollectiveMainloopFwdSm90ILi2EN4cute5tupleIJNS5_1CILi1EEES8_S8_EEENS6_IJNS7_ILi192EEENS7_ILi128EEENS7_ILi96EEEEEELi96ENS_12float_e4m3_tEfNS_4arch4Sm90ELb0ELb1ELb1ELb1ELb1ELb1ELb0ELb1ELb1ELb1ELb0ELb0EEENS1_21CollectiveEpilogueFwdINS6_IJSA_SC_SB_EEES9_NS_10bfloat16_tESG_Li384ELb1ELb1ELb0ELb1EEENS1_36VarlenDynamicPersistentTileSchedulerILi192ELi128ELi384ELi128ELb0ELb1ELb1ELb1ELb0ELb1EEEEEEEEEvNT_6ParamsE,(.L_x_77 - _ZN7cutlass13device_kernelIN5flash11enable_sm90INS1_16FlashAttnFwdSm90INS1_25CollectiveMainloopFwdSm90ILi2EN4cute5tupleIJNS5_1CILi1EEES8_S8_EEENS6_IJNS7_ILi192EEENS7_ILi128EEENS7_ILi96EEEEEELi96ENS_12float_e4m3_tEfNS_4arch4Sm90ELb0ELb1ELb1ELb1ELb1ELb1ELb0ELb1ELb1ELb1ELb0ELb0EEENS1_21CollectiveEpilogueFwdINS6_IJSA_SC_SB_EEES9_NS_10bfloat16_tESG_Li384ELb1ELb1ELb0ELb1EEENS1_36VarlenDynamicPersistentTileSchedulerILi192ELi128ELi384ELi128ELb0ELb1ELb1ELb1ELb0ELb1EEEEEEEEEvNT_6ParamsE)
        .other          _ZN7cutlass13device_kernelIN5flash11enable_sm90INS1_16FlashAttnFwdSm90INS1_25CollectiveMainloopFwdSm90ILi2EN4cute5tupleIJNS5_1CILi1EEES8_S8_EEENS6_IJNS7_ILi192EEENS7_ILi128EEENS7_ILi96EEEEEELi96ENS_12float_e4m3_tEfNS_4arch4Sm90ELb0ELb1ELb1ELb1ELb1ELb1ELb0ELb1ELb1ELb1ELb0ELb0EEENS1_21CollectiveEpilogueFwdINS6_IJSA_SC_SB_EEES9_NS_10bfloat16_tESG_Li384ELb1ELb1ELb0ELb1EEENS1_36VarlenDynamicPersistentTileSchedulerILi192ELi128ELi384ELi128ELb0ELb1ELb1ELb1ELb0ELb1EEEEEEEEEvNT_6ParamsE,@"STO_CUDA_ENTRY STV_DEFAULT"
_ZN7cutlass13device_kernelIN5flash11enable_sm90INS1_16FlashAttnFwdSm90INS1_25CollectiveMainloopFwdSm90ILi2EN4cute5tupleIJNS5_1CILi1EEES8_S8_EEENS6_IJNS7_ILi192EEENS7_ILi128EEENS7_ILi96EEEEEELi96ENS_12float_e4m3_tEfNS_4arch4Sm90ELb0ELb1ELb1ELb1ELb1ELb1ELb0ELb1ELb1ELb1ELb0ELb0EEENS1_21CollectiveEpilogueFwdINS6_IJSA_SC_SB_EEES9_NS_10bfloat16_tESG_Li384ELb1ELb1ELb0ELb1EEENS1_36VarlenDynamicPersistentTileSchedulerILi192ELi128ELi384ELi128ELb0ELb1ELb1ELb1ELb0ELb1EEEEEEEEEvNT_6ParamsE:
[----:B------:R-:W-:Y:S01]  /*0000*/  LDC R1, c[0x0][0x37c] ;  /* 0x0000df00ff017b82 */ /* 0x000fe20000000800 */
[----:B------:R-:W-:Y:S05]  /*0010*/  EXIT ;  /* 0x000000000000794d */ /* 0x000fea0003800000 */
.L_x_32:
        /* <DEDUP_REMOVED lines=14> */
.L_x_77:


//--------------------- .text._ZN7cutlass13device_kernelIN5flash11enable_sm90INS1_16FlashAttnFwdSm90INS1_25CollectiveMainloopFwdSm90ILi2EN4cute5tupleIJNS5_1CILi1EEES8_S8_EEENS6_IJNS7_ILi192EEENS7_ILi128EEENS7_ILi96EEEEEELi96ENS_12float_e4m3_tEfNS_4arch4Sm90ELb1ELb0ELb1ELb0ELb1ELb0ELb0ELb1ELb1ELb1ELb0ELb0EEENS1_21CollectiveEpilogueFwdINS6_IJSA_SC_SB_EEES9_NS_10bfloat16_tESG_Li384ELb0ELb1ELb0ELb1EEENS1_30DynamicPersistentTileSchedulerILi384ELi128ELb0ELb1ELb1EEEEEEEEEvNT_6ParamsE --------------------------
	.section	.text._ZN7cutlass13device_kernelIN5flash11enable_sm90INS1_16FlashAttnFwdSm90INS1_25CollectiveMainloopFwdSm90ILi2EN4cute5tupleIJNS5_1CILi1EEES8_S8_EEENS6_IJNS7_ILi192EEENS7_ILi128EEENS7_ILi96EEEEEELi96ENS_12float_e4m3_tEfNS_4arch4Sm90ELb1ELb0ELb1ELb0ELb1ELb0ELb0ELb1ELb1ELb1ELb0ELb0EEENS1_21CollectiveEpilogueFwdINS6_IJSA_SC_SB_EEES9_NS_10bfloat16_tESG_Li384ELb0ELb1ELb0ELb1EEENS1_30DynamicPersistentTileSchedulerILi384ELi128ELb0ELb1ELb1EEEEEEEEEvNT_6ParamsE,"ax",@progbits
	.align	128
.text._ZN7cutlass13device_kernelIN5flash11enable_sm90INS1_16FlashAttnFwdSm90INS1_25CollectiveMainloopFwdSm90ILi2EN4cute5tupleIJNS5_1CILi1EEES8_S8_EEENS6_IJNS7_ILi192EEENS7_ILi128EEENS7_ILi96EEEEEELi96ENS_12float_e4m3_tEfNS_4arch4Sm90ELb1ELb0ELb1ELb0ELb1ELb0ELb0ELb1ELb1ELb1ELb0ELb0EEENS1_21CollectiveEpilogueFwdINS6_IJSA_SC_SB_EEES9_NS_10bfloat16_tESG_Li384ELb0ELb1ELb0ELb1EEENS1_30DynamicPersistentTileSchedulerILi384ELi128ELb0ELb1ELb1EEEEEEEEEvNT_6ParamsE:
        .type           _ZN7cutlass13device_kernelIN5flash11enable_sm90INS1_16FlashAttnFwdSm90INS1_25CollectiveMainloopFwdSm90ILi2EN4cute5tupleIJNS5_1CILi1EEES8_S8_EEENS6_IJNS7_ILi192EEENS7_ILi128EEENS7_ILi96EEEEEELi96ENS_12float_e4m3_tEfNS_4arch4Sm90ELb1ELb0ELb1ELb0ELb1ELb0ELb0ELb1ELb1ELb1ELb0ELb0EEENS1_21CollectiveEpilogueFwdINS6_IJSA_SC_SB_EEES9_NS_10bfloat16_tESG_Li384ELb0ELb1ELb0ELb1EEENS1_30DynamicPersistentTileSchedulerILi384ELi128ELb0ELb1ELb1EEEEEEEEEvNT_6ParamsE,@function
        .size           _ZN7cutlass13device_kernelIN5flash11enable_sm90INS1_16FlashAttnFwdSm90INS1_25CollectiveMainloopFwdSm90ILi2EN4cute5tupleIJNS5_1CILi1EEES8_S8_EEENS6_IJNS7_ILi192EEENS7_ILi128EEENS7_ILi96EEEEEELi96ENS_12float_e4m3_tEfNS_4arch4Sm90ELb1ELb0ELb1ELb0ELb1ELb0ELb0ELb1ELb1ELb1ELb0ELb0EEENS1_21CollectiveEpilogueFwdINS6_IJSA_SC_SB_EEES9_NS_10bfloat16_tESG_Li384ELb0ELb1ELb0ELb1EEENS1_30DynamicPersistentTileSchedulerILi384ELi128ELb0ELb1ELb1EEEEEEEEEvNT_6ParamsE,(.L_x_78 - _ZN7cutlass13device_kernelIN5flash11enable_sm90INS1_16FlashAttnFwdSm90INS1_25CollectiveMainloopFwdSm90ILi2EN4cute5tupleIJNS5_1CILi1EEES8_S8_EEENS6_IJNS7_ILi192EEENS7_ILi128EEENS7_ILi96EEEEEELi96ENS_12float_e4m3_tEfNS_4arch4Sm90ELb1ELb0ELb1ELb0ELb1ELb0ELb0ELb1ELb1ELb1ELb0ELb0EEENS1_21CollectiveEpilogueFwdINS6_IJSA_SC_SB_EEES9_NS_10bfloat16_tESG_Li384ELb0ELb1ELb0ELb1EEENS1_30DynamicPersistentTileSchedulerILi384ELi128ELb0ELb1ELb1EEEEEEEEEvNT_6ParamsE)
        .other          _ZN7cutlass13device_kernelIN5flash11enable_sm90INS1_16FlashAttnFwdSm90INS1_25CollectiveMainloopFwdSm90ILi2EN4cute5tupleIJNS5_1CILi1EEES8_S8_EEENS6_IJNS7_ILi192EEENS7_ILi128EEENS7_ILi96EEEEEELi96ENS_12float_e4m3_tEfNS_4arch4Sm90ELb1ELb0ELb1ELb0ELb1ELb0ELb0ELb1ELb1ELb1ELb0ELb0EEENS1_21CollectiveEpilogueFwdINS6_IJSA_SC_SB_EEES9_NS_10bfloat16_tESG_Li384ELb0ELb1ELb0ELb1EEENS1_30DynamicPersistentTileSchedulerILi384ELi128ELb0ELb1ELb1EEEEEEEEEvNT_6ParamsE,@"STO_CUDA_ENTRY STV_DEFAULT"
_ZN7cutlass13device_kernelIN5flash11enable_sm90INS1_16FlashAttnFwdSm90INS1_25CollectiveMainloopFwdSm90ILi2EN4cute5tupleIJNS5_1CILi1EEES8_S8_EEENS6_IJNS7_ILi192EEENS7_ILi128EEENS7_ILi96EEEEEELi96ENS_12float_e4m3_tEfNS_4arch4Sm90ELb1ELb0ELb1ELb0ELb1ELb0ELb0ELb1ELb1ELb1ELb0ELb0EEENS1_21CollectiveEpilogueFwdINS6_IJSA_SC_SB_EEES9_NS_10bfloat16_tESG_Li384ELb0ELb1ELb0ELb1EEENS1_30DynamicPersistentTileSchedulerILi384ELi128ELb0ELb1ELb1EEEEEEEEEvNT_6ParamsE:
[----:B------:R-:W-:Y:S01]  /*0000*/  LDC R1, c[0x0][0x37c] ;  /* 0x0000df00ff017b82 */ /* 0x000fe20000000800 */
[----:B------:R-:W-:Y:S05]  /*0010*/  EXIT ;  /* 0x000000000000794d */ /* 0x000fea0003800000 */
.L_x_33:
        /* <DEDUP_REMOVED lines=14> */
.L_x_78:


//--------------------- .text._ZN7cutlass13device_kernelIN5flash11enable_sm90INS1_16FlashAttnFwdSm90INS1_25CollectiveMainloopFwdSm90ILi2EN4cute5tupleIJNS5_1CILi1EEES8_S8_EEENS6_IJNS7_ILi192EEENS7_ILi128EEENS7_ILi96EEEEEELi96ENS_12float_e4m3_tEfNS_4arch4Sm90ELb1ELb0ELb1ELb1ELb1ELb0ELb0ELb1ELb1ELb1ELb0ELb0EEENS1_21CollectiveEpilogueFwdINS6_IJSA_SC_SB_EEES9_NS_10bfloat16_tESG_Li384ELb1ELb1ELb0ELb1EEENS1_36VarlenDynamicPersistentTileSchedulerILi192ELi128ELi384ELi128ELb0ELb1ELb1ELb1ELb1ELb1EEEEEEEEEvNT_6ParamsE --------------------------
	.section	.text._ZN7cutlass13device_kernelIN5flash11enable_sm90INS1_16FlashAttnFwdSm90INS1_25CollectiveMainloopFwdSm90ILi2EN4cute5tupleIJNS5_1CILi1EEES8_S8_EEENS6_IJNS7_ILi192EEENS7_ILi128EEENS7_ILi96EEEEEELi96ENS_12float_e4m3_tEfNS_4arch4Sm90ELb1ELb0ELb1ELb1ELb1ELb0ELb0ELb1ELb1ELb1ELb0ELb0EEENS1_21CollectiveEpilogueFwdINS6_IJSA_SC_SB_EEES9_NS_10bfloat16_tESG_Li384ELb1ELb1ELb0ELb1EEENS1_36VarlenDynamicPersistentTileSchedulerILi192ELi128ELi384ELi128ELb0ELb1ELb1ELb1ELb1ELb1EEEEEEEEEvNT_6ParamsE,"ax",@progbits
	.align	128
.text._ZN7cutlass13device_kernelIN5flash11enable_sm90INS1_16FlashAttnFwdSm90INS1_25CollectiveMainloopFwdSm90ILi2EN4cute5tupleIJNS5_1CILi1EEES8_S8_EEENS6_IJNS7_ILi192EEENS7_ILi128EEENS7_ILi96EEEEEELi96ENS_12float_e4m3_tEfNS_4arch4Sm90ELb1ELb0ELb1ELb1ELb1ELb0ELb0ELb1ELb1ELb1ELb0ELb0EEENS1_21CollectiveEpilogueFwdINS6_IJSA_SC_SB_EEES9_NS_10bfloat16_tESG_Li384ELb1ELb1ELb0ELb1EEENS1_36VarlenDynamicPersistentTileSchedulerILi192ELi128ELi384ELi128ELb0ELb1ELb1ELb1ELb1ELb1EEEEEEEEEvNT_6ParamsE:
        .type           _ZN7cutlass13device_kernelIN5flash11enable_sm90INS1_16FlashAttnFwdSm90INS1_25CollectiveMainloopFwdSm90ILi2EN4cute5tupleIJNS5_1CILi1EEES8_S8_EEENS6_IJNS7_ILi192EEENS7_ILi128EEENS7_ILi96EEEEEELi96ENS_12float_e4m3_tEfNS_4arch4Sm90ELb1ELb0ELb1ELb1ELb1ELb0ELb0ELb1ELb1ELb1ELb0ELb0EEENS1_21CollectiveEpilogueFwdINS6_IJSA_SC_SB_EEES9_NS_10bfloat16_tESG_Li384ELb1ELb1ELb0ELb1EEENS1_36VarlenDynamicPersistentTileSchedulerILi192ELi128ELi384ELi128ELb0ELb1ELb1ELb1ELb1ELb1EEEEEEEEEvNT_6ParamsE,@function
        .size           _ZN7cutlass13device_kernelIN5flash11enable_sm90INS1_16FlashAttnFwdSm90INS1_25CollectiveMainloopFwdSm90ILi2EN4cute5tupleIJNS5_1CILi1EEES8_S8_EEENS6_IJNS7_ILi192EEENS7_ILi128EEENS7_ILi96EEEEEELi96ENS_12float_e4m3_tEfNS_4arch4Sm90ELb1ELb0ELb1ELb1ELb1ELb0ELb0ELb1ELb1ELb1ELb0ELb0EEENS1_21CollectiveEpilogueFwdINS6_IJSA_SC_SB_EEES9_NS_10bfloat16_tESG_Li384ELb1ELb1ELb0ELb1EEENS1_36VarlenDynamicPersistentTileSchedulerILi192ELi128ELi384ELi128ELb0ELb1ELb1ELb1ELb1ELb1EEEEEEEEEvNT_6ParamsE,(.L_x_79 - _ZN7cutlass13device_kernelIN5flash11enable_sm90INS1_16FlashAttnFwdSm90INS1_25CollectiveMainloopFwdSm90ILi2EN4cute5tupleIJNS5_1CILi1EEES8_S8_EEENS6_IJNS7_ILi192EEENS7_ILi128EEENS7_ILi96EEEEEELi96ENS_12float_e4m3_tEfNS_4arch4Sm90ELb1ELb0ELb1ELb1ELb1ELb0ELb0ELb1ELb1ELb1ELb0ELb0EEENS1_21CollectiveEpilogueFwdINS6_IJSA_SC_SB_EEES9_NS_10bfloat16_tESG_Li384ELb1ELb1ELb0ELb1EEENS1_36VarlenDynamicPersistentTileSchedulerILi192ELi128ELi384ELi128ELb0ELb1ELb1ELb1ELb1ELb1EEEEEEEEEvNT_6ParamsE)
        .other          _ZN7cutlass13device_kernelIN5flash11enable_sm90INS1_16FlashAttnFwdSm90INS1_25CollectiveMainloopFwdSm90ILi2EN4cute5tupleIJNS5_1CILi1EEES8_S8_EEENS6_IJNS7_ILi192EEENS7_ILi128EEENS7_ILi96EEEEEELi96ENS_12float_e4m3_tEfNS_4arch4Sm90ELb1ELb0ELb1ELb1ELb1ELb0ELb0ELb1ELb1ELb1ELb0ELb0EEENS1_21CollectiveEpilogueFwdINS6_IJSA_SC_SB_EEES9_NS_10bfloat16_tESG_Li384ELb1ELb1ELb0ELb1EEENS1_36VarlenDynamicPersistentTileSchedulerILi192ELi128ELi384ELi128ELb0ELb1ELb1ELb1ELb1ELb1EEEEEEEEEvNT_6ParamsE,@"STO_CUDA_ENTRY STV_DEFAULT"
_ZN7cutlass13device_kernelIN5flash11enable_sm90INS1_16FlashAttnFwdSm90INS1_25CollectiveMainloopFwdSm90ILi2EN4cute5tupleIJNS5_1CILi1EEES8_S8_EEENS6_IJNS7_ILi192EEENS7_ILi128EEENS7_ILi96EEEEEELi96ENS_12float_e4m3_tEfNS_4arch4Sm90ELb1ELb0ELb1ELb1ELb1ELb0ELb0ELb1ELb1ELb1ELb0ELb0EEENS1_21CollectiveEpilogueFwdINS6_IJSA_SC_SB_EEES9_NS_10bfloat16_tESG_Li384ELb1ELb1ELb0ELb1EEENS1_36VarlenDynamicPersistentTileSchedulerILi192ELi128ELi384ELi128ELb0ELb1ELb1ELb1ELb1ELb1EEEEEEEEEvNT_6ParamsE:
[----:B------:R-:W-:Y:S01]  /*0000*/  LDC R1, c[0x0][0x37c] ;  /* 0x0000df00ff017b82 */ /* 0x000fe20000000800 */
[----:B------:R-:W-:Y:S05]  /*0010*/  EXIT ;  /* 0x000000000000794d */ /* 0x000fea0003800000 */
.L_x_34:
        /* <DEDUP_REMOVED lines=14> */
.L_x_79:


//--------------------- .text._ZN7cutlass13device_kernelIN5flash11enable_sm90INS1_16FlashAttnFwdSm90INS1_25CollectiveMainloopFwdSm90ILi2EN4cute5tupleIJNS5_1CILi1EEES8_S8_EEENS6_IJNS7_ILi192EEENS7_ILi128EEENS7_ILi96EEEEEELi96ENS_12float_e4m3_tEfNS_4arch4Sm90ELb1ELb0ELb1ELb1ELb1ELb1ELb0ELb1ELb1ELb1ELb0ELb0EEENS1_21CollectiveEpilogueFwdINS6_IJSA_SC_SB_EEES9_NS_10bfloat16_tESG_Li384ELb1ELb1ELb0ELb1EEENS1_36VarlenDynamicPersistentTileSchedulerILi192ELi128ELi384ELi128ELb0ELb1ELb1ELb1ELb1ELb1EEEEEEEEEvNT_6ParamsE --------------------------
	.section	.text._ZN7cutlass13device_kernelIN5flash11enable_sm90INS1_16FlashAttnFwdSm90INS1_25CollectiveMainloopFwdSm90ILi2EN4cute5tupleIJNS5_1CILi1EEES8_S8_EEENS6_IJNS7_ILi192EEENS7_ILi128EEENS7_ILi96EEEEEELi96ENS_12float_e4m3_tEfNS_4arch4Sm90ELb1ELb0ELb1ELb1ELb1ELb1ELb0ELb1ELb1ELb1ELb0ELb0EEENS1_21CollectiveEpilogueFwdINS6_IJSA_SC_SB_EEES9_NS_10bfloat16_tESG_Li384ELb1ELb1ELb0ELb1EEENS1_36VarlenDynamicPersistentTileSchedulerILi192ELi128ELi384ELi128ELb0ELb1ELb1ELb1ELb1ELb1EEEEEEEEEvNT_6ParamsE,"ax",@progbits
	.align	128
.text._ZN7cutlass13device_kernelIN5flash11enable_sm90INS1_16FlashAttnFwdSm90INS1_25CollectiveMainloopFwdSm90ILi2EN4cute5tupleIJNS5_1CILi1EEES8_S8_EEENS6_IJNS7_ILi192EEENS7_ILi128EEENS7_ILi96EEEEEELi96ENS_12float_e4m3_tEfNS_4arch4Sm90ELb1ELb0ELb1ELb1ELb1ELb1ELb0ELb1ELb1ELb1ELb0ELb0EEENS1_21CollectiveEpilogueFwdINS6_IJSA_SC_SB_EEES9_NS_10bfloat16_tESG_Li384ELb1ELb1ELb0ELb1EEENS1_36VarlenDynamicPersistentTileSchedulerILi192ELi128ELi384ELi128ELb0ELb1ELb1ELb1ELb1ELb1EEEEEEEEEvNT_6ParamsE:
        .type           _ZN7cutlass13device_kernelIN5flash11enable_sm90INS1_16FlashAttnFwdSm90INS1_25CollectiveMainloopFwdSm90ILi2EN4cute5tupleIJNS5_1CILi1EEES8_S8_EEENS6_IJNS7_ILi192EEENS7_ILi128EEENS7_ILi96EEEEEELi96ENS_12float_e4m3_tEfNS_4arch4Sm90ELb1ELb0ELb1ELb1ELb1ELb1ELb0ELb1ELb1ELb1ELb0ELb0EEENS1_21CollectiveEpilogueFwdINS6_IJSA_SC_SB_EEES9_NS_10bfloat16_tESG_Li384ELb1ELb1ELb0ELb1EEENS1_36VarlenDynamicPersistentTileSchedulerILi192ELi128ELi384ELi128ELb0ELb1ELb1ELb1ELb1ELb1EEEEEEEEEvNT_6ParamsE,@function
        .size           _ZN7cutlass13device_kernelIN5flash11enable_sm90INS1_16FlashAttnFwdSm90INS1_25CollectiveMainloopFwdSm90ILi2EN4cute5tupleIJNS5_1CILi1EEES8_S8_EEENS6_IJNS7_ILi192EEENS7_ILi128EEENS7_ILi96EEEEEELi96ENS_12float_e4m3_tEfNS_4arch4Sm90ELb1ELb0ELb1ELb1ELb1ELb1ELb0ELb1ELb1ELb1ELb0ELb0EEENS1_21CollectiveEpilogueFwdINS6_IJSA_SC_SB_EEES9_NS_10bfloat16_tESG_Li384ELb1ELb1ELb0ELb1EEENS1_36VarlenDynamicPersistentTileSchedulerILi192ELi128ELi384ELi128ELb0ELb1ELb1ELb1ELb1ELb1EEEEEEEEEvNT_6ParamsE,(.L_x_80 - _ZN7cutlass13device_kernelIN5flash11enable_sm90INS1_16FlashAttnFwdSm90INS1_25CollectiveMainloopFwdSm90ILi2EN4cute5tupleIJNS5_1CILi1EEES8_S8_EEENS6_IJNS7_ILi192EEENS7_ILi128EEENS7_ILi96EEEEEELi96ENS_12float_e4m3_tEfNS_4arch4Sm90ELb1ELb0ELb1ELb1ELb1ELb1ELb0ELb1ELb1ELb1ELb0ELb0EEENS1_21CollectiveEpilogueFwdINS6_IJSA_SC_SB_EEES9_NS_10bfloat16_tESG_Li384ELb1ELb1ELb0ELb1EEENS1_36VarlenDynamicPersistentTileSchedulerILi192ELi128ELi384ELi128ELb0ELb1ELb1ELb1ELb1ELb1EEEEEEEEEvNT_6ParamsE)
        .other          _ZN7cutlass13device_kernelIN5flash11enable_sm90INS1_16FlashAttnFwdSm90INS1_25CollectiveMainloopFwdSm90ILi2EN4cute5tupleIJNS5_1CILi1EEES8_S8_EEENS6_IJNS7_ILi192EEENS7_ILi128EEENS7_ILi96EEEEEELi96ENS_12float_e4m3_tEfNS_4arch4Sm90ELb1ELb0ELb1ELb1ELb1ELb1ELb0ELb1ELb1ELb1ELb0ELb0EEENS1_21CollectiveEpilogueFwdINS6_IJSA_SC_SB_EEES9_NS_10bfloat16_tESG_Li384ELb1ELb1ELb0ELb1EEENS1_36VarlenDynamicPersistentTileSchedulerILi192ELi128ELi384ELi128ELb0ELb1ELb1ELb1ELb1ELb1EEEEEEEEEvNT_6ParamsE,@"STO_CUDA_ENTRY STV_DEFAULT"
_ZN7cutlass13device_kernelIN5flash11enable_sm90INS1_16FlashAttnFwdSm90INS1_25CollectiveMainloopFwdSm90ILi2EN4cute5tupleIJNS5_1CILi1EEES8_S8_EEENS6_IJNS7_ILi192EEENS7_ILi128EEENS7_ILi96EEEEEELi96ENS_12float_e4m3_tEfNS_4arch4Sm90ELb1ELb0ELb1ELb1ELb1ELb1ELb0ELb1ELb1ELb1ELb0ELb0EEENS1_21CollectiveEpilogueFwdINS6_IJSA_SC_SB_EEES9_NS_10bfloat16_tESG_Li384ELb1ELb1ELb0ELb1EEENS1_36VarlenDynamicPersistentTileSchedulerILi192ELi128ELi384ELi128ELb0ELb1ELb1ELb1ELb1ELb1EEEEEEEEEvNT_6ParamsE:
[----:B------:R-:W-:Y:S01]  /*0000*/  LDC R1, c[0x0][0x37c] ;  /* 0x0000df00ff017b82 */ /* 0x000fe20000000800 */
[----:B------:R-:W-:Y:S05]  /*0010*/  EXIT ;  /* 0x000000000000794d */ /* 0x000fea0003800000 */
.L_x_35:
        /* <DEDUP_REMOVED lines=14> */
.L_x_80:


//--------------------- .text._ZN7cutlass13device_kernelIN5flash11enable_sm90INS1_16FlashAttnFwdSm90INS1_25CollectiveMainloopFwdSm90ILi2EN4cute5tupleIJNS5_1CILi1EEES8_S8_EEENS6_IJNS7_ILi192EEENS7_ILi160EEENS7_ILi64EEEEEELi64ENS_12float_e4m3_tEfNS_4arch4Sm90ELb0ELb0ELb1ELb0ELb1ELb0ELb0ELb1ELb1ELb1ELb0ELb0EEENS1_21CollectiveEpilogueFwdINS6_IJSA_SC_SB_EEES9_NS_10bfloat16_tESG_Li384ELb0ELb1ELb0ELb1EEENS1_29StaticPersistentTileSchedulerILb0EEEEEEEEEvNT_6ParamsE --------------------------
	.section	.text._ZN7cutlass13device_kernelIN5flash11enable_sm90INS1_16FlashAttnFwdSm90INS1_25CollectiveMainloopFwdSm90ILi2EN4cute5tupleIJNS5_1CILi1EEES8_S8_EEENS6_IJNS7_ILi192EEENS7_ILi160EEENS7_ILi64EEEEEELi64ENS_12float_e4m3_tEfNS_4arch4Sm90ELb0ELb0ELb1ELb0ELb1ELb0ELb0ELb1ELb1ELb1ELb0ELb0EEENS1_21CollectiveEpilogueFwdINS6_IJSA_SC_SB_EEES9_NS_10bfloat16_tESG_Li384ELb0ELb1ELb0ELb1EEENS1_29StaticPersistentTileSchedulerILb0EEEEEEEEEvNT_6ParamsE,"ax",@progbits
	.align	128
.text._ZN7cutlass13device_kernelIN5flash11enable_sm90INS1_16FlashAttnFwdSm90INS1_25CollectiveMainloopFwdSm90ILi2EN4cute5tupleIJNS5_1CILi1EEES8_S8_EEENS6_IJNS7_ILi192EEENS7_ILi160EEENS7_ILi64EEEEEELi64ENS_12float_e4m3_tEfNS_4arch4Sm90ELb0ELb0ELb1ELb0ELb1ELb0ELb0ELb1ELb1ELb1ELb0ELb0EEENS1_21CollectiveEpilogueFwdINS6_IJSA_SC_SB_EEES9_NS_10bfloat16_tESG_Li384ELb0ELb1ELb0ELb1EEENS1_29StaticPersistentTileSchedulerILb0EEEEEEEEEvNT_6ParamsE:
        .type           _ZN7cutlass13device_kernelIN5flash11enable_sm90INS1_16FlashAttnFwdSm90INS1_25CollectiveMainloopFwdSm90ILi2EN4cute5tupleIJNS5_1CILi1EEES8_S8_EEENS6_IJNS7_ILi192EEENS7_ILi160EEENS7_ILi64EEEEEELi64ENS_12float_e4m3_tEfNS_4arch4Sm90ELb0ELb0ELb1ELb0ELb1ELb0ELb0ELb1ELb1ELb1ELb0ELb0EEENS1_21CollectiveEpilogueFwdINS6_IJSA_SC_SB_EEES9_NS_10bfloat16_tESG_Li384ELb0ELb1ELb0ELb1EEENS1_29StaticPersistentTileSchedulerILb0EEEEEEEEEvNT_6ParamsE,@function
        .size           _ZN7cutlass13device_kernelIN5flash11enable_sm90INS1_16FlashAttnFwdSm90INS1_25CollectiveMainloopFwdSm90ILi2EN4cute5tupleIJNS5_1CILi1EEES8_S8_EEENS6_IJNS7_ILi192EEENS7_ILi160EEENS7_ILi64EEEEEELi64ENS_12float_e4m3_tEfNS_4arch4Sm90ELb0ELb0ELb1ELb0ELb1ELb0ELb0ELb1ELb1ELb1ELb0ELb0EEENS1_21CollectiveEpilogueFwdINS6_IJSA_SC_SB_EEES9_NS_10bfloat16_tESG_Li384ELb0ELb1ELb0ELb1EEENS1_29StaticPersistentTileSchedulerILb0EEEEEEEEEvNT_6ParamsE,(.L_x_81 - _ZN7cutlass13device_kernelIN5flash11enable_sm90INS1_16FlashAttnFwdSm90INS1_25CollectiveMainloopFwdSm90ILi2EN4cute5tupleIJNS5_1CILi1EEES8_S8_EEENS6_IJNS7_ILi192EEENS7_ILi160EEENS7_ILi64EEEEEELi64ENS_12float_e4m3_tEfNS_4arch4Sm90ELb0ELb0ELb1ELb0ELb1ELb0ELb0ELb1ELb1ELb1ELb0ELb0EEENS1_21CollectiveEpilogueFwdINS6_IJSA_SC_SB_EEES9_NS_10bfloat16_tESG_Li384ELb0ELb1ELb0ELb1EEENS1_29StaticPersistentTileSchedulerILb0EEEEEEEEEvNT_6ParamsE)
        .other          _ZN7cutlass13device_kernelIN5flash11enable_sm90INS1_16FlashAttnFwdSm90INS1_25CollectiveMainloopFwdSm90ILi2EN4cute5tupleIJNS5_1CILi1EEES8_S8_EEENS6_IJNS7_ILi192EEENS7_ILi160EEENS7_ILi64EEEEEELi64ENS_12float_e4m3_tEfNS_4arch4Sm90ELb0ELb0ELb1ELb0ELb1ELb0ELb0ELb1ELb1ELb1ELb0ELb0EEENS1_21CollectiveEpilogueFwdINS6_IJSA_SC_SB_EEES9_NS_10bfloat16_tESG_Li384ELb0ELb1ELb0ELb1EEENS1_29StaticPersistentTileSchedulerILb0EEEEEEEEEvNT_6ParamsE,@"STO_CUDA_ENTRY STV_DEFAULT"
_ZN7cutlass13device_kernelIN5flash11enable_sm90INS1_16FlashAttnFwdSm90INS1_25CollectiveMainloopFwdSm90ILi2EN4cute5tupleIJNS5_1CILi1EEES8_S8_EEENS6_IJNS7_ILi192EEENS7_ILi160EEENS7_ILi64EEEEEELi64ENS_12float_e4m3_tEfNS_4arch4Sm90ELb0ELb0ELb1ELb0ELb1ELb0ELb0ELb1ELb1ELb1ELb0ELb0EEENS1_21CollectiveEpilogueFwdINS6_IJSA_SC_SB_EEES9_NS_10bfloat16_tESG_Li384ELb0ELb1ELb0ELb1EEENS1_29StaticPersistentTileSchedulerILb0EEEEEEEEEvNT_6ParamsE:
[----:B------:R-:W-:Y:S01]  /*0000*/  LDC R1, c[0x0][0x37c] ;  /* 0x0000df00ff017b82 */ /* 0x000fe20000000800 */
[----:B------:R-:W-:Y:S05]  /*0010*/  EXIT ;  /* 0x000000000000794d */ /* 0x000fea0003800000 */
.L_x_36:
        /* <DEDUP_REMOVED lines=14> */
.L_x_81:


//--------------------- .text._ZN7cutlass13device_kernelIN5flash11enable_sm90INS1_16FlashAttnFwdSm90INS1_25CollectiveMainloopFwdSm90ILi2EN4cute5tupleIJNS5_1CILi1EEES8_S8_EEENS6_IJNS7_ILi192EEENS7_ILi160EEENS7_ILi64EEEEEELi64ENS_12float_e4m3_tEfNS_4arch4Sm90ELb0ELb0ELb1ELb1ELb1ELb0ELb0ELb1ELb1ELb1ELb0ELb0EEENS1_21CollectiveEpilogueFwdINS6_IJSA_SC_SB_EEES9_NS_10bfloat16_tESG_Li384ELb1ELb1ELb0ELb1EEENS1_36VarlenDynamicPersistentTileSchedulerILi192ELi160ELi384ELi128ELb0ELb1ELb1ELb0ELb1ELb1EEEEEEEEEvNT_6ParamsE --------------------------
	.section	.text._ZN7cutlass13device_kernelIN5flash11enable_sm90INS1_16FlashAttnFwdSm90INS1_25CollectiveMainloopFwdSm90ILi2EN4cute5tupleIJNS5_1CILi1EEES8_S8_EEENS6_IJNS7_ILi192EEENS7_ILi160EEENS7_ILi64EEEEEELi64ENS_12float_e4m3_tEfNS_4arch4Sm90ELb0ELb0ELb1ELb1ELb1ELb0ELb0ELb1ELb1ELb1ELb0ELb0EEENS1_21CollectiveEpilogueFwdINS6_IJSA_SC_SB_EEES9_NS_10bfloat16_tESG_Li384ELb1ELb1ELb0ELb1EEENS1_36VarlenDynamicPersistentTileSchedulerILi192ELi160ELi384ELi128ELb0ELb1ELb1ELb0ELb1ELb1EEEEEEEEEvNT_6ParamsE,"ax",@progbits
	.align	128
.text._ZN7cutlass13device_kernelIN5flash11enable_sm90INS1_16FlashAttnFwdSm90INS1_25CollectiveMainloopFwdSm90ILi2EN4cute5tupleIJNS5_1CILi1EEES8_S8_EEENS6_IJNS7_ILi192EEENS7_ILi160EEENS7_ILi64EEEEEELi64ENS_12float_e4m3_tEfNS_4arch4Sm90ELb0ELb0ELb1ELb1ELb1ELb0ELb0ELb1ELb1ELb1ELb0ELb0EEENS1_21CollectiveEpilogueFwdINS6_IJSA_SC_SB_EEES9_NS_10bfloat16_tESG_Li384ELb1ELb1ELb0ELb1EEENS1_36VarlenDynamicPersistentTileSchedulerILi192ELi160ELi384ELi128ELb0ELb1ELb1ELb0ELb1ELb1EEEEEEEEEvNT_6ParamsE:
        .type           _ZN7cutlass13device_kernelIN5flash11enable_sm90INS1_16FlashAttnFwdSm90INS1_25CollectiveMainloopFwdSm90ILi2EN4cute5tupleIJNS5_1CILi1EEES8_S8_EEENS6_IJNS7_ILi192EEENS7_ILi160EEENS7_ILi64EEEEEELi64ENS_12float_e4m3_tEfNS_4arch4Sm90ELb0ELb0ELb1ELb1ELb1ELb0ELb0ELb1ELb1ELb1ELb0ELb0EEENS1_21CollectiveEpilogueFwdINS6_IJSA_SC_SB_EEES9_NS_10bfloat16_tESG_Li384ELb1ELb1ELb0ELb1EEENS1_36VarlenDynamicPersistentTileSchedulerILi192ELi160ELi384ELi128ELb0ELb1ELb1ELb0ELb1ELb1EEEEEEEEEvNT_6ParamsE,@function
        .size           _ZN7cutlass13device_kernelIN5flash11enable_sm90INS1_16FlashAttnFwdSm90INS1_25CollectiveMainloopFwdSm90ILi2EN4cute5tupleIJNS5_1CILi1EEES8_S8_EEENS6_IJNS7_ILi192EEENS7_ILi160EEENS7_ILi64EEEEEELi64ENS_12float_e4m3_tEfNS_4arch4Sm90ELb0ELb0ELb1ELb1ELb1ELb0ELb0ELb1ELb1ELb1ELb0ELb0EEENS1_21CollectiveEpilogueFwdINS6_IJSA_SC_SB_EEES9_NS_10bfloat16_tESG_Li384ELb1ELb1ELb0ELb1EEENS1_36VarlenDynamicPersistentTileSchedulerILi192ELi160ELi384ELi128ELb0ELb1ELb1ELb0ELb1ELb1EEEEEEEEEvNT_6ParamsE,(.L_x_82 - _ZN7cutlass13device_kernelIN5flash11enable_sm90INS1_16FlashAttnFwdSm90INS1_25CollectiveMainloopFwdSm90ILi2EN4cute5tupleIJNS5_1CILi1EEES8_S8_EEENS6_IJNS7_ILi192EEENS7_ILi160EEENS7_ILi64EEEEEELi64ENS_12float_e4m3_tEfNS_4arch4Sm90ELb0ELb0ELb1ELb1ELb1ELb0ELb0ELb1ELb1ELb1ELb0ELb0EEENS1_21CollectiveEpilogueFwdINS6_IJSA_SC_SB_EEES9_NS_10bfloat16_tESG_Li384ELb1ELb1ELb0ELb1EEENS1_36VarlenDynamicPersistentTileSchedulerILi192ELi160ELi384ELi128ELb0ELb1ELb1ELb0ELb1ELb1EEEEEEEEEvNT_6ParamsE)
        .other          _ZN7cutlass13device_kernelIN5flash11enable_sm90INS1_16FlashAttnFwdSm90INS1_25CollectiveMainloopFwdSm90ILi2EN4cute5tupleIJNS5_1CILi1EEES8_S8_EEENS6_IJNS7_ILi192EEENS7_ILi160EEENS7_ILi64EEEEEELi64ENS_12float_e4m3_tEfNS_4arch4Sm90ELb0ELb0ELb1ELb1ELb1ELb0ELb0ELb1ELb1ELb1ELb0ELb0EEENS1_21CollectiveEpilogueFwdINS6_IJSA_SC_SB_EEES9_NS_10bfloat16_tESG_Li384ELb1ELb1ELb0ELb1EEENS1_36VarlenDynamicPersistentTileSchedulerILi192ELi160ELi384ELi128ELb0ELb1ELb1ELb0ELb1ELb1EEEEEEEEEvNT_6ParamsE,@"STO_CUDA_ENTRY STV_DEFAULT"
_ZN7cutlass13device_kernelIN5flash11enable_sm90INS1_16FlashAttnFwdSm90INS1_25CollectiveMainloopFwdSm90ILi2EN4cute5tupleIJNS5_1CILi1EEES8_S8_EEENS6_IJNS7_ILi192EEENS7_ILi160EEENS7_ILi64EEEEEELi64ENS_12float_e4m3_tEfNS_4arch4Sm90ELb0ELb0ELb1ELb1ELb1ELb0ELb0ELb1ELb1ELb1ELb0ELb0EEENS1_21CollectiveEpilogueFwdINS6_IJSA_SC_SB_EEES9_NS_10bfloat16_tESG_Li384ELb1ELb1ELb0ELb1EEENS1_36VarlenDynamicPersistentTileSchedulerILi192ELi160ELi384ELi128ELb0ELb1ELb1ELb0ELb1ELb1EEEEEEEEEvNT_6ParamsE:
[----:B------:R-:W-:Y:S01]  /*0000*/  LDC R1, c[0x0][0x37c] ;  /* 0x0000df00ff017b82 */ /* 0x000fe20000000800 */
[----:B------:R-:W-:Y:S05]  /*0010*/  EXIT ;  /* 0x000000000000794d */ /* 0x000fea0003800000 */
.L_x_37:
        /* <DEDUP_REMOVED lines=14> */
.L_x_82:


//--------------------- .text._ZN7cutlass13device_kernelIN5flash11enable_sm90INS1_16FlashAttnFwdSm90INS1_25CollectiveMainloopFwdSm90ILi2EN4cute5tupleIJNS5_1CILi1EEES8_S8_EEENS6_IJNS7_ILi192EEENS7_ILi160EEENS7_ILi64EEEEEELi64ENS_12float_e4m3_tEfNS_4arch4Sm90ELb0ELb0ELb1ELb1ELb1ELb1ELb0ELb1ELb1ELb1ELb0ELb0EEENS1_21CollectiveEpilogueFwdINS6_IJSA_SC_SB_EEES9_NS_10bfloat16_tESG_Li384ELb1ELb1ELb0ELb1EEENS1_36VarlenDynamicPersistentTileSchedulerILi192ELi160ELi384ELi128ELb0ELb1ELb1ELb0ELb1ELb1EEEEEEEEEvNT_6ParamsE --------------------------
	.section	.text._ZN7cutlass13device_kernelIN5flash11enable_sm90INS1_16FlashAttnFwdSm90INS1_25CollectiveMainloopFwdSm90ILi2EN4cute5tupleIJNS5_1CILi1EEES8_S8_EEENS6_IJNS7_ILi192EEENS7_ILi160EEENS7_ILi64EEEEEELi64ENS_12float_e4m3_tEfNS_4arch4Sm90ELb0ELb0ELb1ELb1ELb1ELb1ELb0ELb1ELb1ELb1ELb0ELb0EEENS1_21CollectiveEpilogueFwdINS6_IJSA_SC_SB_EEES9_NS_10bfloat16_tESG_Li384ELb1ELb1ELb0ELb1EEENS1_36VarlenDynamicPersistentTileSchedulerILi192ELi160ELi384ELi128ELb0ELb1ELb1ELb0ELb1ELb1EEEEEEEEEvNT_6ParamsE,"ax",@progbits
	.align	128
.text._ZN7cutlass13device_kernelIN5flash11enable_sm90INS1_16FlashAttnFwdSm90INS1_25CollectiveMainloopFwdSm90ILi2EN4cute5tupleIJNS5_1CILi1EEES8_S8_EEENS6_IJNS7_ILi192EEENS7_ILi160EEENS7_ILi64EEEEEELi64ENS_12float_e4m3_tEfNS_4arch4Sm90ELb0ELb0ELb1ELb1ELb1ELb1ELb0ELb1ELb1ELb1ELb0ELb0EEENS1_21CollectiveEpilogueFwdINS6_IJSA_SC_SB_EEES9_NS_10bfloat16_tESG_Li384ELb1ELb1ELb0ELb1EEENS1_36VarlenDynamicPersistentTileSchedulerILi192ELi160ELi384ELi128ELb0ELb1ELb1ELb0ELb1ELb1EEEEEEEEEvNT_6ParamsE:
        .type           _ZN7cutlass13device_kernelIN5flash11enable_sm90INS1_16FlashAttnFwdSm90INS1_25CollectiveMainloopFwdSm90ILi2EN4cute5tupleIJNS5_1CILi1EEES8_S8_EEENS6_IJNS7_ILi192EEENS7_ILi160EEENS7_ILi64EEEEEELi64ENS_12float_e4m3_tEfNS_4arch4Sm90ELb0ELb0ELb1ELb1ELb1ELb1ELb0ELb1ELb1ELb1ELb0ELb0EEENS1_21CollectiveEpilogueFwdINS6_IJSA_SC_SB_EEES9_NS_10bfloat16_tESG_Li384ELb1ELb1ELb0ELb1EEENS1_36VarlenDynamicPersistentTileSchedulerILi192ELi160ELi384ELi128ELb0ELb1ELb1ELb0ELb1ELb1EEEEEEEEEvNT_6ParamsE,@function
        .size           _ZN7cutlass13device_kernelIN5flash11enable_sm90INS1_16FlashAttnFwdSm90INS1_25CollectiveMainloopFwdSm90ILi2EN4cute5tupleIJNS5_1CILi1EEES8_S8_EEENS6_IJNS7_ILi192EEENS7_ILi160EEENS7_ILi64EEEEEELi64ENS_12float_e4m3_tEfNS_4arch4Sm90ELb0ELb0ELb1ELb1ELb1ELb1ELb0ELb1ELb1ELb1ELb0ELb0EEENS1_21CollectiveEpilogueFwdINS6_IJSA_SC_SB_EEES9_NS_10bfloat16_tESG_Li384ELb1ELb1ELb0ELb1EEENS1_36VarlenDynamicPersistentTileSchedulerILi192ELi160ELi384ELi128ELb0ELb1ELb1ELb0ELb1ELb1EEEEEEEEEvNT_6ParamsE,(.L_x_83 - _ZN7cutlass13device_kernelIN5flash11enable_sm90INS1_16FlashAttnFwdSm90INS1_25CollectiveMainloopFwdSm90ILi2EN4cute5tupleIJNS5_1CILi1EEES8_S8_EEENS6_IJNS7_ILi192EEENS7_ILi160EEENS7_ILi64EEEEEELi64ENS_12float_e4m3_tEfNS_4arch4Sm90ELb0ELb0ELb1ELb1ELb1ELb1ELb0ELb1ELb1ELb1ELb0ELb0EEENS1_21CollectiveEpilogueFwdINS6_IJSA_SC_SB_EEES9_NS_10bfloat16_tESG_Li384ELb1ELb1ELb0ELb1EEENS1_36VarlenDynamicPersistentTileSchedulerILi192ELi160ELi384ELi128ELb0ELb1ELb1ELb0ELb1ELb1EEEEEEEEEvNT_6ParamsE)
        .other          _ZN7cutlass13device_kernelIN5flash11enable_sm90INS1_16FlashAttnFwdSm90INS1_25CollectiveMainloopFwdSm90ILi2EN4cute5tupleIJNS5_1CILi1EEES8_S8_EEENS6_IJNS7_ILi192EEENS7_ILi160EEENS7_ILi64EEEEEELi64ENS_12float_e4m3_tEfNS_4arch4Sm90ELb0ELb0ELb1ELb1ELb1ELb1ELb0ELb1ELb1ELb1ELb0ELb0EEENS1_21CollectiveEpilogueFwdINS6_IJSA_SC_SB_EEES9_NS_10bfloat16_tESG_Li384ELb1ELb1ELb0ELb1EEENS1_36VarlenDynamicPersistentTileSchedulerILi192ELi160ELi384ELi128ELb0ELb1ELb1ELb0ELb1ELb1EEEEEEEEEvNT_6ParamsE,@"STO_CUDA_ENTRY STV_DEFAULT"
_ZN7cutlass13device_kernelIN5flash11enable_sm90INS1_16FlashAttnFwdSm90INS1_25CollectiveMainloopFwdSm90ILi2EN4cute5tupleIJNS5_1CILi1EEES8_S8_EEENS6_IJNS7_ILi192EEENS7_ILi160EEENS7_ILi64EEEEEELi64ENS_12float_e4m3_tEfNS_4arch4Sm90ELb0ELb0ELb1ELb1ELb1ELb1ELb0ELb1ELb1ELb1ELb0ELb0EEENS1_21CollectiveEpilogueFwdINS6_IJSA_SC_SB_EEES9_NS_10bfloat16_tESG_Li384ELb1ELb1ELb0ELb1EEENS1_36VarlenDynamicPersistentTileSchedulerILi192ELi160ELi384ELi128ELb0ELb1ELb1ELb0ELb1ELb1EEEEEEEEEvNT_6ParamsE:
[----:B------:R-:W-:Y:S01]  /*0000*/  LDC R1, c[0x0][0x37c] ;  /* 0x0000df00ff017b82 */ /* 0x000fe20000000800 */
[----:B------:R-:W-:Y:S05]  /*0010*/  EXIT ;  /* 0x000000000000794d */ /* 0x000fea0003800000 */
.L_x_38:
        /* <DEDUP_REMOVED lines=14> */
.L_x_83:


//--------------------- .text._ZN7cutlass13device_kernelIN5flash11enable_sm90INS1_16FlashAttnFwdSm90INS1_25CollectiveMainloopFwdSm90ILi2EN4cute5tupleIJNS5_1CILi1EEES8_S8_EEENS6_IJNS7_ILi192EEENS7_ILi160EEENS7_ILi64EEEEEELi64ENS_12float_e4m3_tEfNS_4arch4Sm90ELb0ELb1ELb1ELb0ELb1ELb0ELb0ELb1ELb1ELb1ELb0ELb0EEENS1_21CollectiveEpilogueFwdINS6_IJSA_SC_SB_EEES9_NS_10bfloat16_tESG_Li384ELb0ELb1ELb0ELb1EEENS1_30DynamicPersistentTileSchedulerILi384ELi128ELb0ELb1ELb1EEEEEEEEEvNT_6ParamsE --------------------------
	.section	.text._ZN7cutlass13device_kernelIN5flash11enable_sm90INS1_16FlashAttnFwdSm90INS1_25CollectiveMainloopFwdSm90ILi2EN4cute5tupleIJNS5_1CILi1EEES8_S8_EEENS6_IJNS7_ILi192EEENS7_ILi160EEENS7_ILi64EEEEEELi64ENS_12float_e4m3_tEfNS_4arch4Sm90ELb0ELb1ELb1ELb0ELb1ELb0ELb0ELb1ELb1ELb1ELb0ELb0EEENS1_21CollectiveEpilogueFwdINS6_IJSA_SC_SB_EEES9_NS_10bfloat16_tESG_Li384ELb0ELb1ELb0ELb1EEENS1_30DynamicPersistentTileSchedulerILi384ELi128ELb0ELb1ELb1EEEEEEEEEvNT_6ParamsE,"ax",@progbits
	.align	128
.text._ZN7cutlass13device_kernelIN5flash11enable_sm90INS1_16FlashAttnFwdSm90INS1_25CollectiveMainloopFwdSm90ILi2EN4cute5tupleIJNS5_1CILi1EEES8_S8_EEENS6_IJNS7_ILi192EEENS7_ILi160EEENS7_ILi64EEEEEELi64ENS_12float_e4m3_tEfNS_4arch4Sm90ELb0ELb1ELb1ELb0ELb1ELb0ELb0ELb1ELb1ELb1ELb0ELb0EEENS1_21CollectiveEpilogueFwdINS6_IJSA_SC_SB_EEES9_NS_10bfloat16_tESG_Li384ELb0ELb1ELb0ELb1EEENS1_30DynamicPersistentTileSchedulerILi384ELi128ELb0ELb1ELb1EEEEEEEEEvNT_6ParamsE:
        .type           _ZN7cutlass13device_kernelIN5flash11enable_sm90INS1_16FlashAttnFwdSm90INS1_25CollectiveMainloopFwdSm90ILi2EN4cute5tupleIJNS5_1CILi1EEES8_S8_EEENS6_IJNS7_ILi192EEENS7_ILi160EEENS7_ILi64EEEEEELi64ENS_12float_e4m3_tEfNS_4arch4Sm90ELb0ELb1ELb1ELb0ELb1ELb0ELb0ELb1ELb1ELb1ELb0ELb0EEENS1_21CollectiveEpilogueFwdINS6_IJSA_SC_SB_EEES9_NS_10bfloat16_tESG_Li384ELb0ELb1ELb0ELb1EEENS1_30DynamicPersistentTileSchedulerILi384ELi128ELb0ELb1ELb1EEEEEEEEEvNT_6ParamsE,@function
        .size           _ZN7cutlass13device_kernelIN5flash11enable_sm90INS1_16FlashAttnFwdSm90INS1_25CollectiveMainloopFwdSm90ILi2EN4cute5tupleIJNS5_1CILi1EEES8_S8_EEENS6_IJNS7_ILi192EEENS7_ILi160EEENS7_ILi64EEEEEELi64ENS_12float_e4m3_tEfNS_4arch4Sm90ELb0ELb1ELb1ELb0ELb1ELb0ELb0ELb1ELb1ELb1ELb0ELb0EEENS1_21CollectiveEpilogueFwdINS6_IJSA_SC_SB_EEES9_NS_10bfloat16_tESG_Li384ELb0ELb1ELb0ELb1EEENS1_30DynamicPersistentTileSchedulerILi384ELi128ELb0ELb1ELb1EEEEEEEEEvNT_6ParamsE,(.L_x_84 - _ZN7cutlass13device_kernelIN5flash11enable_sm90INS1_16FlashAttnFwdSm90INS1_25CollectiveMainloopFwdSm90ILi2EN4cute5tupleIJNS5_1CILi1EEES8_S8_EEENS6_IJNS7_ILi192EEENS7_ILi160EEENS7_ILi64EEEEEELi64ENS_12float_e4m3_tEfNS_4arch4Sm90ELb0ELb1ELb1ELb0ELb1ELb0ELb0ELb1ELb1ELb1ELb0ELb0EEENS1_21CollectiveEpilogueFwdINS6_IJSA_SC_SB_EEES9_NS_10bfloat16_tESG_Li384ELb0ELb1ELb0ELb1EEENS1_30DynamicPersistentTileSchedulerILi384ELi128ELb0ELb1ELb1EEEEEEEEEvNT_6ParamsE)
        .other          _ZN7cutlass13device_kernelIN5flash11enable_sm90INS1_16FlashAttnFwdSm90INS1_25CollectiveMainloopFwdSm90ILi2EN4cute5tupleIJNS5_1CILi1EEES8_S8_EEENS6_IJNS7_ILi192EEENS7_ILi160EEENS7_ILi64EEEEEELi64ENS_12float_e4m3_tEfNS_4arch4Sm90ELb0ELb1ELb1ELb0ELb1ELb0ELb0ELb1ELb1ELb1ELb0ELb0EEENS1_21CollectiveEpilogueFwdINS6_IJSA_SC_SB_EEES9_NS_10bfloat16_tESG_Li384ELb0ELb1ELb0ELb1EEENS1_30DynamicPersistentTileSchedulerILi384ELi128ELb0ELb1ELb1EEEEEEEEEvNT_6ParamsE,@"STO_CUDA_ENTRY STV_DEFAULT"
_ZN7cutlass13device_kernelIN5flash11enable_sm90INS1_16FlashAttnFwdSm90INS1_25CollectiveMainloopFwdSm90ILi2EN4cute5tupleIJNS5_1CILi1EEES8_S8_EEENS6_IJNS7_ILi192EEENS7_ILi160EEENS7_ILi64EEEEEELi64ENS_12float_e4m3_tEfNS_4arch4Sm90ELb0ELb1ELb1ELb0ELb1ELb0ELb0ELb1ELb1ELb1ELb0ELb0EEENS1_21CollectiveEpilogueFwdINS6_IJSA_SC_SB_EEES9_NS_10bfloat16_tESG_Li384ELb0ELb1ELb0ELb1EEENS1_30DynamicPersistentTileSchedulerILi384ELi128ELb0ELb1ELb1EEEEEEEEEvNT_6ParamsE:
[----:B------:R-:W-:Y:S01]  /*0000*/  LDC R1, c[0x0][0x37c] ;  /* 0x0000df00ff017b82 */ /* 0x000fe20000000800 */
[----:B------:R-:W-:Y:S05]  /*0010*/  EXIT ;  /* 0x000000000000794d */ /* 0x000fea0003800000 */
.L_x_39:
        /* <DEDUP_REMOVED lines=14> */
.L_x_84:


//--------------------- .text._ZN7cutlass13device_kernelIN5flash11enable_sm90INS1_16FlashAttnFwdSm90INS1_25CollectiveMainloopFwdSm90ILi2EN4cute5tupleIJNS5_1CILi1EEES8_S8_EEENS6_IJNS7_ILi192EEENS7_ILi160EEENS7_ILi64EEEEEELi64ENS_12float_e4m3_tEfNS_4arch4Sm90ELb0ELb1ELb1ELb1ELb1ELb0ELb0ELb1ELb1ELb1ELb0ELb0EEENS1_21CollectiveEpilogueFwdINS6_IJSA_SC_SB_EEES9_NS_10bfloat16_tESG_Li384ELb1ELb1ELb0ELb1EEENS1_36VarlenDynamicPersistentTileSchedulerILi192ELi160ELi384ELi128ELb0ELb1ELb1ELb1ELb0ELb1EEEEEEEEEvNT_6ParamsE --------------------------
	.section	.text._ZN7cutlass13device_kernelIN5flash11enable_sm90INS1_16FlashAttnFwdSm90INS1_25CollectiveMainloopFwdSm90ILi2EN4cute5tupleIJNS5_1CILi1EEES8_S8_EEENS6_IJNS7_ILi192EEENS7_ILi160EEENS7_ILi64EEEEEELi64ENS_12float_e4m3_tEfNS_4arch4Sm90ELb0ELb1ELb1ELb1ELb1ELb0ELb0ELb1ELb1ELb1ELb0ELb0EEENS1_21CollectiveEpilogueFwdINS6_IJSA_SC_SB_EEES9_NS_10bfloat16_tESG_Li384ELb1ELb1ELb0ELb1EEENS1_36VarlenDynamicPersistentTileSchedulerILi192ELi160ELi384ELi128ELb0ELb1ELb1ELb1ELb0ELb1EEEEEEEEEvNT_6ParamsE,"ax",@progbits
	.align	128
.text._ZN7cutlass13device_kernelIN5flash11enable_sm90INS1_16FlashAttnFwdSm90INS1_25CollectiveMainloopFwdSm90ILi2EN4cute5tupleIJNS5_1CILi1EEES8_S8_EEENS6_IJNS7_ILi192EEENS7_ILi160EEENS7_ILi64EEEEEELi64ENS_12float_e4m3_tEfNS_4arch4Sm90ELb0ELb1ELb1ELb1ELb1ELb0ELb0ELb1ELb1ELb1ELb0ELb0EEENS1_21CollectiveEpilogueFwdINS6_IJSA_SC_SB_EEES9_NS_10bfloat16_tESG_Li384ELb1ELb1ELb0ELb1EEENS1_36VarlenDynamicPersistentTileSchedulerILi192ELi160ELi384ELi128ELb0ELb1ELb1ELb1ELb0ELb1EEEEEEEEEvNT_6ParamsE:
        .type           _ZN7cutlass13device_kernelIN5flash11enable_sm90INS1_16FlashAttnFwdSm90INS1_25CollectiveMainloopFwdSm90ILi2EN4cute5tupleIJNS5_1CILi1EEES8_S8_EEENS6_IJNS7_ILi192EEENS7_ILi160EEENS7_ILi64EEEEEELi64ENS_12float_e4m3_tEfNS_4arch4Sm90ELb0ELb1ELb1ELb1ELb1ELb0ELb0ELb1ELb1ELb1ELb0ELb0EEENS1_21CollectiveEpilogueFwdINS6_IJSA_SC_SB_EEES9_NS_10bfloat16_tESG_Li384ELb1ELb1ELb0ELb1EEENS1_36VarlenDynamicPersistentTileSchedulerILi192ELi160ELi384ELi128ELb0ELb1ELb1ELb1ELb0ELb1EEEEEEEEEvNT_6ParamsE,@function
        .size           _ZN7cutlass13device_kernelIN5flash11enable_sm90INS1_16FlashAttnFwdSm90INS1_25CollectiveMainloopFwdSm90ILi2EN4cute5tupleIJNS5_1CILi1EEES8_S8_EEENS6_IJNS7_ILi192EEENS7_ILi160EEENS7_ILi64EEEEEELi64ENS_12float_e4m3_tEfNS_4arch4Sm90ELb0ELb1ELb1ELb1ELb1ELb0ELb0ELb1ELb1ELb1ELb0ELb0EEENS1_21CollectiveEpilogueFwdINS6_IJSA_SC_SB_EEES9_NS_10bfloat16_tESG_Li384ELb1ELb1ELb0ELb1EEENS1_36VarlenDynamicPersistentTileSchedulerILi192ELi160ELi384ELi128ELb0ELb1ELb1ELb1ELb0ELb1EEEEEEEEEvNT_6ParamsE,(.L_x_85 - _ZN7cutlass13device_kernelIN5flash11enable_sm90INS1_16FlashAttnFwdSm90INS1_25CollectiveMainloopFwdSm90ILi2EN4cute5tupleIJNS5_1CILi1EEES8_S8_EEENS6_IJNS7_ILi192EEENS7_ILi160EEENS7_ILi64EEEEEELi64ENS_12float_e4m3_tEfNS_4arch4Sm90ELb0ELb1ELb1ELb1ELb1ELb0ELb0ELb1ELb1ELb1ELb0ELb0EEENS1_21CollectiveEpilogueFwdINS6_IJSA_SC_SB_EEES9_NS_10bfloat16_tESG_Li384ELb1ELb1ELb0ELb1EEENS1_36VarlenDynamicPersistentTileSchedulerILi192ELi160ELi384ELi128ELb0ELb1ELb1ELb1ELb0ELb1EEEEEEEEEvNT_6ParamsE)
        .other          _ZN7cutlass13device_kernelIN5flash11enable_sm90INS1_16FlashAttnFwdSm90INS1_25CollectiveMainloopFwdSm90ILi2EN4cute5tupleIJNS5_1CILi1EEES8_S8_EEENS6_IJNS7_ILi192EEENS7_ILi160EEENS7_ILi64EEEEEELi64ENS_12float_e4m3_tEfNS_4arch4Sm90ELb0ELb1ELb1ELb1ELb1ELb0ELb0ELb1ELb1ELb1ELb0ELb0EEENS1_21CollectiveEpilogueFwdINS6_IJSA_SC_SB_EEES9_NS_10bfloat16_tESG_Li384ELb1ELb1ELb0ELb1EEENS1_36VarlenDynamicPersistentTileSchedulerILi192ELi160ELi384ELi128ELb0ELb1ELb1ELb1ELb0ELb1EEEEEEEEEvNT_6ParamsE,@"STO_CUDA_ENTRY STV_DEFAULT"
_ZN7cutlass13device_kernelIN5flash11enable_sm90INS1_16FlashAttnFwdSm90INS1_25CollectiveMainloopFwdSm90ILi2EN4cute5tupleIJNS5_1CILi1EEES8_S8_EEENS6_IJNS7_ILi192EEENS7_ILi160EEENS7_ILi64EEEEEELi64ENS_12float_e4m3_tEfNS_4arch4Sm90ELb0ELb1ELb1ELb1ELb1ELb0ELb0ELb1ELb1ELb1ELb0ELb0EEENS1_21CollectiveEpilogueFwdINS6_IJSA_SC_SB_EEES9_NS_10bfloat16_tESG_Li384ELb1ELb1ELb0ELb1EEENS1_36VarlenDynamicPersistentTileSchedulerILi192ELi160ELi384ELi128ELb0ELb1ELb1ELb1ELb0ELb1EEEEEEEEEvNT_6ParamsE:
[----:B------:R-:W-:Y:S01]  /*0000*/  LDC R1, c[0x0][0x37c] ;  /* 0x0000df00ff017b82 */ /* 0x000fe20000000800 */
[----:B------:R-:W-:Y:S05]  /*0010*/  EXIT ;  /* 0x000000000000794d */ /* 0x000fea0003800000 */
.L_x_40:
        /* <DEDUP_REMOVED lines=14> */
.L_x_85:


//--------------------- .text._ZN7cutlass13device_kernelIN5flash11enable_sm90INS1_16FlashAttnFwdSm90INS1_25CollectiveMainloopFwdSm90ILi2EN4cute5tupleIJNS5_1CILi1EEES8_S8_EEENS6_IJNS7_ILi192EEENS7_ILi160EEENS7_ILi64EEEEEELi64ENS_12float_e4m3_tEfNS_4arch4Sm90ELb0ELb1ELb1ELb1ELb1ELb1ELb0ELb1ELb1ELb1ELb0ELb0EEENS1_21CollectiveEpilogueFwdINS6_IJSA_SC_SB_EEES9_NS_10bfloat16_tESG_Li384ELb1ELb1ELb0ELb1EEENS1_36VarlenDynamicPersistentTileSchedulerILi192ELi160ELi384ELi128ELb0ELb1ELb1ELb1ELb0ELb1EEEEEEEEEvNT_6ParamsE --------------------------
	.section	.text._ZN7cutlass13device_kernelIN5flash11enable_sm90INS1_16FlashAttnFwdSm90INS1_25CollectiveMainloopFwdSm90ILi2EN4cute5tupleIJNS5_1CILi1EEES8_S8_EEENS6_IJNS7_ILi192EEENS7_ILi160EEENS7_ILi64EEEEEELi64ENS_12float_e4m3_tEfNS_4arch4Sm90ELb0ELb1ELb1ELb1ELb1ELb1ELb0ELb1ELb1ELb1ELb0ELb0EEENS1_21CollectiveEpilogueFwdINS6_IJSA_SC_SB_EEES9_NS_10bfloat16_tESG_Li384ELb1ELb1ELb0ELb1EEENS1_36VarlenDynamicPersistentTileSchedulerILi192ELi160ELi384ELi128ELb0ELb1ELb1ELb1ELb0ELb1EEEEEEEEEvNT_6ParamsE,"ax",@progbits
	.align	128
.text._ZN7cutlass13device_kernelIN5flash11enable_sm90INS1_16FlashAttnFwdSm90INS1_25CollectiveMainloopFwdSm90ILi2EN4cute5tupleIJNS5_1CILi1EEES8_S8_EEENS6_IJNS7_ILi192EEENS7_ILi160EEENS7_ILi64EEEEEELi64ENS_12float_e4m3_tEfNS_4arch4Sm90ELb0ELb1ELb1ELb1ELb1ELb1ELb0ELb1ELb1ELb1ELb0ELb0EEENS1_21CollectiveEpilogueFwdINS6_IJSA_SC_SB_EEES9_NS_10bfloat16_tESG_Li384ELb1ELb1ELb0ELb1EEENS1_36VarlenDynamicPersistentTileSchedulerILi192ELi160ELi384ELi128ELb0ELb1ELb1ELb1ELb0ELb1EEEEEEEEEvNT_6ParamsE:
        .type           _ZN7cutlass13device_kernelIN5flash11enable_sm90INS1_16FlashAttnFwdSm90INS1_25CollectiveMainloopFwdSm90ILi2EN4cute5tupleIJNS5_1CILi1EEES8_S8_EEENS6_IJNS7_ILi192EEENS7_ILi160EEENS7_ILi64EEEEEELi64ENS_12float_e4m3_tEfNS_4arch4Sm90ELb0ELb1ELb1ELb1ELb1ELb1ELb0ELb1ELb1ELb1ELb0ELb0EEENS1_21CollectiveEpilogueFwdINS6_IJSA_SC_SB_EEES9_NS_10bfloat16_tESG_Li384ELb1ELb1ELb0ELb1EEENS1_36VarlenDynamicPersistentTileSchedulerILi192ELi160ELi384ELi128ELb0ELb1ELb1ELb1ELb0ELb1EEEEEEEEEvNT_6ParamsE,@function
        .size           _ZN7cutlass13device_kernelIN5flash11enable_sm90INS1_16FlashAttnFwdSm90INS1_25CollectiveMainloopFwdSm90ILi2EN4cute5tupleIJNS5_1CILi1EEES8_S8_EEENS6_IJNS7_ILi192EEENS7_ILi160EEENS7_ILi64EEEEEELi64ENS_12float_e4m3_tEfNS_4arch4Sm90ELb0ELb1ELb1ELb1ELb1ELb1ELb0ELb1ELb1ELb1ELb0ELb0EEENS1_21CollectiveEpilogueFwdINS6_IJSA_SC_SB_EEES9_NS_10bfloat16_tESG_Li384ELb1ELb1ELb0ELb1EEENS1_36VarlenDynamicPersistentTileSchedulerILi192ELi160ELi384ELi128ELb0ELb1ELb1ELb1ELb0ELb1EEEEEEEEEvNT_6ParamsE,(.L_x_86 - _ZN7cutlass13device_kernelIN5flash11enable_sm90INS1_16FlashAttnFwdSm90INS1_25CollectiveMainloopFwdSm90ILi2EN4cute5tupleIJNS5_1CILi1EEES8_S8_EEENS6_IJNS7_ILi192EEENS7_ILi160EEENS7_ILi64EEEEEELi64ENS_12float_e4m3_tEfNS_4arch4Sm90ELb0ELb1ELb1ELb1ELb1ELb1ELb0ELb1ELb1ELb1ELb0ELb0EEENS1_21CollectiveEpilogueFwdINS6_IJSA_SC_SB_EEES9_NS_10bfloat16_tESG_Li384ELb1ELb1ELb0ELb1EEENS1_36VarlenDynamicPersistentTileSchedulerILi192ELi160ELi384ELi128ELb0ELb1ELb1ELb1ELb0ELb1EEEEEEEEEvNT_6ParamsE)
        .other          _ZN7cutlass13device_kernelIN5flash11enable_sm90INS1_16FlashAttnFwdSm90INS1_25CollectiveMainloopFwdSm90ILi2EN4cute5tupleIJNS5_1CILi1EEES8_S8_EEENS6_IJNS7_ILi192EEENS7_ILi160EEENS7_ILi64EEEEEELi64ENS_12float_e4m3_tEfNS_4arch4Sm90ELb0ELb1ELb1ELb1ELb1ELb1ELb0ELb1ELb1ELb1ELb0ELb0EEENS1_21CollectiveEpilogueFwdINS6_IJSA_SC_SB_EEES9_NS_10bfloat16_tESG_Li384ELb1ELb1ELb0ELb1EEENS1_36VarlenDynamicPersistentTileSchedulerILi192ELi160ELi384ELi128ELb0ELb1ELb1ELb1ELb0ELb1EEEEEEEEEvNT_6ParamsE,@"STO_CUDA_ENTRY STV_DEFAULT"
_ZN7cutlass13device_kernelIN5flash11enable_sm90INS1_16FlashAttnFwdSm90INS1_25CollectiveMainloopFwdSm90ILi2EN4cute5tupleIJNS5_1CILi1EEES8_S8_EEENS6_IJNS7_ILi192EEENS7_ILi160EEENS7_ILi64EEEEEELi64ENS_12float_e4m3_tEfNS_4arch4Sm90ELb0ELb1ELb1ELb1ELb1ELb1ELb0ELb1ELb1ELb1ELb0ELb0EEENS1_21CollectiveEpilogueFwdINS6_IJSA_SC_SB_EEES9_NS_10bfloat16_tESG_Li384ELb1ELb1ELb0ELb1EEENS1_36VarlenDynamicPersistentTileSchedulerILi192ELi160ELi384ELi128ELb0ELb1ELb1ELb1ELb0ELb1EEEEEEEEEvNT_6ParamsE:
[----:B------:R-:W-:Y:S01]  /*0000*/  LDC R1, c[0x0][0x37c] ;  /* 0x0000df00ff017b82 */ /* 0x000fe20000000800 */
[----:B------:R-:W-:Y:S05]  /*0010*/  EXIT ;  /* 0x000000000000794d */ /* 0x000fea0003800000 */
.L_x_41:
        /* <DEDUP_REMOVED lines=14> */
.L_x_86:


//--------------------- .text._ZN7cutlass13device_kernelIN5flash11enable_sm90INS1_16FlashAttnFwdSm90INS1_25CollectiveMainloopFwdSm90ILi2EN4cute5tupleIJNS5_1CILi1EEES8_S8_EEENS6_IJNS7_ILi192EEENS7_ILi160EEENS7_ILi64EEEEEELi64ENS_12float_e4m3_tEfNS_4arch4Sm90ELb1ELb0ELb1ELb0ELb1ELb0ELb0ELb1ELb1ELb1ELb0ELb0EEENS1_21CollectiveEpilogueFwdINS6_IJSA_SC_SB_EEES9_NS_10bfloat16_tESG_Li384ELb0ELb1ELb0ELb1EEENS1_30DynamicPersistentTileSchedulerILi384ELi128ELb0ELb1ELb1EEEEEEEEEvNT_6ParamsE --------------------------
	.section	.text._ZN7cutlass13device_kernelIN5flash11enable_sm90INS1_16FlashAttnFwdSm90INS1_25CollectiveMainloopFwdSm90ILi2EN4cute5tupleIJNS5_1CILi1EEES8_S8_EEENS6_IJNS7_ILi192EEENS7_ILi160EEENS7_ILi64EEEEEELi64ENS_12float_e4m3_tEfNS_4arch4Sm90ELb1ELb0ELb1ELb0ELb1ELb0ELb0ELb1ELb1ELb1ELb0ELb0EEENS1_21CollectiveEpilogueFwdINS6_IJSA_SC_SB_EEES9_NS_10bfloat16_tESG_Li384ELb0ELb1ELb0ELb1EEENS1_30DynamicPersistentTileSchedulerILi384ELi128ELb0ELb1ELb1EEEEEEEEEvNT_6ParamsE,"ax",@progbits
	.align	128
.text._ZN7cutlass13device_kernelIN5flash11enable_sm90INS1_16FlashAttnFwdSm90INS1_25CollectiveMainloopFwdSm90ILi2EN4cute5tupleIJNS5_1CILi1EEES8_S8_EEENS6_IJNS7_ILi192EEENS7_ILi160EEENS7_ILi64EEEEEELi64ENS_12float_e4m3_tEfNS_4arch4Sm90ELb1ELb0ELb1ELb0ELb1ELb0ELb0ELb1ELb1ELb1ELb0ELb0EEENS1_21CollectiveEpilogueFwdINS6_IJSA_SC_SB_EEES9_NS_10bfloat16_tESG_Li384ELb0ELb1ELb0ELb1EEENS1_30DynamicPersistentTileSchedulerILi384ELi128ELb0ELb1ELb1EEEEEEEEEvNT_6ParamsE:
        .type           _ZN7cutlass13device_kernelIN5flash11enable_sm90INS1_16FlashAttnFwdSm90INS1_25CollectiveMainloopFwdSm90ILi2EN4cute5tupleIJNS5_1CILi1EEES8_S8_EEENS6_IJNS7_ILi192EEENS7_ILi160EEENS7_ILi64EEEEEELi64ENS_12float_e4m3_tEfNS_4arch4Sm90ELb1ELb0ELb1ELb0ELb1ELb0ELb0ELb1ELb1ELb1ELb0ELb0EEENS1_21CollectiveEpilogueFwdINS6_IJSA_SC_SB_EEES9_NS_10bfloat16_tESG_Li384ELb0ELb1ELb0ELb1EEENS1_30DynamicPersistentTileSchedulerILi384ELi128ELb0ELb1ELb1EEEEEEEEEvNT_6ParamsE,@function
        .size           _ZN7cutlass13device_kernelIN5flash11enable_sm90INS1_16FlashAttnFwdSm90INS1_25CollectiveMainloopFwdSm90ILi2EN4cute5tupleIJNS5_1CILi1EEES8_S8_EEENS6_IJNS7_ILi192EEENS7_ILi160EEENS7_ILi64EEEEEELi64ENS_12float_e4m3_tEfNS_4arch4Sm90ELb1ELb0ELb1ELb0ELb1ELb0ELb0ELb1ELb1ELb1ELb0ELb0EEENS1_21CollectiveEpilogueFwdINS6_IJSA_SC_SB_EEES9_NS_10bfloat16_tESG_Li384ELb0ELb1ELb0ELb1EEENS1_30DynamicPersistentTileSchedulerILi384ELi128ELb0ELb1ELb1EEEEEEEEEvNT_6ParamsE,(.L_x_87 - _ZN7cutlass13device_kernelIN5flash11enable_sm90INS1_16FlashAttnFwdSm90INS1_25CollectiveMainloopFwdSm90ILi2EN4cute5tupleIJNS5_1CILi1EEES8_S8_EEENS6_IJNS7_ILi192EEENS7_ILi160EEENS7_ILi64EEEEEELi64ENS_12float_e4m3_tEfNS_4arch4Sm90ELb1ELb0ELb1ELb0ELb1ELb0ELb0ELb1ELb1ELb1ELb0ELb0EEENS1_21CollectiveEpilogueFwdINS6_IJSA_SC_SB_EEES9_NS_10bfloat16_tESG_Li384ELb0ELb1ELb0ELb1EEENS1_30DynamicPersistentTileSchedulerILi384ELi128ELb0ELb1ELb1EEEEEEEEEvNT_6ParamsE)
        .other          _ZN7cutlass13device_kernelIN5flash11enable_sm90INS1_16FlashAttnFwdSm90INS1_25CollectiveMainloopFwdSm90ILi2EN4cute5tupleIJNS5_1CILi1EEES8_S8_EEENS6_IJNS7_ILi192EEENS7_ILi160EEENS7_ILi64EEEEEELi64ENS_12float_e4m3_tEfNS_4arch4Sm90ELb1ELb0ELb1ELb0ELb1ELb0ELb0ELb1ELb1ELb1ELb0ELb0EEENS1_21CollectiveEpilogueFwdINS6_IJSA_SC_SB_EEES9_NS_10bfloat16_tESG_Li384ELb0ELb1ELb0ELb1EEENS1_30DynamicPersistentTileSchedulerILi384ELi128ELb0ELb1ELb1EEEEEEEEEvNT_6ParamsE,@"STO_CUDA_ENTRY STV_DEFAULT"
_ZN7cutlass13device_kernelIN5flash11enable_sm90INS1_16FlashAttnFwdSm90INS1_25CollectiveMainloopFwdSm90ILi2EN4cute5tupleIJNS5_1CILi1EEES8_S8_EEENS6_IJNS7_ILi192EEENS7_ILi160EEENS7_ILi64EEEEEELi64ENS_12float_e4m3_tEfNS_4arch4Sm90ELb1ELb0ELb1ELb0ELb1ELb0ELb0ELb1ELb1ELb1ELb0ELb0EEENS1_21CollectiveEpilogueFwdINS6_IJSA_SC_SB_EEES9_NS_10bfloat16_tESG_Li384ELb0ELb1ELb0ELb1EEENS1_30DynamicPersistentTileSchedulerILi384ELi128ELb0ELb1ELb1EEEEEEEEEvNT_6ParamsE:
[----:B------:R-:W-:Y:S01]  /*0000*/  LDC R1, c[0x0][0x37c] ;  /* 0x0000df00ff017b82 */ /* 0x000fe20000000800 */
[----:B------:R-:W-:Y:S05]  /*0010*/  EXIT ;  /* 0x000000000000794d */ /* 0x000fea0003800000 */
.L_x_42:
        /* <DEDUP_REMOVED lines=14> */
.L_x_87:


//--------------------- .text._ZN7cutlass13device_kernelIN5flash11enable_sm90INS1_16FlashAttnFwdSm90INS1_25CollectiveMainloopFwdSm90ILi2EN4cute5tupleIJNS5_1CILi1EEES8_S8_EEENS6_IJNS7_ILi192EEENS7_ILi160EEENS7_ILi64EEEEEELi64ENS_12float_e4m3_tEfNS_4arch4Sm90ELb1ELb0ELb1ELb1ELb1ELb0ELb0ELb1ELb1ELb1ELb0ELb0EEENS1_21CollectiveEpilogueFwdINS6_IJSA_SC_SB_EEES9_NS_10bfloat16_tESG_Li384ELb1ELb1ELb0ELb1EEENS1_36VarlenDynamicPersistentTileSchedulerILi192ELi160ELi384ELi128ELb0ELb1ELb1ELb1ELb1ELb1EEEEEEEEEvNT_6ParamsE --------------------------
	.section	.text._ZN7cutlass13device_kernelIN5flash11enable_sm90INS1_16FlashAttnFwdSm90INS1_25CollectiveMainloopFwdSm90ILi2EN4cute5tupleIJNS5_1CILi1EEES8_S8_EEENS6_IJNS7_ILi192EEENS7_ILi160EEENS7_ILi64EEEEEELi64ENS_12float_e4m3_tEfNS_4arch4Sm90ELb1ELb0ELb1ELb1ELb1ELb0ELb0ELb1ELb1ELb1ELb0ELb0EEENS1_21CollectiveEpilogueFwdINS6_IJSA_SC_SB_EEES9_NS_10bfloat16_tESG_Li384ELb1ELb1ELb0ELb1EEENS1_36VarlenDynamicPersistentTileSchedulerILi192ELi160ELi384ELi128ELb0ELb1ELb1ELb1ELb1ELb1EEEEEEEEEvNT_6ParamsE,"ax",@progbits
	.align	128
.text._ZN7cutlass13device_kernelIN5flash11enable_sm90INS1_16FlashAttnFwdSm90INS1_25CollectiveMainloopFwdSm90ILi2EN4cute5tupleIJNS5_1CILi1EEES8_S8_EEENS6_IJNS7_ILi192EEENS7_ILi160EEENS7_ILi64EEEEEELi64ENS_12float_e4m3_tEfNS_4arch4Sm90ELb1ELb0ELb1ELb1ELb1ELb0ELb0ELb1ELb1ELb1ELb0ELb0EEENS1_21CollectiveEpilogueFwdINS6_IJSA_SC_SB_EEES9_NS_10bfloat16_tESG_Li384ELb1ELb1ELb0ELb1EEENS1_36VarlenDynamicPersistentTileSchedulerILi192ELi160ELi384ELi128ELb0ELb1ELb1ELb1ELb1ELb1EEEEEEEEEvNT_6ParamsE:
        .type           _ZN7cutlass13device_kernelIN5flash11enable_sm90INS1_16FlashAttnFwdSm90INS1_25CollectiveMainloopFwdSm90ILi2EN4cute5tupleIJNS5_1CILi1EEES8_S8_EEENS6_IJNS7_ILi192EEENS7_ILi160EEENS7_ILi64EEEEEELi64ENS_12float_e4m3_tEfNS_4arch4Sm90ELb1ELb0ELb1ELb1ELb1ELb0ELb0ELb1ELb1ELb1ELb0ELb0EEENS1_21CollectiveEpilogueFwdINS6_IJSA_SC_SB_EEES9_NS_10bfloat16_tESG_Li384ELb1ELb1ELb0ELb1EEENS1_36VarlenDynamicPersistentTileSchedulerILi192ELi160ELi384ELi128ELb0ELb1ELb1ELb1ELb1ELb1EEEEEEEEEvNT_6ParamsE,@function
        .size           _ZN7cutlass13device_kernelIN5flash11enable_sm90INS1_16FlashAttnFwdSm90INS1_25CollectiveMainloopFwdSm90ILi2EN4cute5tupleIJNS5_1CILi1EEES8_S8_EEENS6_IJNS7_ILi192EEENS7_ILi160EEENS7_ILi64EEEEEELi64ENS_12float_e4m3_tEfNS_4arch4Sm90ELb1ELb0ELb1ELb1ELb1ELb0ELb0ELb1ELb1ELb1ELb0ELb0EEENS1_21CollectiveEpilogueFwdINS6_IJSA_SC_SB_EEES9_NS_10bfloat16_tESG_Li384ELb1ELb1ELb0ELb1EEENS1_36VarlenDynamicPersistentTileSchedulerILi192ELi160ELi384ELi128ELb0ELb1ELb1ELb1ELb1ELb1EEEEEEEEEvNT_6ParamsE,(.L_x_88 - _ZN7cutlass13device_kernelIN5flash11enable_sm90INS1_16FlashAttnFwdSm90INS1_25CollectiveMainloopFwdSm90ILi2EN4cute5tupleIJNS5_1CILi1EEES8_S8_EEENS6_IJNS7_ILi192EEENS7_ILi160EEENS7_ILi64EEEEEELi64ENS_12float_e4m3_tEfNS_4arch4Sm90ELb1ELb0ELb1ELb1ELb1ELb0ELb0ELb1ELb1ELb1ELb0ELb0EEENS1_21CollectiveEpilogueFwdINS6_IJSA_SC_SB_EEES9_NS_10bfloat16_tESG_Li384ELb1ELb1ELb0ELb1EEENS1_36VarlenDynamicPersistentTileSchedulerILi192ELi160ELi384ELi128ELb0ELb1ELb1ELb1ELb1ELb1EEEEEEEEEvNT_6ParamsE)
        .other          _ZN7cutlass13device_kernelIN5flash11enable_sm90INS1_16FlashAttnFwdSm90INS1_25CollectiveMainloopFwdSm90ILi2EN4cute5tupleIJNS5_1CILi1EEES8_S8_EEENS6_IJNS7_ILi192EEENS7_ILi160EEENS7_ILi64EEEEEELi64ENS_12float_e4m3_tEfNS_4arch4Sm90ELb1ELb0ELb1ELb1ELb1ELb0ELb0ELb1ELb1ELb1ELb0ELb0EEENS1_21CollectiveEpilogueFwdINS6_IJSA_SC_SB_EEES9_NS_10bfloat16_tESG_Li384ELb1ELb1ELb0ELb1EEENS1_36VarlenDynamicPersistentTileSchedulerILi192ELi160ELi384ELi128ELb0ELb1ELb1ELb1ELb1ELb1EEEEEEEEEvNT_6ParamsE,@"STO_CUDA_ENTRY STV_DEFAULT"
_ZN7cutlass13device_kernelIN5flash11enable_sm90INS1_16FlashAttnFwdSm90INS1_25CollectiveMainloopFwdSm90ILi2EN4cute5tupleIJNS5_1CILi1EEES8_S8_EEENS6_IJNS7_ILi192EEENS7_ILi160EEENS7_ILi64EEEEEELi64ENS_12float_e4m3_tEfNS_4arch4Sm90ELb1ELb0ELb1ELb1ELb1ELb0ELb0ELb1ELb1ELb1ELb0ELb0EEENS1_21CollectiveEpilogueFwdINS6_IJSA_SC_SB_EEES9_NS_10bfloat16_tESG_Li384ELb1ELb1ELb0ELb1EEENS1_36VarlenDynamicPersistentTileSchedulerILi192ELi160ELi384ELi128ELb0ELb1ELb1ELb1ELb1ELb1EEEEEEEEEvNT_6ParamsE:
[----:B------:R-:W-:Y:S01]  /*0000*/  LDC R1, c[0x0][0x37c] ;  /* 0x0000df00ff017b82 */ /* 0x000fe20000000800 */
[----:B------:R-:W-:Y:S05]  /*0010*/  EXIT ;  /* 0x000000000000794d */ /* 0x000fea0003800000 */
.L_x_43:
        /* <DEDUP_REMOVED lines=14> */
.L_x_88:


//--------------------- .text._ZN7cutlass13device_kernelIN5flash11enable_sm90INS1_16FlashAttnFwdSm90INS1_25CollectiveMainloopFwdSm90ILi2EN4cute5tupleIJNS5_1CILi1EEES8_S8_EEENS6_IJNS7_ILi192EEENS7_ILi160EEENS7_ILi64EEEEEELi64ENS_12float_e4m3_tEfNS_4arch4Sm90ELb1ELb0ELb1ELb1ELb1ELb1ELb0ELb1ELb1ELb1ELb0ELb0EEENS1_21CollectiveEpilogueFwdINS6_IJSA_SC_SB_EEES9_NS_10bfloat16_tESG_Li384ELb1ELb1ELb0ELb1EEENS1_36VarlenDynamicPersistentTileSchedulerILi192ELi160ELi384ELi128ELb0ELb1ELb1ELb1ELb1ELb1EEEEEEEEEvNT_6ParamsE --------------------------
	.section	.text._ZN7cutlass13device_kernelIN5flash11enable_sm90INS1_16FlashAttnFwdSm90INS1_25CollectiveMainloopFwdSm90ILi2EN4cute5tupleIJNS5_1CILi1EEES8_S8_EEENS6_IJNS7_ILi192EEENS7_ILi160EEENS7_ILi64EEEEEELi64ENS_12float_e4m3_tEfNS_4arch4Sm90ELb1ELb0ELb1ELb1ELb1ELb1ELb0ELb1ELb1ELb1ELb0ELb0EEENS1_21CollectiveEpilogueFwdINS6_IJSA_SC_SB_EEES9_NS_10bfloat16_tESG_Li384ELb1ELb1ELb0ELb1EEENS1_36VarlenDynamicPersistentTileSchedulerILi192ELi160ELi384ELi128ELb0ELb1ELb1ELb1ELb1ELb1EEEEEEEEEvNT_6ParamsE,"ax",@progbits
	.align	128
.text._ZN7cutlass13device_kernelIN5flash11enable_sm90INS1_16FlashAttnFwdSm90INS1_25CollectiveMainloopFwdSm90ILi2EN4cute5tupleIJNS5_1CILi1EEES8_S8_EEENS6_IJNS7_ILi192EEENS7_ILi160EEENS7_ILi64EEEEEELi64ENS_12float_e4m3_tEfNS_4arch4Sm90ELb1ELb0ELb1ELb1ELb1ELb1ELb0ELb1ELb1ELb1ELb0ELb0EEENS1_21CollectiveEpilogueFwdINS6_IJSA_SC_SB_EEES9_NS_10bfloat16_tESG_Li384ELb1ELb1ELb0ELb1EEENS1_36VarlenDynamicPersistentTileSchedulerILi192ELi160ELi384ELi128ELb0ELb1ELb1ELb1ELb1ELb1EEEEEEEEEvNT_6ParamsE:
        .type           _ZN7cutlass13device_kernelIN5flash11enable_sm90INS1_16FlashAttnFwdSm90INS1_25CollectiveMainloopFwdSm90ILi2EN4cute5tupleIJNS5_1CILi1EEES8_S8_EEENS6_IJNS7_ILi192EEENS7_ILi160EEENS7_ILi64EEEEEELi64ENS_12float_e4m3_tEfNS_4arch4Sm90ELb1ELb0ELb1ELb1ELb1ELb1ELb0ELb1ELb1ELb1ELb0ELb0EEENS1_21CollectiveEpilogueFwdINS6_IJSA_SC_SB_EEES9_NS_10bfloat16_tESG_Li384ELb1ELb1ELb0ELb1EEENS1_36VarlenDynamicPersistentTileSchedulerILi192ELi160ELi384ELi128ELb0ELb1ELb1ELb1ELb1ELb1EEEEEEEEEvNT_6ParamsE,@function
        .size           _ZN7cutlass13device_kernelIN5flash11enable_sm90INS1_16FlashAttnFwdSm90INS1_25CollectiveMainloopFwdSm90ILi2EN4cute5tupleIJNS5_1CILi1EEES8_S8_EEENS6_IJNS7_ILi192EEENS7_ILi160EEENS7_ILi64EEEEEELi64ENS_12float_e4m3_tEfNS_4arch4Sm90ELb1ELb0ELb1ELb1ELb1ELb1ELb0ELb1ELb1ELb1ELb0ELb0EEENS1_21CollectiveEpilogueFwdINS6_IJSA_SC_SB_EEES9_NS_10bfloat16_tESG_Li384ELb1ELb1ELb0ELb1EEENS1_36VarlenDynamicPersistentTileSchedulerILi192ELi160ELi384ELi128ELb0ELb1ELb1ELb1ELb1ELb1EEEEEEEEEvNT_6ParamsE,(.L_x_89 - _ZN7cutlass13device_kernelIN5flash11enable_sm90INS1_16FlashAttnFwdSm90INS1_25CollectiveMainloopFwdSm90ILi2EN4cute5tupleIJNS5_1CILi1EEES8_S8_EEENS6_IJNS7_ILi192EEENS7_ILi160EEENS7_ILi64EEEEEELi64ENS_12float_e4m3_tEfNS_4arch4Sm90ELb1ELb0ELb1ELb1ELb1ELb1ELb0ELb1ELb1ELb1ELb0ELb0EEENS1_21CollectiveEpilogueFwdINS6_IJSA_SC_SB_EEES9_NS_10bfloat16_tESG_Li384ELb1ELb1ELb0ELb1EEENS1_36VarlenDynamicPersistentTileSchedulerILi192ELi160ELi384ELi128ELb0ELb1ELb1ELb1ELb1ELb1EEEEEEEEEvNT_6ParamsE)
        .other          _ZN7cutlass13device_kernelIN5flash11enable_sm90INS1_16FlashAttnFwdSm90INS1_25CollectiveMainloopFwdSm90ILi2EN4cute5tupleIJNS5_1CILi1EEES8_S8_EEENS6_IJNS7_ILi192EEENS7_ILi160EEENS7_ILi64EEEEEELi64ENS_12float_e4m3_tEfNS_4arch4Sm90ELb1ELb0ELb1ELb1ELb1ELb1ELb0ELb1ELb1ELb1ELb0ELb0EEENS1_21CollectiveEpilogueFwdINS6_IJSA_SC_SB_EEES9_NS_10bfloat16_tESG_Li384ELb1ELb1ELb0ELb1EEENS1_36VarlenDynamicPersistentTileSchedulerILi192ELi160ELi384ELi128ELb0ELb1ELb1ELb1ELb1ELb1EEEEEEEEEvNT_6ParamsE,@"STO_CUDA_ENTRY STV_DEFAULT"
_ZN7cutlass13device_kernelIN5flash11enable_sm90INS1_16FlashAttnFwdSm90INS1_25CollectiveMainloopFwdSm90ILi2EN4cute5tupleIJNS5_1CILi1EEES8_S8_EEENS6_IJNS7_ILi192EEENS7_ILi160EEENS7_ILi64EEEEEELi64ENS_12float_e4m3_tEfNS_4arch4Sm90ELb1ELb0ELb1ELb1ELb1ELb1ELb0ELb1ELb1ELb1ELb0ELb0EEENS1_21CollectiveEpilogueFwdINS6_IJSA_SC_SB_EEES9_NS_10bfloat16_tESG_Li384ELb1ELb1ELb0ELb1EEENS1_36VarlenDynamicPersistentTileSchedulerILi192ELi160ELi384ELi128ELb0ELb1ELb1ELb1ELb1ELb1EEEEEEEEEvNT_6ParamsE:
[----:B------:R-:W-:Y:S01]  /*0000*/  LDC R1, c[0x0][0x37c] ;  /* 0x0000df00ff017b82 */ /* 0x000fe20000000800 */
[----:B------:R-:W-:Y:S05]  /*0010*/  EXIT ;  /* 0x000000000000794d */ /* 0x000fea0003800000 */
.L_x_44:
        /* <DEDUP_REMOVED lines=14> */
.L_x_89:


//--------------------- .nv.shared.reserved.0     --------------------------
	.section	.nv.shared.reserved.0,"aw",@nobits
	.weak		__nv_reservedSMEM_offset_0_alias
	.size		__nv_reservedSMEM_offset_0_alias, 0, 64
	.other		__nv_reservedSMEM_offset_0_alias,@"STO_CUDA_RESERVED_SHARED STV_DEFAULT"
__nv_reservedSMEM_offset_0_alias:
	.zero		0
	.zero		64


//--------------------- .nv.global                --------------------------
	.section	.nv.global,"aw",@nobits
.nv.global:
	.type		_ZN80_INTERNAL_56c05319_44_flash_fwd_hdimall_e4m3_paged_softcap_sm90_cu_60c5005d_35464cute1_E,@object
	.size		_ZN80_INTERNAL_56c05319_44_flash_fwd_hdimall_e4m3_paged_softcap_sm90_cu_60c5005d_35464cute1_E,(_ZN80_INTERNAL_56c05319_44_flash_fwd_hdimall_e4m3_paged_softcap_sm90_cu_60c5005d_35464cuda3std3__45__cpo6cbeginE - _ZN80_INTERNAL_56c05319_44_flash_fwd_hdimall_e4m3_paged_softcap_sm90_cu_60c5005d_35464cute1_E)
_ZN80_INTERNAL_56c05319_44_flash_fwd_hdimall_e4m3_paged_softcap_sm90_cu_60c5005d_35464cute1_E:
	.zero		1
	.type		_ZN80_INTERNAL_56c05319_44_flash_fwd_hdimall_e4m3_paged_softcap_sm90_cu_60c5005d_35464cuda3std3__45__cpo6cbeginE,@object
	.size		_ZN80_INTERNAL_56c05319_44_flash_fwd_hdimall_e4m3_paged_softcap_sm90_cu_60c5005d_35464cuda3std3__45__cpo6cbeginE,(_ZN80_INTERNAL_56c05319_44_flash_fwd_hdimall_e4m3_paged_softcap_sm90_cu_60c5005d_35464cuda3std3__48in_placeE - _ZN80_INTERNAL_56c05319_44_flash_fwd_hdimall_e4m3_paged_softcap_sm90_cu_60c5005d_35464cuda3std3__45__cpo6cbeginE)
_ZN80_INTERNAL_56c05319_44_flash_fwd_hdimall_e4m3_paged_softcap_sm90_cu_60c5005d_35464cuda3std3__45__cpo6cbeginE:
	.zero		1
	.type		_ZN80_INTERNAL_56c05319_44_flash_fwd_hdimall_e4m3_paged_softcap_sm90_cu_60c5005d_35464cuda3std3__48in_placeE,@object
	.size		_ZN80_INTERNAL_56c05319_44_flash_fwd_hdimall_e4m3_paged_softcap_sm90_cu_60c5005d_35464cuda3std3__48in_placeE,(_ZN80_INTERNAL_56c05319_44_flash_fwd_hdimall_e4m3_paged_softcap_sm90_cu_60c5005d_35464cuda3std6ranges3__45__cpo9iter_moveE - _ZN80_INTERNAL_56c05319_44_flash_fwd_hdimall_e4m3_paged_softcap_sm90_cu_60c5005d_35464cuda3std3__48in_placeE)
_ZN80_INTERNAL_56c05319_44_flash_fwd_hdimall_e4m3_paged_softcap_sm90_cu_60c5005d_35464cuda3std3__48in_placeE:
	.zero		1
	.type		_ZN80_INTERNAL_56c05319_44_flash_fwd_hdimall_e4m3_paged_softcap_sm90_cu_60c5005d_35464cuda3std6ranges3__45__cpo9iter_moveE,@object
	.size		_ZN80_INTERNAL_56c05319_44_flash_fwd_hdimall_e4m3_paged_softcap_sm90_cu_60c5005d_35464cuda3std6ranges3__45__cpo9iter_moveE,(_ZN80_INTERNAL_56c05319_44_flash_fwd_hdimall_e4m3_paged_softcap_sm90_cu_60c5005d_35464cuda3std3__45__cpo5beginE - _ZN80_INTERNAL_56c05319_44_flash_fwd_hdimall_e4m3_paged_softcap_sm90_cu_60c5005d_35464cuda3std6ranges3__45__cpo9iter_moveE)
_ZN80_INTERNAL_56c05319_44_flash_fwd_hdimall_e4m3_paged_softcap_sm90_cu_60c5005d_35464cuda3std6ranges3__45__cpo9iter_moveE:
	.zero		1
	.type		_ZN80_INTERNAL_56c05319_44_flash_fwd_hdimall_e4m3_paged_softcap_sm90_cu_60c5005d_35464cuda3std3__45__cpo5beginE,@object
	.size		_ZN80_INTERNAL_56c05319_44_flash_fwd_hdimall_e4m3_paged_softcap_sm90_cu_60c5005d_35464cuda3std3__45__cpo5beginE,(_ZN80_INTERNAL_56c05319_44_flash_fwd_hdimall_e4m3_paged_softcap_sm90_cu_60c5005d_35464cuda3std3__482_GLOBAL__N__56c05319_44_flash_fwd_hdimall_e4m3_paged_softcap_sm90_cu_60c5005d_35466ignoreE - _ZN80_INTERNAL_56c05319_44_flash_fwd_hdimall_e4m3_paged_softcap_sm90_cu_60c5005d_35464cuda3std3__45__cpo5beginE)
_ZN80_INTERNAL_56c05319_44_flash_fwd_hdimall_e4m3_paged_softcap_sm90_cu_60c5005d_35464cuda3std3__45__cpo5beginE:
	.zero		1
	.type		_ZN80_INTERNAL_56c05319_44_flash_fwd_hdimall_e4m3_paged_softcap_sm90_cu_60c5005d_35464cuda3std3__482_GLOBAL__N__56c05319_44_flash_fwd_hdimall_e4m3_paged_softcap_sm90_cu_60c5005d_35466ignoreE,@object
	.size		_ZN80_INTERNAL_56c05319_44_flash_fwd_hdimall_e4m3_paged_softcap_sm90_cu_60c5005d_35464cuda3std3__482_GLOBAL__N__56c05319_44_flash_fwd_hdimall_e4m3_paged_softcap_sm90_cu_60c5005d_35466ignoreE,(_ZN80_INTERNAL_56c05319_44_flash_fwd_hdimall_e4m3_paged_softcap_sm90_cu_60c5005d_35464cute7productE - _ZN80_INTERNAL_56c05319_44_flash_fwd_hdimall_e4m3_paged_softcap_sm90_cu_60c5005d_35464cuda3std3__482_GLOBAL__N__56c05319_44_flash_fwd_hdimall_e4m3_paged_softcap_sm90_cu_60c5005d_35466ignoreE)
_ZN80_INTERNAL_56c05319_44_flash_fwd_hdimall_e4m3_paged_softcap_sm90_cu_60c5005d_35464cuda3std3__482_GLOBAL__N__56c05319_44_flash_fwd_hdimall_e4m3_paged_softcap_sm90_cu_60c5005d_35466ignoreE:
	.zero		1
	.type		_ZN80_INTERNAL_56c05319_44_flash_fwd_hdimall_e4m3_paged_softcap_sm90_cu_60c5005d_35464cute7productE,@object
	.size		_ZN80_INTERNAL_56c05319_44_flash_fwd_hdimall_e4m3_paged_softcap_sm90_cu_60c5005d_35464cute7productE,(_ZN80_INTERNAL_56c05319_44_flash_fwd_hdimall_e4m3_paged_softcap_sm90_cu_60c5005d_35464cuda3std3__45__cpo3endE - _ZN80_INTERNAL_56c05319_44_flash_fwd_hdimall_e4m3_paged_softcap_sm90_cu_60c5005d_35464cute7productE)
_ZN80_INTERNAL_56c05319_44_flash_fwd_hdimall_e4m3_paged_softcap_sm90_cu_60c5005d_35464cute7productE:
	.zero		1
	.type		_ZN80_INTERNAL_56c05319_44_flash_fwd_hdimall_e4m3_paged_softcap_sm90_cu_60c5005d_35464cuda3std3__45__cpo3endE,@object
	.size		_ZN80_INTERNAL_56c05319_44_flash_fwd_hdimall_e4m3_paged_softcap_sm90_cu_60c5005d_35464cuda3std3__45__cpo3endE,(_ZN80_INTERNAL_56c05319_44_flash_fwd_hdimall_e4m3_paged_softcap_sm90_cu_60c5005d_35464cuda3std3__419piecewise_constructE - _ZN80_INTERNAL_56c05319_44_flash_fwd_hdimall_e4m3_paged_softcap_sm90_cu_60c5005d_35464cuda3std3__45__cpo3endE)
_ZN80_INTERNAL_56c05319_44_flash_fwd_hdimall_e4m3_paged_softcap_sm90_cu_60c5005d_35464cuda3std3__45__cpo3endE:
	.zero		1
	.type		_ZN80_INTERNAL_56c05319_44_flash_fwd_hdimall_e4m3_paged_softcap_sm90_cu_60c5005d_35464cuda3std3__419piecewise_constructE,@object
	.size		_ZN80_INTERNAL_56c05319_44_flash_fwd_hdimall_e4m3_paged_softcap_sm90_cu_60c5005d_35464cuda3std3__419piecewise_constructE,(_ZN80_INTERNAL_56c05319_44_flash_fwd_hdimall_e4m3_paged_softcap_sm90_cu_60c5005d_35464cuda3std3__45__cpo4cendE - _ZN80_INTERNAL_56c05319_44_flash_fwd_hdimall_e4m3_paged_softcap_sm90_cu_60c5005d_35464cuda3std3__419piecewise_constructE)
_ZN80_INTERNAL_56c05319_44_flash_fwd_hdimall_e4m3_paged_softcap_sm90_cu_60c5005d_35464cuda3std3__419piecewise_constructE:
	.zero		1
	.type		_ZN80_INTERNAL_56c05319_44_flash_fwd_hdimall_e4m3_paged_softcap_sm90_cu_60c5005d_35464cuda3std3__45__cpo4cendE,@object
	.size		_ZN80_INTERNAL_56c05319_44_flash_fwd_hdimall_e4m3_paged_softcap_sm90_cu_60c5005d_35464cuda3std3__45__cpo4cendE,(_ZN80_INTERNAL_56c05319_44_flash_fwd_hdimall_e4m3_paged_softcap_sm90_cu_60c5005d_35464cuda3std6ranges3__45__cpo4swapE - _ZN80_INTERNAL_56c05319_44_flash_fwd_hdimall_e4m3_paged_softcap_sm90_cu_60c5005d_35464cuda3std3__45__cpo4cendE)
_ZN80_INTERNAL_56c05319_44_flash_fwd_hdimall_e4m3_paged_softcap_sm90_cu_60c5005d_35464cuda3std3__45__cpo4cendE:
	.zero		1
	.type		_ZN80_INTERNAL_56c05319_44_flash_fwd_hdimall_e4m3_paged_softcap_sm90_cu_60c5005d_35464cuda3std6ranges3__45__cpo4swapE,@object
	.size		_ZN80_INTERNAL_56c05319_44_flash_fwd_hdimall_e4m3_paged_softcap_sm90_cu_60c5005d_35464cuda3std6ranges3__45__cpo4swapE,(.L_7 - _ZN80_INTERNAL_56c05319_44_flash_fwd_hdimall_e4m3_paged_softcap_sm90_cu_60c5005d_35464cuda3std6ranges3__45__cpo4swapE)
_ZN80_INTERNAL_56c05319_44_flash_fwd_hdimall_e4m3_paged_softcap_sm90_cu_60c5005d_35464cuda3std6ranges3__45__cpo4swapE:
	.zero		1
.L_7:


//--------------------- .nv.constant0._ZN7cutlass13device_kernelIN5flash11enable_sm90INS1_16FlashAttnFwdSm90INS1_25CollectiveMainloopFwdSm90ILi2EN4cute5tupleIJNS5_1CILi1EEES8_S8_EEENS6_IJNS7_ILi128EEESA_NS7_ILi256EEEEEELi256ENS_12float_e4m3_tEfNS_4arch4Sm90ELb0ELb0ELb1ELb0ELb1ELb0ELb0ELb1ELb0ELb1ELb0ELb0EEENS1_21CollectiveEpilogueFwdINS6_IJSA_SB_SA_EEES9_NS_10bfloat16_tESF_Li256ELb0ELb1ELb0ELb1EEENS1_29StaticPersistentTileSchedulerILb0EEEEEEEEEvNT_6ParamsE --------------------------
	.section	.nv.constant0._ZN7cutlass13device_kernelIN5flash11enable_sm90INS1_16FlashAttnFwdSm90INS1_25CollectiveMainloopFwdSm90ILi2EN4cute5tupleIJNS5_1CILi1EEES8_S8_EEENS6_IJNS7_ILi128EEESA_NS7_ILi256EEEEEELi256ENS_12float_e4m3_tEfNS_4arch4Sm90ELb0ELb0ELb1ELb0ELb1ELb0ELb0ELb1ELb0ELb1ELb0ELb0EEENS1_21CollectiveEpilogueFwdINS6_IJSA_SB_SA_EEES9_NS_10bfloat16_tESF_Li256ELb0ELb1ELb0ELb1EEENS1_29StaticPersistentTileSchedulerILb0EEEEEEEEEvNT_6ParamsE,"a",@progbits
	.sectionflags	@""
	.align	4
.nv.constant0._ZN7cutlass13device_kernelIN5flash11enable_sm90INS1_16FlashAttnFwdSm90INS1_25CollectiveMainloopFwdSm90ILi2EN4cute5tupleIJNS5_1CILi1EEES8_S8_EEENS6_IJNS7_ILi128EEESA_NS7_ILi256EEEEEELi256ENS_12float_e4m3_tEfNS_4arch4Sm90ELb0ELb0ELb1ELb0ELb1ELb0ELb0ELb1ELb0ELb1ELb0ELb0EEENS1_21CollectiveEpilogueFwdINS6_IJSA_SB_SA_EEES9_NS_10bfloat16_tESF_Li256ELb0ELb1ELb0ELb1EEENS1_29StaticPersistentTileSchedulerILb0EEEEEEEEEvNT_6ParamsE:
	.zero		3456


//--------------------- .nv.constant0._ZN7cutlass13device_kernelIN5flash11enable_sm90INS1_16FlashAttnFwdSm90INS1_25CollectiveMainloopFwdSm90ILi2EN4cute5tupleIJNS5_1CILi1EEES8_S8_EEENS6_IJNS7_ILi128EEESA_NS7_ILi256EEEEEELi256ENS_12float_e4m3_tEfNS_4arch4Sm90ELb0ELb0ELb1ELb1ELb1ELb0ELb0ELb1ELb0ELb1ELb0ELb0EEENS1_21CollectiveEpilogueFwdINS6_IJSA_SB_SA_EEES9_NS_10bfloat16_tESF_Li256ELb1ELb1ELb0ELb1EEENS1_36VarlenDynamicPersistentTileSchedulerILi128ELi128ELi256ELi128ELb0ELb1ELb1ELb0ELb1ELb1EEEEEEEEEvNT_6ParamsE --------------------------
	.section	.nv.constant0._ZN7cutlass13device_kernelIN5flash11enable_sm90INS1_16FlashAttnFwdSm90INS1_25CollectiveMainloopFwdSm90ILi2EN4cute5tupleIJNS5_1CILi1EEES8_S8_EEENS6_IJNS7_ILi128EEESA_NS7_ILi256EEEEEELi256ENS_12float_e4m3_tEfNS_4arch4Sm90ELb0ELb0ELb1ELb1ELb1ELb0ELb0ELb1ELb0ELb1ELb0ELb0EEENS1_21CollectiveEpilogueFwdINS6_IJSA_SB_SA_EEES9_NS_10bfloat16_tESF_Li256ELb1ELb1ELb0ELb1EEENS1_36VarlenDynamicPersistentTileSchedulerILi128ELi128ELi256ELi128ELb0ELb1ELb1ELb0ELb1ELb1EEEEEEEEEvNT_6ParamsE,"a",@progbits
	.sectionflags	@""
	.align	4
.nv.constant0._ZN7cutlass13device_kernelIN5flash11enable_sm90INS1_16FlashAttnFwdSm90INS1_25CollectiveMainloopFwdSm90ILi2EN4cute5tupleIJNS5_1CILi1EEES8_S8_EEENS6_IJNS7_ILi128EEESA_NS7_ILi256EEEEEELi256ENS_12float_e4m3_tEfNS_4arch4Sm90ELb0ELb0ELb1ELb1ELb1ELb0ELb0ELb1ELb0ELb1ELb0ELb0EEENS1_21CollectiveEpilogueFwdINS6_IJSA_SB_SA_EEES9_NS_10bfloat16_tESF_Li256ELb1ELb1ELb0ELb1EEENS1_36VarlenDynamicPersistentTileSchedulerILi128ELi128ELi256ELi128ELb0ELb1ELb1ELb0ELb1ELb1EEEEEEEEEvNT_6ParamsE:
	.zero		3584


//--------------------- .nv.constant0._ZN7cutlass13device_kernelIN5flash11enable_sm90INS1_16FlashAttnFwdSm90INS1_25CollectiveMainloopFwdSm90ILi2EN4cute5tupleIJNS5_1CILi1EEES8_S8_EEENS6_IJNS7_ILi128EEESA_NS7_ILi256EEEEEELi256ENS_12float_e4m3_tEfNS_4arch4Sm90ELb0ELb0ELb1ELb1ELb1ELb1ELb0ELb1ELb0ELb1ELb0ELb0EEENS1_21CollectiveEpilogueFwdINS6_IJSA_SB_SA_EEES9_NS_10bfloat16_tESF_Li256ELb1ELb1ELb0ELb1EEENS1_36VarlenDynamicPersistentTileSchedulerILi128ELi128ELi256ELi128ELb0ELb1ELb1ELb0ELb1ELb1EEEEEEEEEvNT_6ParamsE --------------------------
	.section	.nv.constant0._ZN7cutlass13device_kernelIN5flash11enable_sm90INS1_16FlashAttnFwdSm90INS1_25CollectiveMainloopFwdSm90ILi2EN4cute5tupleIJNS5_1CILi1EEES8_S8_EEENS6_IJNS7_ILi128EEESA_NS7_ILi256EEEEEELi256ENS_12float_e4m3_tEfNS_4arch4Sm90ELb0ELb0ELb1ELb1ELb1ELb1ELb0ELb1ELb0ELb1ELb0ELb0EEENS1_21CollectiveEpilogueFwdINS6_IJSA_SB_SA_EEES9_NS_10bfloat16_tESF_Li256ELb1ELb1ELb0ELb1EEENS1_36VarlenDynamicPersistentTileSchedulerILi128ELi128ELi256ELi128ELb0ELb1ELb1ELb0ELb1ELb1EEEEEEEEEvNT_6ParamsE,"a",@progbits
	.sectionflags	@""
	.align	4
.nv.constant0._ZN7cutlass13device_kernelIN5flash11enable_sm90INS1_16FlashAttnFwdSm90INS1_25CollectiveMainloopFwdSm90ILi2EN4cute5tupleIJNS5_1CILi1EEES8_S8_EEENS6_IJNS7_ILi128EEESA_NS7_ILi256EEEEEELi256ENS_12float_e4m3_tEfNS_4arch4Sm90ELb0ELb0ELb1ELb1ELb1ELb1ELb0ELb1ELb0ELb1ELb0ELb0EEENS1_21CollectiveEpilogueFwdINS6_IJSA_SB_SA_EEES9_NS_10bfloat16_tESF_Li256ELb1ELb1ELb0ELb1EEENS1_36VarlenDynamicPersistentTileSchedulerILi128ELi128ELi256ELi128ELb0ELb1ELb1ELb0ELb1ELb1EEEEEEEEEvNT_6ParamsE:
	.zero		3584


//--------------------- .nv.constant0._ZN7cutlass13device_kernelIN5flash11enable_sm90INS1_16FlashAttnFwdSm90INS1_25CollectiveMainloopFwdSm90ILi2EN4cute5tupleIJNS5_1CILi1EEES8_S8_EEENS6_IJNS7_ILi128EEENS7_ILi64EEENS7_ILi256EEEEEELi256ENS_12float_e4m3_tEfNS_4arch4Sm90ELb0ELb1ELb1ELb0ELb1ELb0ELb0ELb1ELb0ELb1ELb0ELb0EEENS1_21CollectiveEpilogueFwdINS6_IJSA_SC_SB_EEES9_NS_10bfloat16_tESG_Li256ELb0ELb1ELb0ELb1EEENS1_30DynamicPersistentTileSchedulerILi256ELi128ELb0ELb1ELb1EEEEEEEEEvNT_6ParamsE --------------------------
	.section	.nv.constant0._ZN7cutlass13device_kernelIN5flash11enable_sm90INS1_16FlashAttnFwdSm90INS1_25CollectiveMainloopFwdSm90ILi2EN4cute5tupleIJNS5_1CILi1EEES8_S8_EEENS6_IJNS7_ILi128EEENS7_ILi64EEENS7_ILi256EEEEEELi256ENS_12float_e4m3_tEfNS_4arch4Sm90ELb0ELb1ELb1ELb0ELb1ELb0ELb0ELb1ELb0ELb1ELb0ELb0EEENS1_21CollectiveEpilogueFwdINS6_IJSA_SC_SB_EEES9_NS_10bfloat16_tESG_Li256ELb0ELb1ELb0ELb1EEENS1_30DynamicPersistentTileSchedulerILi256ELi128ELb0ELb1ELb1EEEEEEEEEvNT_6ParamsE,"a",@progbits
	.sectionflags	@""
	.align	4
.nv.constant0._ZN7cutlass13device_kernelIN5flash11enable_sm90INS1_16FlashAttnFwdSm90INS1_25CollectiveMainloopFwdSm90ILi2EN4cute5tupleIJNS5_1CILi1EEES8_S8_EEENS6_IJNS7_ILi128EEENS7_ILi64EEENS7_ILi256EEEEEELi256ENS_12float_e4m3_tEfNS_4arch4Sm90ELb0ELb1ELb1ELb0ELb1ELb0ELb0ELb1ELb0ELb1ELb0ELb0EEENS1_21CollectiveEpilogueFwdINS6_IJSA_SC_SB_EEES9_NS_10bfloat16_tESG_Li256ELb0ELb1ELb0ELb1EEENS1_30DynamicPersistentTileSchedulerILi256ELi128ELb0ELb1ELb1EEEEEEEEEvNT_6ParamsE:
	.zero		3584


//--------------------- .nv.constant0._ZN7cutlass13device_kernelIN5flash11enable_sm90INS1_16FlashAttnFwdSm90INS1_25CollectiveMainloopFwdSm90ILi2EN4cute5tupleIJNS5_1CILi1EEES8_S8_EEENS6_IJNS7_ILi128EEENS7_ILi64EEENS7_ILi256EEEEEELi256ENS_12float_e4m3_tEfNS_4arch4Sm90ELb0ELb1ELb1ELb1ELb1ELb0ELb0ELb1ELb0ELb1ELb0ELb0EEENS1_21CollectiveEpilogueFwdINS6_IJSA_SC_SB_EEES9_NS_10bfloat16_tESG_Li256ELb1ELb1ELb0ELb1EEENS1_36VarlenDynamicPersistentTileSchedulerILi128ELi64ELi256ELi128ELb0ELb1ELb1ELb1ELb0ELb1EEEEEEEEEvNT_6ParamsE --------------------------
	.section	.nv.constant0._ZN7cutlass13device_kernelIN5flash11enable_sm90INS1_16FlashAttnFwdSm90INS1_25CollectiveMainloopFwdSm90ILi2EN4cute5tupleIJNS5_1CILi1EEES8_S8_EEENS6_IJNS7_ILi128EEENS7_ILi64EEENS7_ILi256EEEEEELi256ENS_12float_e4m3_tEfNS_4arch4Sm90ELb0ELb1ELb1ELb1ELb1ELb0ELb0ELb1ELb0ELb1ELb0ELb0EEENS1_21CollectiveEpilogueFwdINS6_IJSA_SC_SB_EEES9_NS_10bfloat16_tESG_Li256ELb1ELb1ELb0ELb1EEENS1_36VarlenDynamicPersistentTileSchedulerILi128ELi64ELi256ELi128ELb0ELb1ELb1ELb1ELb0ELb1EEEEEEEEEvNT_6ParamsE,"a",@progbits
	.sectionflags	@""
	.align	4
.nv.constant0._ZN7cutlass13device_kernelIN5flash11enable_sm90INS1_16FlashAttnFwdSm90INS1_25CollectiveMainloopFwdSm90ILi2EN4cute5tupleIJNS5_1CILi1EEES8_S8_EEENS6_IJNS7_ILi128EEENS7_ILi64EEENS7_ILi256EEEEEELi256ENS_12float_e4m3_tEfNS_4arch4Sm90ELb0ELb1ELb1ELb1ELb1ELb0ELb0ELb1ELb0ELb1ELb0ELb0EEENS1_21CollectiveEpilogueFwdINS6_IJSA_SC_SB_EEES9_NS_10bfloat16_tESG_Li256ELb1ELb1ELb0ELb1EEENS1_36VarlenDynamicPersistentTileSchedulerILi128ELi64ELi256ELi128ELb0ELb1ELb1ELb1ELb0ELb1EEEEEEEEEvNT_6ParamsE:
	.zero		3584


//--------------------- .nv.constant0._ZN7cutlass13device_kernelIN5flash11enable_sm90INS1_16FlashAttnFwdSm90INS1_25CollectiveMainloopFwdSm90ILi2EN4cute5tupleIJNS5_1CILi1EEES8_S8_EEENS6_IJNS7_ILi128EEENS7_ILi64EEENS7_ILi256EEEEEELi256ENS_12float_e4m3_tEfNS_4arch4Sm90ELb0ELb1ELb1ELb1ELb1ELb1ELb0ELb1ELb0ELb1ELb0ELb0EEENS1_21CollectiveEpilogueFwdINS6_IJSA_SC_SB_EEES9_NS_10bfloat16_tESG_Li256ELb1ELb1ELb0ELb1EEENS1_36VarlenDynamicPersistentTileSchedulerILi128ELi64ELi256ELi128ELb0ELb1ELb1ELb1ELb0ELb1EEEEEEEEEvNT_6ParamsE --------------------------
	.section	.nv.constant0._ZN7cutlass13device_kernelIN5flash11enable_sm90INS1_16FlashAttnFwdSm90INS1_25CollectiveMainloopFwdSm90ILi2EN4cute5tupleIJNS5_1CILi1EEES8_S8_EEENS6_IJNS7_ILi128EEENS7_ILi64EEENS7_ILi256EEEEEELi256ENS_12float_e4m3_tEfNS_4arch4Sm90ELb0ELb1ELb1ELb1ELb1ELb1ELb0ELb1ELb0ELb1ELb0ELb0EEENS1_21CollectiveEpilogueFwdINS6_IJSA_SC_SB_EEES9_NS_10bfloat16_tESG_Li256ELb1ELb1ELb0ELb1EEENS1_36VarlenDynamicPersistentTileSchedulerILi128ELi64ELi256ELi128ELb0ELb1ELb1ELb1ELb0ELb1EEEEEEEEEvNT_6ParamsE,"a",@progbits
	.sectionflags	@""
	.align	4
.nv.constant0._ZN7cutlass13device_kernelIN5flash11enable_sm90INS1_16FlashAttnFwdSm90INS1_25CollectiveMainloopFwdSm90ILi2EN4cute5tupleIJNS5_1CILi1EEES8_S8_EEENS6_IJNS7_ILi128EEENS7_ILi64EEENS7_ILi256EEEEEELi256ENS_12float_e4m3_tEfNS_4arch4Sm90ELb0ELb1ELb1ELb1ELb1ELb1ELb0ELb1ELb0ELb1ELb0ELb0EEENS1_21CollectiveEpilogueFwdINS6_IJSA_SC_SB_EEES9_NS_10bfloat16_tESG_Li256ELb1ELb1ELb0ELb1EEENS1_36VarlenDynamicPersistentTileSchedulerILi128ELi64ELi256ELi128ELb0ELb1ELb1ELb1ELb0ELb1EEEEEEEEEvNT_6ParamsE:
	.zero		3584


//--------------------- .nv.constant0._ZN7cutlass13device_kernelIN5flash11enable_sm90INS1_16FlashAttnFwdSm90INS1_25CollectiveMainloopFwdSm90ILi2EN4cute5tupleIJNS5_1CILi1EEES8_S8_EEENS6_IJNS7_ILi128EEESA_NS7_ILi256EEEEEELi256ENS_12float_e4m3_tEfNS_4arch4Sm90ELb1ELb0ELb1ELb0ELb1ELb0ELb0ELb1ELb0ELb1ELb0ELb0EEENS1_21CollectiveEpilogueFwdINS6_IJSA_SB_SA_EEES9_NS_10bfloat16_tESF_Li256ELb0ELb1ELb0ELb1EEENS1_30DynamicPersistentTileSchedulerILi256ELi128ELb0ELb1ELb1EEEEEEEEEvNT_6ParamsE --------------------------
	.section	.nv.constant0._ZN7cutlass13device_kernelIN5flash11enable_sm90INS1_16FlashAttnFwdSm90INS1_25CollectiveMainloopFwdSm90ILi2EN4cute5tupleIJNS5_1CILi1EEES8_S8_EEENS6_IJNS7_ILi128EEESA_NS7_ILi256EEEEEELi256ENS_12float_e4m3_tEfNS_4arch4Sm90ELb1ELb0ELb1ELb0ELb1ELb0ELb0ELb1ELb0ELb1ELb0ELb0EEENS1_21CollectiveEpilogueFwdINS6_IJSA_SB_SA_EEES9_NS_10bfloat16_tESF_Li256ELb0ELb1ELb0ELb1EEENS1_30DynamicPersistentTileSchedulerILi256ELi128ELb0ELb1ELb1EEEEEEEEEvNT_6ParamsE,"a",@progbits
	.sectionflags	@""
	.align	4
.nv.constant0._ZN7cutlass13device_kernelIN5flash11enable_sm90INS1_16FlashAttnFwdSm90INS1_25CollectiveMainloopFwdSm90ILi2EN4cute5tupleIJNS5_1CILi1EEES8_S8_EEENS6_IJNS7_ILi128EEESA_NS7_ILi256EEEEEELi256ENS_12float_e4m3_tEfNS_4arch4Sm90ELb1ELb0ELb1ELb0ELb1ELb0ELb0ELb1ELb0ELb1ELb0ELb0EEENS1_21CollectiveEpilogueFwdINS6_IJSA_SB_SA_EEES9_NS_10bfloat16_tESF_Li256ELb0ELb1ELb0ELb1EEENS1_30DynamicPersistentTileSchedulerILi256ELi128ELb0ELb1ELb1EEEEEEEEEvNT_6ParamsE:
	.zero		3584


//--------------------- .nv.constant0._ZN7cutlass13device_kernelIN5flash11enable_sm90INS1_16FlashAttnFwdSm90INS1_25CollectiveMainloopFwdSm90ILi2EN4cute5tupleIJNS5_1CILi1EEES8_S8_EEENS6_IJNS7_ILi128EEESA_NS7_ILi256EEEEEELi256ENS_12float_e4m3_tEfNS_4arch4Sm90ELb1ELb0ELb1ELb1ELb1ELb0ELb0ELb1ELb0ELb1ELb0ELb0EEENS1_21CollectiveEpilogueFwdINS6_IJSA_SB_SA_EEES9_NS_10bfloat16_tESF_Li256ELb1ELb1ELb0ELb1EEENS1_36VarlenDynamicPersistentTileSchedulerILi128ELi128ELi256ELi128ELb0ELb1ELb1ELb1ELb1ELb1EEEEEEEEEvNT_6ParamsE --------------------------
	.section	.nv.constant0._ZN7cutlass13device_kernelIN5flash11enable_sm90INS1_16FlashAttnFwdSm90INS1_25CollectiveMainloopFwdSm90ILi2EN4cute5tupleIJNS5_1CILi1EEES8_S8_EEENS6_IJNS7_ILi128EEESA_NS7_ILi256EEEEEELi256ENS_12float_e4m3_tEfNS_4arch4Sm90ELb1ELb0ELb1ELb1ELb1ELb0ELb0ELb1ELb0ELb1ELb0ELb0EEENS1_21CollectiveEpilogueFwdINS6_IJSA_SB_SA_EEES9_NS_10bfloat16_tESF_Li256ELb1ELb1ELb0ELb1EEENS1_36VarlenDynamicPersistentTileSchedulerILi128ELi128ELi256ELi128ELb0ELb1ELb1ELb1ELb1ELb1EEEEEEEEEvNT_6ParamsE,"a",@progbits
	.sectionflags	@""
	.align	4
.nv.constant0._ZN7cutlass13device_kernelIN5flash11enable_sm90INS1_16FlashAttnFwdSm90INS1_25CollectiveMainloopFwdSm90ILi2EN4cute5tupleIJNS5_1CILi1EEES8_S8_EEENS6_IJNS7_ILi128EEESA_NS7_ILi256EEEEEELi256ENS_12float_e4m3_tEfNS_4arch4Sm90ELb1ELb0ELb1ELb1ELb1ELb0ELb0ELb1ELb0ELb1ELb0ELb0EEENS1_21CollectiveEpilogueFwdINS6_IJSA_SB_SA_EEES9_NS_10bfloat16_tESF_Li256ELb1ELb1ELb0ELb1EEENS1_36VarlenDynamicPersistentTileSchedulerILi128ELi128ELi256ELi128ELb0ELb1ELb1ELb1ELb1ELb1EEEEEEEEEvNT_6ParamsE:
	.zero		3584


//--------------------- .nv.constant0._ZN7cutlass13device_kernelIN5flash11enable_sm90INS1_16FlashAttnFwdSm90INS1_25CollectiveMainloopFwdSm90ILi2EN4cute5tupleIJNS5_1CILi1EEES8_S8_EEENS6_IJNS7_ILi128EEESA_NS7_ILi256EEEEEELi256ENS_12float_e4m3_tEfNS_4arch4Sm90ELb1ELb0ELb1ELb1ELb1ELb1ELb0ELb1ELb0ELb1ELb0ELb0EEENS1_21CollectiveEpilogueFwdINS6_IJSA_SB_SA_EEES9_NS_10bfloat16_tESF_Li256ELb1ELb1ELb0ELb1EEENS1_36VarlenDynamicPersistentTileSchedulerILi128ELi128ELi256ELi128ELb0ELb1ELb1ELb1ELb1ELb1EEEEEEEEEvNT_6ParamsE --------------------------
	.section	.nv.constant0._ZN7cutlass13device_kernelIN5flash11enable_sm90INS1_16FlashAttnFwdSm90INS1_25CollectiveMainloopFwdSm90ILi2EN4cute5tupleIJNS5_1CILi1EEES8_S8_EEENS6_IJNS7_ILi128EEESA_NS7_ILi256EEEEEELi256ENS_12float_e4m3_tEfNS_4arch4Sm90ELb1ELb0ELb1ELb1ELb1ELb1ELb0ELb1ELb0ELb1ELb0ELb0EEENS1_21CollectiveEpilogueFwdINS6_IJSA_SB_SA_EEES9_NS_10bfloat16_tESF_Li256ELb1ELb1ELb0ELb1EEENS1_36VarlenDynamicPersistentTileSchedulerILi128ELi128ELi256ELi128ELb0ELb1ELb1ELb1ELb1ELb1EEEEEEEEEvNT_6ParamsE,"a",@progbits
	.sectionflags	@""
	.align	4
.nv.constant0._ZN7cutlass13device_kernelIN5flash11enable_sm90INS1_16FlashAttnFwdSm90INS1_25CollectiveMainloopFwdSm90ILi2EN4cute5tupleIJNS5_1CILi1EEES8_S8_EEENS6_IJNS7_ILi128EEESA_NS7_ILi256EEEEEELi256ENS_12float_e4m3_tEfNS_4arch4Sm90ELb1ELb0ELb1ELb1ELb1ELb1ELb0ELb1ELb0ELb1ELb0ELb0EEENS1_21CollectiveEpilogueFwdINS6_IJSA_SB_SA_EEES9_NS_10bfloat16_tESF_Li256ELb1ELb1ELb0ELb1EEENS1_36VarlenDynamicPersistentTileSchedulerILi128ELi128ELi256ELi128ELb0ELb1ELb1ELb1ELb1ELb1EEEEEEEEEvNT_6ParamsE:
	.zero		3584


//--------------------- .nv.constant0._ZN7cutlass13device_kernelIN5flash11enable_sm90INS1_16FlashAttnFwdSm90INS1_25CollectiveMainloopFwdSm90ILi2EN4cute5tupleIJNS5_1CILi1EEES8_S8_EEENS6_IJNS7_ILi128EEENS7_ILi160EEENS7_ILi192EEEEEELi192ENS_12float_e4m3_tEfNS_4arch4Sm90ELb0ELb0ELb1ELb0ELb1ELb0ELb0ELb1ELb1ELb1ELb0ELb0EEENS1_21CollectiveEpilogueFwdINS6_IJSA_SC_SB_EEES9_NS_10bfloat16_tESG_Li256ELb0ELb1ELb0ELb1EEENS1_29StaticPersistentTileSchedulerILb0EEEEEEEEEvNT_6ParamsE --------------------------
	.section	.nv.constant0._ZN7cutlass13device_kernelIN5flash11enable_sm90INS1_16FlashAttnFwdSm90INS1_25CollectiveMainloopFwdSm90ILi2EN4cute5tupleIJNS5_1CILi1EEES8_S8_EEENS6_IJNS7_ILi128EEENS7_ILi160EEENS7_ILi192EEEEEELi192ENS_12float_e4m3_tEfNS_4arch4Sm90ELb0ELb0ELb1ELb0ELb1ELb0ELb0ELb1ELb1ELb1ELb0ELb0EEENS1_21CollectiveEpilogueFwdINS6_IJSA_SC_SB_EEES9_NS_10bfloat16_tESG_Li256ELb0ELb1ELb0ELb1EEENS1_29StaticPersistentTileSchedulerILb0EEEEEEEEEvNT_6ParamsE,"a",@progbits
	.sectionflags	@""
	.align	4
.nv.constant0._ZN7cutlass13device_kernelIN5flash11enable_sm90INS1_16FlashAttnFwdSm90INS1_25CollectiveMainloopFwdSm90ILi2EN4cute5tupleIJNS5_1CILi1EEES8_S8_EEENS6_IJNS7_ILi128EEENS7_ILi160EEENS7_ILi192EEEEEELi192ENS_12float_e4m3_tEfNS_4arch4Sm90ELb0ELb0ELb1ELb0ELb1ELb0ELb0ELb1ELb1ELb1ELb0ELb0EEENS1_21CollectiveEpilogueFwdINS6_IJSA_SC_SB_EEES9_NS_10bfloat16_tESG_Li256ELb0ELb1ELb0ELb1EEENS1_29StaticPersistentTileSchedulerILb0EEEEEEEEEvNT_6ParamsE:
	.zero		3456


//--------------------- .nv.constant0._ZN7cutlass13device_kernelIN5flash11enable_sm90INS1_16FlashAttnFwdSm90INS1_25CollectiveMainloopFwdSm90ILi2EN4cute5tupleIJNS5_1CILi1EEES8_S8_EEENS6_IJNS7_ILi128EEENS7_ILi160EEENS7_ILi192EEEEEELi192ENS_12float_e4m3_tEfNS_4arch4Sm90ELb0ELb0ELb1ELb1ELb1ELb0ELb0ELb1ELb1ELb1ELb0ELb0EEENS1_21CollectiveEpilogueFwdINS6_IJSA_SC_SB_EEES9_NS_10bfloat16_tESG_Li256ELb1ELb1ELb0ELb1EEENS1_36VarlenDynamicPersistentTileSchedulerILi128ELi160ELi256ELi128ELb0ELb1ELb1ELb0ELb1ELb1EEEEEEEEEvNT_6ParamsE --------------------------
	.section	.nv.constant0._ZN7cutlass13device_kernelIN5flash11enable_sm90INS1_16FlashAttnFwdSm90INS1_25CollectiveMainloopFwdSm90ILi2EN4cute5tupleIJNS5_1CILi1EEES8_S8_EEENS6_IJNS7_ILi128EEENS7_ILi160EEENS7_ILi192EEEEEELi192ENS_12float_e4m3_tEfNS_4arch4Sm90ELb0ELb0ELb1ELb1ELb1ELb0ELb0ELb1ELb1ELb1ELb0ELb0EEENS1_21CollectiveEpilogueFwdINS6_IJSA_SC_SB_EEES9_NS_10bfloat16_tESG_Li256ELb1ELb1ELb0ELb1EEENS1_36VarlenDynamicPersistentTileSchedulerILi128ELi160ELi256ELi128ELb0ELb1ELb1ELb0ELb1ELb1EEEEEEEEEvNT_6ParamsE,"a",@progbits
	.sectionflags	@""
	.align	4
.nv.constant0._ZN7cutlass13device_kernelIN5flash11enable_sm90INS1_16FlashAttnFwdSm90INS1_25CollectiveMainloopFwdSm90ILi2EN4cute5tupleIJNS5_1CILi1EEES8_S8_EEENS6_IJNS7_ILi128EEENS7_ILi160EEENS7_ILi192EEEEEELi192ENS_12float_e4m3_tEfNS_4arch4Sm90ELb0ELb0ELb1ELb1ELb1ELb0ELb0ELb1ELb1ELb1ELb0ELb0EEENS1_21CollectiveEpilogueFwdINS6_IJSA_SC_SB_EEES9_NS_10bfloat16_tESG_Li256ELb1ELb1ELb0ELb1EEENS1_36VarlenDynamicPersistentTileSchedulerILi128ELi160ELi256ELi128ELb0ELb1ELb1ELb0ELb1ELb1EEEEEEEEEvNT_6ParamsE:
	.zero		3584


//--------------------- .nv.constant0._ZN7cutlass13device_kernelIN5flash11enable_sm90INS1_16FlashAttnFwdSm90INS1_25CollectiveMainloopFwdSm90ILi2EN4cute5tupleIJNS5_1CILi1EEES8_S8_EEENS6_IJNS7_ILi128EEENS7_ILi160EEENS7_ILi192EEEEEELi192ENS_12float_e4m3_tEfNS_4arch4Sm90ELb0ELb0ELb1ELb1ELb1ELb1ELb0ELb1ELb1ELb1ELb0ELb0EEENS1_21CollectiveEpilogueFwdINS6_IJSA_SC_SB_EEES9_NS_10bfloat16_tESG_Li256ELb1ELb1ELb0ELb1EEENS1_36VarlenDynamicPersistentTileSchedulerILi128ELi160ELi256ELi128ELb0ELb1ELb1ELb0ELb1ELb1EEEEEEEEEvNT_6ParamsE --------------------------
	.section	.nv.constant0._ZN7cutlass13device_kernelIN5flash11enable_sm90INS1_16FlashAttnFwdSm90INS1_25CollectiveMainloopFwdSm90ILi2EN4cute5tupleIJNS5_1CILi1EEES8_S8_EEENS6_IJNS7_ILi128EEENS7_ILi160EEENS7_ILi192EEEEEELi192ENS_12float_e4m3_tEfNS_4arch4Sm90ELb0ELb0ELb1ELb1ELb1ELb1ELb0ELb1ELb1ELb1ELb0ELb0EEENS1_21CollectiveEpilogueFwdINS6_IJSA_SC_SB_EEES9_NS_10bfloat16_tESG_Li256ELb1ELb1ELb0ELb1EEENS1_36VarlenDynamicPersistentTileSchedulerILi128ELi160ELi256ELi128ELb0ELb1ELb1ELb0ELb1ELb1EEEEEEEEEvNT_6ParamsE,"a",@progbits
	.sectionflags	@""
	.align	4
.nv.constant0._ZN7cutlass13device_kernelIN5flash11enable_sm90INS1_16FlashAttnFwdSm90INS1_25CollectiveMainloopFwdSm90ILi2EN4cute5tupleIJNS5_1CILi1EEES8_S8_EEENS6_IJNS7_ILi128EEENS7_ILi160EEENS7_ILi192EEEEEELi192ENS_12float_e4m3_tEfNS_4arch4Sm90ELb0ELb0ELb1ELb1ELb1ELb1ELb0ELb1ELb1ELb1ELb0ELb0EEENS1_21CollectiveEpilogueFwdINS6_IJSA_SC_SB_EEES9_NS_10bfloat16_tESG_Li256ELb1ELb1ELb0ELb1EEENS1_36VarlenDynamicPersistentTileSchedulerILi128ELi160ELi256ELi128ELb0ELb1ELb1ELb0ELb1ELb1EEEEEEEEEvNT_6ParamsE:
	.zero		3584


//--------------------- .nv.constant0._ZN7cutlass13device_kernelIN5flash11enable_sm90INS1_16FlashAttnFwdSm90INS1_25CollectiveMainloopFwdSm90ILi2EN4cute5tupleIJNS5_1CILi1EEES8_S8_EEENS6_IJNS7_ILi128EEESA_NS7_ILi192EEEEEELi192ENS_12float_e4m3_tEfNS_4arch4Sm90ELb0ELb1ELb1ELb0ELb1ELb0ELb0ELb1ELb1ELb1ELb0ELb0EEENS1_21CollectiveEpilogueFwdINS6_IJSA_SB_SA_EEES9_NS_10bfloat16_tESF_Li256ELb0ELb1ELb0ELb1EEENS1_30DynamicPersistentTileSchedulerILi256ELi128ELb0ELb1ELb1EEEEEEEEEvNT_6ParamsE --------------------------
	.section	.nv.constant0._ZN7cutlass13device_kernelIN5flash11enable_sm90INS1_16FlashAttnFwdSm90INS1_25CollectiveMainloopFwdSm90ILi2EN4cute5tupleIJNS5_1CILi1EEES8_S8_EEENS6_IJNS7_ILi128EEESA_NS7_ILi192EEEEEELi192ENS_12float_e4m3_tEfNS_4arch4Sm90ELb0ELb1ELb1ELb0ELb1ELb0ELb0ELb1ELb1ELb1ELb0ELb0EEENS1_21CollectiveEpilogueFwdINS6_IJSA_SB_SA_EEES9_NS_10bfloat16_tESF_Li256ELb0ELb1ELb0ELb1EEENS1_30DynamicPersistentTileSchedulerILi256ELi128ELb0ELb1ELb1EEEEEEEEEvNT_6ParamsE,"a",@progbits
	.sectionflags	@""
	.align	4
.nv.constant0._ZN7cutlass13device_kernelIN5flash11enable_sm90INS1_16FlashAttnFwdSm90INS1_25CollectiveMainloopFwdSm90ILi2EN4cute5tupleIJNS5_1CILi1EEES8_S8_EEENS6_IJNS7_ILi128EEESA_NS7_ILi192EEEEEELi192ENS_12float_e4m3_tEfNS_4arch4Sm90ELb0ELb1ELb1ELb0ELb1ELb0ELb0ELb1ELb1ELb1ELb0ELb0EEENS1_21CollectiveEpilogueFwdINS6_IJSA_SB_SA_EEES9_NS_10bfloat16_tESF_Li256ELb0ELb1ELb0ELb1EEENS1_30DynamicPersistentTileSchedulerILi256ELi128ELb0ELb1ELb1EEEEEEEEEvNT_6ParamsE:
	.zero		3584


//--------------------- .nv.constant0._ZN7cutlass13device_kernelIN5flash11enable_sm90INS1_16FlashAttnFwdSm90INS1_25CollectiveMainloopFwdSm90ILi2EN4cute5tupleIJNS5_1CILi1EEES8_S8_EEENS6_IJNS7_ILi128EEESA_NS7_ILi192EEEEEELi192ENS_12float_e4m3_tEfNS_4arch4Sm90ELb0ELb1ELb1ELb1ELb1ELb0ELb0ELb1ELb1ELb1ELb0ELb0EEENS1_21CollectiveEpilogueFwdINS6_IJSA_SB_SA_EEES9_NS_10bfloat16_tESF_Li256ELb1ELb1ELb0ELb1EEENS1_36VarlenDynamicPersistentTileSchedulerILi128ELi128ELi256ELi128ELb0ELb1ELb1ELb1ELb0ELb1EEEEEEEEEvNT_6ParamsE --------------------------
	.section	.nv.constant0._ZN7cutlass13device_kernelIN5flash11enable_sm90INS1_16FlashAttnFwdSm90INS1_25CollectiveMainloopFwdSm90ILi2EN4cute5tupleIJNS5_1CILi1EEES8_S8_EEENS6_IJNS7_ILi128EEESA_NS7_ILi192EEEEEELi192ENS_12float_e4m3_tEfNS_4arch4Sm90ELb0ELb1ELb1ELb1ELb1ELb0ELb0ELb1ELb1ELb1ELb0ELb0EEENS1_21CollectiveEpilogueFwdINS6_IJSA_SB_SA_EEES9_NS_10bfloat16_tESF_Li256ELb1ELb1ELb0ELb1EEENS1_36VarlenDynamicPersistentTileSchedulerILi128ELi128ELi256ELi128ELb0ELb1ELb1ELb1ELb0ELb1EEEEEEEEEvNT_6ParamsE,"a",@progbits
	.sectionflags	@""
	.align	4
.nv.constant0._ZN7cutlass13device_kernelIN5flash11enable_sm90INS1_16FlashAttnFwdSm90INS1_25CollectiveMainloopFwdSm90ILi2EN4cute5tupleIJNS5_1CILi1EEES8_S8_EEENS6_IJNS7_ILi128EEESA_NS7_ILi192EEEEEELi192ENS_12float_e4m3_tEfNS_4arch4Sm90ELb0ELb1ELb1ELb1ELb1ELb0ELb0ELb1ELb1ELb1ELb0ELb0EEENS1_21CollectiveEpilogueFwdINS6_IJSA_SB_SA_EEES9_NS_10bfloat16_tESF_Li256ELb1ELb1ELb0ELb1EEENS1_36VarlenDynamicPersistentTileSchedulerILi128ELi128ELi256ELi128ELb0ELb1ELb1ELb1ELb0ELb1EEEEEEEEEvNT_6ParamsE:
	.zero		3584


//--------------------- .nv.constant0._ZN7cutlass13device_kernelIN5flash11enable_sm90INS1_16FlashAttnFwdSm90INS1_25CollectiveMainloopFwdSm90ILi2EN4cute5tupleIJNS5_1CILi1EEES8_S8_EEENS6_IJNS7_ILi128EEESA_NS7_ILi192EEEEEELi192ENS_12float_e4m3_tEfNS_4arch4Sm90ELb0ELb1ELb1ELb1ELb1ELb1ELb0ELb1ELb1ELb1ELb0ELb0EEENS1_21CollectiveEpilogueFwdINS6_IJSA_SB_SA_EEES9_NS_10bfloat16_tESF_Li256ELb1ELb1ELb0ELb1EEENS1_36VarlenDynamicPersistentTileSchedulerILi128ELi128ELi256ELi128ELb0ELb1ELb1ELb1ELb0ELb1EEEEEEEEEvNT_6ParamsE --------------------------
	.section	.nv.constant0._ZN7cutlass13device_kernelIN5flash11enable_sm90INS1_16FlashAttnFwdSm90INS1_25CollectiveMainloopFwdSm90ILi2EN4cute5tupleIJNS5_1CILi1EEES8_S8_EEENS6_IJNS7_ILi128EEESA_NS7_ILi192EEEEEELi192ENS_12float_e4m3_tEfNS_4arch4Sm90ELb0ELb1ELb1ELb1ELb1ELb1ELb0ELb1ELb1ELb1ELb0ELb0EEENS1_21CollectiveEpilogueFwdINS6_IJSA_SB_SA_EEES9_NS_10bfloat16_tESF_Li256ELb1ELb1ELb0ELb1EEENS1_36VarlenDynamicPersistentTileSchedulerILi128ELi128ELi256ELi128ELb0ELb1ELb1ELb1ELb0ELb1EEEEEEEEEvNT_6ParamsE,"a",@progbits
	.sectionflags	@""
	.align	4
.nv.constant0._ZN7cutlass13device_kernelIN5flash11enable_sm90INS1_16FlashAttnFwdSm90INS1_25CollectiveMainloopFwdSm90ILi2EN4cute5tupleIJNS5_1CILi1EEES8_S8_EEENS6_IJNS7_ILi128EEESA_NS7_ILi192EEEEEELi192ENS_12float_e4m3_tEfNS_4arch4Sm90ELb0ELb1ELb1ELb1ELb1ELb1ELb0ELb1ELb1ELb1ELb0ELb0EEENS1_21CollectiveEpilogueFwdINS6_IJSA_SB_SA_EEES9_NS_10bfloat16_tESF_Li256ELb1ELb1ELb0ELb1EEENS1_36VarlenDynamicPersistentTileSchedulerILi128ELi128ELi256ELi128ELb0ELb1ELb1ELb1ELb0ELb1EEEEEEEEEvNT_6ParamsE:
	.zero		3584


//--------------------- .nv.constant0._ZN7cutlass13device_kernelIN5flash11enable_sm90INS1_16FlashAttnFwdSm90INS1_25CollectiveMainloopFwdSm90ILi2EN4cute5tupleIJNS5_1CILi1EEES8_S8_EEENS6_IJNS7_ILi128EEENS7_ILi160EEENS7_ILi192EEEEEELi192ENS_12float_e4m3_tEfNS_4arch4Sm90ELb1ELb0ELb1ELb0ELb1ELb0ELb0ELb1ELb1ELb1ELb0ELb0EEENS1_21CollectiveEpilogueFwdINS6_IJSA_SC_SB_EEES9_NS_10bfloat16_tESG_Li256ELb0ELb1ELb0ELb1EEENS1_30DynamicPersistentTileSchedulerILi256ELi128ELb0ELb1ELb1EEEEEEEEEvNT_6ParamsE --------------------------
	.section	.nv.constant0._ZN7cutlass13device_kernelIN5flash11enable_sm90INS1_16FlashAttnFwdSm90INS1_25CollectiveMainloopFwdSm90ILi2EN4cute5tupleIJNS5_1CILi1EEES8_S8_EEENS6_IJNS7_ILi128EEENS7_ILi160EEENS7_ILi192EEEEEELi192ENS_12float_e4m3_tEfNS_4arch4Sm90ELb1ELb0ELb1ELb0ELb1ELb0ELb0ELb1ELb1ELb1ELb0ELb0EEENS1_21CollectiveEpilogueFwdINS6_IJSA_SC_SB_EEES9_NS_10bfloat16_tESG_Li256ELb0ELb1ELb0ELb1EEENS1_30DynamicPersistentTileSchedulerILi256ELi128ELb0ELb1ELb1EEEEEEEEEvNT_6ParamsE,"a",@progbits
	.sectionflags	@""
	.align	4
.nv.constant0._ZN7cutlass13device_kernelIN5flash11enable_sm90INS1_16FlashAttnFwdSm90INS1_25CollectiveMainloopFwdSm90ILi2EN4cute5tupleIJNS5_1CILi1EEES8_S8_EEENS6_IJNS7_ILi128EEENS7_ILi160EEENS7_ILi192EEEEEELi192ENS_12float_e4m3_tEfNS_4arch4Sm90ELb1ELb0ELb1ELb0ELb1ELb0ELb0ELb1ELb1ELb1ELb0ELb0EEENS1_21CollectiveEpilogueFwdINS6_IJSA_SC_SB_EEES9_NS_10bfloat16_tESG_Li256ELb0ELb1ELb0ELb1EEENS1_30DynamicPersistentTileSchedulerILi256ELi128ELb0ELb1ELb1EEEEEEEEEvNT_6ParamsE:
	.zero		3584


//--------------------- .nv.constant0._ZN7cutlass13device_kernelIN5flash11enable_sm90INS1_16FlashAttnFwdSm90INS1_25CollectiveMainloopFwdSm90ILi2EN4cute5tupleIJNS5_1CILi1EEES8_S8_EEENS6_IJNS7_ILi128EEENS7_ILi160EEENS7_ILi192EEEEEELi192ENS_12float_e4m3_tEfNS_4arch4Sm90ELb1ELb0ELb1ELb1ELb1ELb0ELb0ELb1ELb1ELb1ELb0ELb0EEENS1_21CollectiveEpilogueFwdINS6_IJSA_SC_SB_EEES9_NS_10bfloat16_tESG_Li256ELb1ELb1ELb0ELb1EEENS1_36VarlenDynamicPersistentTileSchedulerILi128ELi160ELi256ELi128ELb0ELb1ELb1ELb1ELb1ELb1EEEEEEEEEvNT_6ParamsE --------------------------
	.section	.nv.constant0._ZN7cutlass13device_kernelIN5flash11enable_sm90INS1_16FlashAttnFwdSm90INS1_25CollectiveMainloopFwdSm90ILi2EN4cute5tupleIJNS5_1CILi1EEES8_S8_EEENS6_IJNS7_ILi128EEENS7_ILi160EEENS7_ILi192EEEEEELi192ENS_12float_e4m3_tEfNS_4arch4Sm90ELb1ELb0ELb1ELb1ELb1ELb0ELb0ELb1ELb1ELb1ELb0ELb0EEENS1_21CollectiveEpilogueFwdINS6_IJSA_SC_SB_EEES9_NS_10bfloat16_tESG_Li256ELb1ELb1ELb0ELb1EEENS1_36VarlenDynamicPersistentTileSchedulerILi128ELi160ELi256ELi128ELb0ELb1ELb1ELb1ELb1ELb1EEEEEEEEEvNT_6ParamsE,"a",@progbits
	.sectionflags	@""
	.align	4
.nv.constant0._ZN7cutlass13device_kernelIN5flash11enable_sm90INS1_16FlashAttnFwdSm90INS1_25CollectiveMainloopFwdSm90ILi2EN4cute5tupleIJNS5_1CILi1EEES8_S8_EEENS6_IJNS7_ILi128EEENS7_ILi160EEENS7_ILi192EEEEEELi192ENS_12float_e4m3_tEfNS_4arch4Sm90ELb1ELb0ELb1ELb1ELb1ELb0ELb0ELb1ELb1ELb1ELb0ELb0EEENS1_21CollectiveEpilogueFwdINS6_IJSA_SC_SB_EEES9_NS_10bfloat16_tESG_Li256ELb1ELb1ELb0ELb1EEENS1_36VarlenDynamicPersistentTileSchedulerILi128ELi160ELi256ELi128ELb0ELb1ELb1ELb1ELb1ELb1EEEEEEEEEvNT_6ParamsE:
	.zero		3584


//--------------------- .nv.constant0._ZN7cutlass13device_kernelIN5flash11enable_sm90INS1_16FlashAttnFwdSm90INS1_25CollectiveMainloopFwdSm90ILi2EN4cute5tupleIJNS5_1CILi1EEES8_S8_EEENS6_IJNS7_ILi128EEENS7_ILi160EEENS7_ILi192EEEEEELi192ENS_12float_e4m3_tEfNS_4arch4Sm90ELb1ELb0ELb1ELb1ELb1ELb1ELb0ELb1ELb1ELb1ELb0ELb0EEENS1_21CollectiveEpilogueFwdINS6_IJSA_SC_SB_EEES9_NS_10bfloat16_tESG_Li256ELb1ELb1ELb0ELb1EEENS1_36VarlenDynamicPersistentTileSchedulerILi128ELi160ELi256ELi128ELb0ELb1ELb1ELb1ELb1ELb1EEEEEEEEEvNT_6ParamsE --------------------------
	.section	.nv.constant0._ZN7cutlass13device_kernelIN5flash11enable_sm90INS1_16FlashAttnFwdSm90INS1_25CollectiveMainloopFwdSm90ILi2EN4cute5tupleIJNS5_1CILi1EEES8_S8_EEENS6_IJNS7_ILi128EEENS7_ILi160EEENS7_ILi192EEEEEELi192ENS_12float_e4m3_tEfNS_4arch4Sm90ELb1ELb0ELb1ELb1ELb1ELb1ELb0ELb1ELb1ELb1ELb0ELb0EEENS1_21CollectiveEpilogueFwdINS6_IJSA_SC_SB_EEES9_NS_10bfloat16_tESG_Li256ELb1ELb1ELb0ELb1EEENS1_36VarlenDynamicPersistentTileSchedulerILi128ELi160ELi256ELi128ELb0ELb1ELb1ELb1ELb1ELb1EEEEEEEEEvNT_6ParamsE,"a",@progbits
	.sectionflags	@""
	.align	4
.nv.constant0._ZN7cutlass13device_kernelIN5flash11enable_sm90INS1_16FlashAttnFwdSm90INS1_25CollectiveMainloopFwdSm90ILi2EN4cute5tupleIJNS5_1CILi1EEES8_S8_EEENS6_IJNS7_ILi128EEENS7_ILi160EEENS7_ILi192EEEEEELi192ENS_12float_e4m3_tEfNS_4arch4Sm90ELb1ELb0ELb1ELb1ELb1ELb1ELb0ELb1ELb1ELb1ELb0ELb0EEENS1_21CollectiveEpilogueFwdINS6_IJSA_SC_SB_EEES9_NS_10bfloat16_tESG_Li256ELb1ELb1ELb0ELb1EEENS1_36VarlenDynamicPersistentTileSchedulerILi128ELi160ELi256ELi128ELb0ELb1ELb1ELb1ELb1ELb1EEEEEEEEEvNT_6ParamsE:
	.zero		3584


//--------------------- .nv.constant0._ZN7cutlass13device_kernelIN5flash11enable_sm90INS1_16FlashAttnFwdSm90INS1_25CollectiveMainloopFwdSm90ILi2EN4cute5tupleIJNS5_1CILi1EEES8_S8_EEENS6_IJNS7_ILi128EEENS7_ILi160EEESA_EEELi128ENS_12float_e4m3_tEfNS_4arch4Sm90ELb0ELb0ELb1ELb0ELb1ELb0ELb0ELb1ELb1ELb1ELb0ELb0EEENS1_21CollectiveEpilogueFwdINS6_IJSA_SA_SB_EEES9_NS_10bfloat16_tESF_Li256ELb0ELb1ELb0ELb1EEENS1_29StaticPersistentTileSchedulerILb0EEEEEEEEEvNT_6ParamsE --------------------------
	.section	.nv.constant0._ZN7cutlass13device_kernelIN5flash11enable_sm90INS1_16FlashAttnFwdSm90INS1_25CollectiveMainloopFwdSm90ILi2EN4cute5tupleIJNS5_1CILi1EEES8_S8_EEENS6_IJNS7_ILi128EEENS7_ILi160EEESA_EEELi128ENS_12float_e4m3_tEfNS_4arch4Sm90ELb0ELb0ELb1ELb0ELb1ELb0ELb0ELb1ELb1ELb1ELb0ELb0EEENS1_21CollectiveEpilogueFwdINS6_IJSA_SA_SB_EEES9_NS_10bfloat16_tESF_Li256ELb0ELb1ELb0ELb1EEENS1_29StaticPersistentTileSchedulerILb0EEEEEEEEEvNT_6ParamsE,"a",@progbits
	.sectionflags	@""
	.align	4
.nv.constant0._ZN7cutlass13device_kernelIN5flash11enable_sm90INS1_16FlashAttnFwdSm90INS1_25CollectiveMainloopFwdSm90ILi2EN4cute5tupleIJNS5_1CILi1EEES8_S8_EEENS6_IJNS7_ILi128EEENS7_ILi160EEESA_EEELi128ENS_12float_e4m3_tEfNS_4arch4Sm90ELb0ELb0ELb1ELb0ELb1ELb0ELb0ELb1ELb1ELb1ELb0ELb0EEENS1_21CollectiveEpilogueFwdINS6_IJSA_SA_SB_EEES9_NS_10bfloat16_tESF_Li256ELb0ELb1ELb0ELb1EEENS1_29StaticPersistentTileSchedulerILb0EEEEEEEEEvNT_6ParamsE:
	.zero		3456


//--------------------- .nv.constant0._ZN7cutlass13device_kernelIN5flash11enable_sm90INS1_16FlashAttnFwdSm90INS1_25CollectiveMainloopFwdSm90ILi2EN4cute5tupleIJNS5_1CILi1EEES8_S8_EEENS6_IJNS7_ILi128EEENS7_ILi160EEESA_EEELi128ENS_12float_e4m3_tEfNS_4arch4Sm90ELb0ELb0ELb1ELb1ELb1ELb0ELb0ELb1ELb1ELb1ELb0ELb0EEENS1_21CollectiveEpilogueFwdINS6_IJSA_SA_SB_EEES9_NS_10bfloat16_tESF_Li256ELb1ELb1ELb0ELb1EEENS1_36VarlenDynamicPersistentTileSchedulerILi128ELi160ELi256ELi128ELb0ELb1ELb1ELb0ELb1ELb1EEEEEEEEEvNT_6ParamsE --------------------------
	.section	.nv.constant0._ZN7cutlass13device_kernelIN5flash11enable_sm90INS1_16FlashAttnFwdSm90INS1_25CollectiveMainloopFwdSm90ILi2EN4cute5tupleIJNS5_1CILi1EEES8_S8_EEENS6_IJNS7_ILi128EEENS7_ILi160EEESA_EEELi128ENS_12float_e4m3_tEfNS_4arch4Sm90ELb0ELb0ELb1ELb1ELb1ELb0ELb0ELb1ELb1ELb1ELb0ELb0EEENS1_21CollectiveEpilogueFwdINS6_IJSA_SA_SB_EEES9_NS_10bfloat16_tESF_Li256ELb1ELb1ELb0ELb1EEENS1_36VarlenDynamicPersistentTileSchedulerILi128ELi160ELi256ELi128ELb0ELb1ELb1ELb0ELb1ELb1EEEEEEEEEvNT_6ParamsE,"a",@progbits
	.sectionflags	@""
	.align	4
.nv.constant0._ZN7cutlass13device_kernelIN5flash11enable_sm90INS1_16FlashAttnFwdSm90INS1_25CollectiveMainloopFwdSm90ILi2EN4cute5tupleIJNS5_1CILi1EEES8_S8_EEENS6_IJNS7_ILi128EEENS7_ILi160EEESA_EEELi128ENS_12float_e4m3_tEfNS_4arch4Sm90ELb0ELb0ELb1ELb1ELb1ELb0ELb0ELb1ELb1ELb1ELb0ELb0EEENS1_21CollectiveEpilogueFwdINS6_IJSA_SA_SB_EEES9_NS_10bfloat16_tESF_Li256ELb1ELb1ELb0ELb1EEENS1_36VarlenDynamicPersistentTileSchedulerILi128ELi160ELi256ELi128ELb0ELb1ELb1ELb0ELb1ELb1EEEEEEEEEvNT_6ParamsE:
	.zero		3584


//--------------------- .nv.constant0._ZN7cutlass13device_kernelIN5flash11enable_sm90INS1_16FlashAttnFwdSm90INS1_25CollectiveMainloopFwdSm90ILi2EN4cute5tupleIJNS5_1CILi1EEES8_S8_EEENS6_IJNS7_ILi128EEENS7_ILi160EEESA_EEELi128ENS_12float_e4m3_tEfNS_4arch4Sm90ELb0ELb0ELb1ELb1ELb1ELb1ELb0ELb1ELb1ELb1ELb0ELb0EEENS1_21CollectiveEpilogueFwdINS6_IJSA_SA_SB_EEES9_NS_10bfloat16_tESF_Li256ELb1ELb1ELb0ELb1EEENS1_36VarlenDynamicPersistentTileSchedulerILi128ELi160ELi256ELi128ELb0ELb1ELb1ELb0ELb1ELb1EEEEEEEEEvNT_6ParamsE --------------------------
	.section	.nv.constant0._ZN7cutlass13device_kernelIN5flash11enable_sm90INS1_16FlashAttnFwdSm90INS1_25CollectiveMainloopFwdSm90ILi2EN4cute5tupleIJNS5_1CILi1EEES8_S8_EEENS6_IJNS7_ILi128EEENS7_ILi160EEESA_EEELi128ENS_12float_e4m3_tEfNS_4arch4Sm90ELb0ELb0ELb1ELb1ELb1ELb1ELb0ELb1ELb1ELb1ELb0ELb0EEENS1_21CollectiveEpilogueFwdINS6_IJSA_SA_SB_EEES9_NS_10bfloat16_tESF_Li256ELb1ELb1ELb0ELb1EEENS1_36VarlenDynamicPersistentTileSchedulerILi128ELi160ELi256ELi128ELb0ELb1ELb1ELb0ELb1ELb1EEEEEEEEEvNT_6ParamsE,"a",@progbits
	.sectionflags	@""
	.align	4
.nv.constant0._ZN7cutlass13device_kernelIN5flash11enable_sm90INS1_16FlashAttnFwdSm90INS1_25CollectiveMainloopFwdSm90ILi2EN4cute5tupleIJNS5_1CILi1EEES8_S8_EEENS6_IJNS7_ILi128EEENS7_ILi160EEESA_EEELi128ENS_12float_e4m3_tEfNS_4arch4Sm90ELb0ELb0ELb1ELb1ELb1ELb1ELb0ELb1ELb1ELb1ELb0ELb0EEENS1_21CollectiveEpilogueFwdINS6_IJSA_SA_SB_EEES9_NS_10bfloat16_tESF_Li256ELb1ELb1ELb0ELb1EEENS1_36VarlenDynamicPersistentTileSchedulerILi128ELi160ELi256ELi128ELb0ELb1ELb1ELb0ELb1ELb1EEEEEEEEEvNT_6ParamsE:
	.zero		3584


//--------------------- .nv.constant0._ZN7cutlass13device_kernelIN5flash11enable_sm90INS1_16FlashAttnFwdSm90INS1_25CollectiveMainloopFwdSm90ILi2EN4cute5tupleIJNS5_1CILi1EEES8_S8_EEENS6_IJNS7_ILi128EEENS7_ILi160EEESA_EEELi128ENS_12float_e4m3_tEfNS_4arch4Sm90ELb0ELb1ELb1ELb0ELb1ELb0ELb0ELb1ELb1ELb1ELb0ELb0EEENS1_21CollectiveEpilogueFwdINS6_IJSA_SA_SB_EEES9_NS_10bfloat16_tESF_Li256ELb0ELb1ELb0ELb1EEENS1_30DynamicPersistentTileSchedulerILi256ELi128ELb0ELb1ELb1EEEEEEEEEvNT_6ParamsE --------------------------
	.section	.nv.constant0._ZN7cutlass13device_kernelIN5flash11enable_sm90INS1_16FlashAttnFwdSm90INS1_25CollectiveMainloopFwdSm90ILi2EN4cute5tupleIJNS5_1CILi1EEES8_S8_EEENS6_IJNS7_ILi128EEENS7_ILi160EEESA_EEELi128ENS_12float_e4m3_tEfNS_4arch4Sm90ELb0ELb1ELb1ELb0ELb1ELb0ELb0ELb1ELb1ELb1ELb0ELb0EEENS1_21CollectiveEpilogueFwdINS6_IJSA_SA_SB_EEES9_NS_10bfloat16_tESF_Li256ELb0ELb1ELb0ELb1EEENS1_30DynamicPersistentTileSchedulerILi256ELi128ELb0ELb1ELb1EEEEEEEEEvNT_6ParamsE,"a",@progbits
	.sectionflags	@""
	.align	4
.nv.constant0._ZN7cutlass13device_kernelIN5flash11enable_sm90INS1_16FlashAttnFwdSm90INS1_25CollectiveMainloopFwdSm90ILi2EN4cute5tupleIJNS5_1CILi1EEES8_S8_EEENS6_IJNS7_ILi128EEENS7_ILi160EEESA_EEELi128ENS_12float_e4m3_tEfNS_4arch4Sm90ELb0ELb1ELb1ELb0ELb1ELb0ELb0ELb1ELb1ELb1ELb0ELb0EEENS1_21CollectiveEpilogueFwdINS6_IJSA_SA_SB_EEES9_NS_10bfloat16_tESF_Li256ELb0ELb1ELb0ELb1EEENS1_30DynamicPersistentTileSchedulerILi256ELi128ELb0ELb1ELb1EEEEEEEEEvNT_6ParamsE:
	.zero		3584


//--------------------- .nv.constant0._ZN7cutlass13device_kernelIN5flash11enable_sm90INS1_16FlashAttnFwdSm90INS1_25CollectiveMainloopFwdSm90ILi2EN4cute5tupleIJNS5_1CILi1EEES8_S8_EEENS6_IJNS7_ILi128EEENS7_ILi160EEESA_EEELi128ENS_12float_e4m3_tEfNS_4arch4Sm90ELb0ELb1ELb1ELb1ELb1ELb0ELb0ELb1ELb1ELb1ELb0ELb0EEENS1_21CollectiveEpilogueFwdINS6_IJSA_SA_SB_EEES9_NS_10bfloat16_tESF_Li256ELb1ELb1ELb0ELb1EEENS1_36VarlenDynamicPersistentTileSchedulerILi128ELi160ELi256ELi128ELb0ELb1ELb1ELb1ELb0ELb1EEEEEEEEEvNT_6ParamsE --------------------------
	.section	.nv.constant0._ZN7cutlass13device_kernelIN5flash11enable_sm90INS1_16FlashAttnFwdSm90INS1_25CollectiveMainloopFwdSm90ILi2EN4cute5tupleIJNS5_1CILi1EEES8_S8_EEENS6_IJNS7_ILi128EEENS7_ILi160EEESA_EEELi128ENS_12float_e4m3_tEfNS_4arch4Sm90ELb0ELb1ELb1ELb1ELb1ELb0ELb0ELb1ELb1ELb1ELb0ELb0EEENS1_21CollectiveEpilogueFwdINS6_IJSA_SA_SB_EEES9_NS_10bfloat16_tESF_Li256ELb1ELb1ELb0ELb1EEENS1_36VarlenDynamicPersistentTileSchedulerILi128ELi160ELi256ELi128ELb0ELb1ELb1ELb1ELb0ELb1EEEEEEEEEvNT_6ParamsE,"a",@progbits
	.sectionflags	@""
	.align	4
.nv.constant0._ZN7cutlass13device_kernelIN5flash11enable_sm90INS1_16FlashAttnFwdSm90INS1_25CollectiveMainloopFwdSm90ILi2EN4cute5tupleIJNS5_1CILi1EEES8_S8_EEENS6_IJNS7_ILi128EEENS7_ILi160EEESA_EEELi128ENS_12float_e4m3_tEfNS_4arch4Sm90ELb0ELb1ELb1ELb1ELb1ELb0ELb0ELb1ELb1ELb1ELb0ELb0EEENS1_21CollectiveEpilogueFwdINS6_IJSA_SA_SB_EEES9_NS_10bfloat16_tESF_Li256ELb1ELb1ELb0ELb1EEENS1_36VarlenDynamicPersistentTileSchedulerILi128ELi160ELi256ELi128ELb0ELb1ELb1ELb1ELb0ELb1EEEEEEEEEvNT_6ParamsE:
	.zero		3584


//--------------------- .nv.constant0._ZN7cutlass13device_kernelIN5flash11enable_sm90INS1_16FlashAttnFwdSm90INS1_25CollectiveMainloopFwdSm90ILi2EN4cute5tupleIJNS5_1CILi1EEES8_S8_EEENS6_IJNS7_ILi128EEENS7_ILi160EEESA_EEELi128ENS_12float_e4m3_tEfNS_4arch4Sm90ELb0ELb1ELb1ELb1ELb1ELb1ELb0ELb1ELb1ELb1ELb0ELb0EEENS1_21CollectiveEpilogueFwdINS6_IJSA_SA_SB_EEES9_NS_10bfloat16_tESF_Li256ELb1ELb1ELb0ELb1EEENS1_36VarlenDynamicPersistentTileSchedulerILi128ELi160ELi256ELi128ELb0ELb1ELb1ELb1ELb0ELb1EEEEEEEEEvNT_6ParamsE --------------------------
	.section	.nv.constant0._ZN7cutlass13device_kernelIN5flash11enable_sm90INS1_16FlashAttnFwdSm90INS1_25CollectiveMainloopFwdSm90ILi2EN4cute5tupleIJNS5_1CILi1EEES8_S8_EEENS6_IJNS7_ILi128EEENS7_ILi160EEESA_EEELi128ENS_12float_e4m3_tEfNS_4arch4Sm90ELb0ELb1ELb1ELb1ELb1ELb1ELb0ELb1ELb1ELb1ELb0ELb0EEENS1_21CollectiveEpilogueFwdINS6_IJSA_SA_SB_EEES9_NS_10bfloat16_tESF_Li256ELb1ELb1ELb0ELb1EEENS1_36VarlenDynamicPersistentTileSchedulerILi128ELi160ELi256ELi128ELb0ELb1ELb1ELb1ELb0ELb1EEEEEEEEEvNT_6ParamsE,"a",@progbits
	.sectionflags	@""
	.align	4
.nv.constant0._ZN7cutlass13device_kernelIN5flash11enable_sm90INS1_16FlashAttnFwdSm90INS1_25CollectiveMainloopFwdSm90ILi2EN4cute5tupleIJNS5_1CILi1EEES8_S8_EEENS6_IJNS7_ILi128EEENS7_ILi160EEESA_EEELi128ENS_12float_e4m3_tEfNS_4arch4Sm90ELb0ELb1ELb1ELb1ELb1ELb1ELb0ELb1ELb1ELb1ELb0ELb0EEENS1_21CollectiveEpilogueFwdINS6_IJSA_SA_SB_EEES9_NS_10bfloat16_tESF_Li256ELb1ELb1ELb0ELb1EEENS1_36VarlenDynamicPersistentTileSchedulerILi128ELi160ELi256ELi128ELb0ELb1ELb1ELb1ELb0ELb1EEEEEEEEEvNT_6ParamsE:
	.zero		3584


//--------------------- .nv.constant0._ZN7cutlass13device_kernelIN5flash11enable_sm90INS1_16FlashAttnFwdSm90INS1_25CollectiveMainloopFwdSm90ILi2EN4cute5tupleIJNS5_1CILi1EEES8_S8_EEENS6_IJNS7_ILi128EEENS7_ILi160EEESA_EEELi128ENS_12float_e4m3_tEfNS_4arch4Sm90ELb1ELb0ELb1ELb0ELb1ELb0ELb0ELb1ELb1ELb1ELb0ELb0EEENS1_21CollectiveEpilogueFwdINS6_IJSA_SA_SB_EEES9_NS_10bfloat16_tESF_Li256ELb0ELb1ELb0ELb1EEENS1_30DynamicPersistentTileSchedulerILi256ELi128ELb0ELb1ELb1EEEEEEEEEvNT_6ParamsE --------------------------
	.section	.nv.constant0._ZN7cutlass13device_kernelIN5flash11enable_sm90INS1_16FlashAttnFwdSm90INS1_25CollectiveMainloopFwdSm90ILi2EN4cute5tupleIJNS5_1CILi1EEES8_S8_EEENS6_IJNS7_ILi128EEENS7_ILi160EEESA_EEELi128ENS_12float_e4m3_tEfNS_4arch4Sm90ELb1ELb0ELb1ELb0ELb1ELb0ELb0ELb1ELb1ELb1ELb0ELb0EEENS1_21CollectiveEpilogueFwdINS6_IJSA_SA_SB_EEES9_NS_10bfloat16_tESF_Li256ELb0ELb1ELb0ELb1EEENS1_30DynamicPersistentTileSchedulerILi256ELi128ELb0ELb1ELb1EEEEEEEEEvNT_6ParamsE,"a",@progbits
	.sectionflags	@""
	.align	4
.nv.constant0._ZN7cutlass13device_kernelIN5flash11enable_sm90INS1_16FlashAttnFwdSm90INS1_25CollectiveMainloopFwdSm90ILi2EN4cute5tupleIJNS5_1CILi1EEES8_S8_EEENS6_IJNS7_ILi128EEENS7_ILi160EEESA_EEELi128ENS_12float_e4m3_tEfNS_4arch4Sm90ELb1ELb0ELb1ELb0ELb1ELb0ELb0ELb1ELb1ELb1ELb0ELb0EEENS1_21CollectiveEpilogueFwdINS6_IJSA_SA_SB_EEES9_NS_10bfloat16_tESF_Li256ELb0ELb1ELb0ELb1EEENS1_30DynamicPersistentTileSchedulerILi256ELi128ELb0ELb1ELb1EEEEEEEEEvNT_6ParamsE:
	.zero		3584


//--------------------- .nv.constant0._ZN7cutlass13device_kernelIN5flash11enable_sm90INS1_16FlashAttnFwdSm90INS1_25CollectiveMainloopFwdSm90ILi2EN4cute5tupleIJNS5_1CILi1EEES8_S8_EEENS6_IJNS7_ILi128EEENS7_ILi160EEESA_EEELi128ENS_12float_e4m3_tEfNS_4arch4Sm90ELb1ELb0ELb1ELb1ELb1ELb0ELb0ELb1ELb1ELb1ELb0ELb0EEENS1_21CollectiveEpilogueFwdINS6_IJSA_SA_SB_EEES9_NS_10bfloat16_tESF_Li256ELb1ELb1ELb0ELb1EEENS1_36VarlenDynamicPersistentTileSchedulerILi128ELi160ELi256ELi128ELb0ELb1ELb1ELb1ELb1ELb1EEEEEEEEEvNT_6ParamsE --------------------------
	.section	.nv.constant0._ZN7cutlass13device_kernelIN5flash11enable_sm90INS1_16FlashAttnFwdSm90INS1_25CollectiveMainloopFwdSm90ILi2EN4cute5tupleIJNS5_1CILi1EEES8_S8_EEENS6_IJNS7_ILi128EEENS7_ILi160EEESA_EEELi128ENS_12float_e4m3_tEfNS_4arch4Sm90ELb1ELb0ELb1ELb1ELb1ELb0ELb0ELb1ELb1ELb1ELb0ELb0EEENS1_21CollectiveEpilogueFwdINS6_IJSA_SA_SB_EEES9_NS_10bfloat16_tESF_Li256ELb1ELb1ELb0ELb1EEENS1_36VarlenDynamicPersistentTileSchedulerILi128ELi160ELi256ELi128ELb0ELb1ELb1ELb1ELb1ELb1EEEEEEEEEvNT_6ParamsE,"a",@progbits
	.sectionflags	@""
	.align	4
.nv.constant0._ZN7cutlass13device_kernelIN5flash11enable_sm90INS1_16FlashAttnFwdSm90INS1_25CollectiveMainloopFwdSm90ILi2EN4cute5tupleIJNS5_1CILi1EEES8_S8_EEENS6_IJNS7_ILi128EEENS7_ILi160EEESA_EEELi128ENS_12float_e4m3_tEfNS_4arch4Sm90ELb1ELb0ELb1ELb1ELb1ELb0ELb0ELb1ELb1ELb1ELb0ELb0EEENS1_21CollectiveEpilogueFwdINS6_IJSA_SA_SB_EEES9_NS_10bfloat16_tESF_Li256ELb1ELb1ELb0ELb1EEENS1_36VarlenDynamicPersistentTileSchedulerILi128ELi160ELi256ELi128ELb0ELb1ELb1ELb1ELb1ELb1EEEEEEEEEvNT_6ParamsE:
	.zero		3584


//--------------------- .nv.constant0._ZN7cutlass13device_kernelIN5flash11enable_sm90INS1_16FlashAttnFwdSm90INS1_25CollectiveMainloopFwdSm90ILi2EN4cute5tupleIJNS5_1CILi1EEES8_S8_EEENS6_IJNS7_ILi128EEENS7_ILi160EEESA_EEELi128ENS_12float_e4m3_tEfNS_4arch4Sm90ELb1ELb0ELb1ELb1ELb1ELb1ELb0ELb1ELb1ELb1ELb0ELb0EEENS1_21CollectiveEpilogueFwdINS6_IJSA_SA_SB_EEES9_NS_10bfloat16_tESF_Li256ELb1ELb1ELb0ELb1EEENS1_36VarlenDynamicPersistentTileSchedulerILi128ELi160ELi256ELi128ELb0ELb1ELb1ELb1ELb1ELb1EEEEEEEEEvNT_6ParamsE --------------------------
	.section	.nv.constant0._ZN7cutlass13device_kernelIN5flash11enable_sm90INS1_16FlashAttnFwdSm90INS1_25CollectiveMainloopFwdSm90ILi2EN4cute5tupleIJNS5_1CILi1EEES8_S8_EEENS6_IJNS7_ILi128EEENS7_ILi160EEESA_EEELi128ENS_12float_e4m3_tEfNS_4arch4Sm90ELb1ELb0ELb1ELb1ELb1ELb1ELb0ELb1ELb1ELb1ELb0ELb0EEENS1_21CollectiveEpilogueFwdINS6_IJSA_SA_SB_EEES9_NS_10bfloat16_tESF_Li256ELb1ELb1ELb0ELb1EEENS1_36VarlenDynamicPersistentTileSchedulerILi128ELi160ELi256ELi128ELb0ELb1ELb1ELb1ELb1ELb1EEEEEEEEEvNT_6ParamsE,"a",@progbits
	.sectionflags	@""
	.align	4
.nv.constant0._ZN7cutlass13device_kernelIN5flash11enable_sm90INS1_16FlashAttnFwdSm90INS1_25CollectiveMainloopFwdSm90ILi2EN4cute5tupleIJNS5_1CILi1EEES8_S8_EEENS6_IJNS7_ILi128EEENS7_ILi160EEESA_EEELi128ENS_12float_e4m3_tEfNS_4arch4Sm90ELb1ELb0ELb1ELb1ELb1ELb1ELb0ELb1ELb1ELb1ELb0ELb0EEENS1_21CollectiveEpilogueFwdINS6_IJSA_SA_SB_EEES9_NS_10bfloat16_tESF_Li256ELb1ELb1ELb0ELb1EEENS1_36VarlenDynamicPersistentTileSchedulerILi128ELi160ELi256ELi128ELb0ELb1ELb1ELb1ELb1ELb1EEEEEEEEEvNT_6ParamsE:
	.zero		3584


//--------------------- .nv.constant0._ZN7cutlass13device_kernelIN5flash11enable_sm90INS1_16FlashAttnFwdSm90INS1_25CollectiveMainloopFwdSm90ILi2EN4cute5tupleIJNS5_1CILi1EEES8_S8_EEENS6_IJNS7_ILi192EEENS7_ILi128EEENS7_ILi96EEEEEELi96ENS_12float_e4m3_tEfNS_4arch4Sm90ELb0ELb0ELb1ELb0ELb1ELb0ELb0ELb1ELb1ELb1ELb0ELb0EEENS1_21CollectiveEpilogueFwdINS6_IJSA_SC_SB_EEES9_NS_10bfloat16_tESG_Li384ELb0ELb1ELb0ELb1EEENS1_29StaticPersistentTileSchedulerILb0EEEEEEEEEvNT_6ParamsE --------------------------
	.section	.nv.constant0._ZN7cutlass13device_kernelIN5flash11enable_sm90INS1_16FlashAttnFwdSm90INS1_25CollectiveMainloopFwdSm90ILi2EN4cute5tupleIJNS5_1CILi1EEES8_S8_EEENS6_IJNS7_ILi192EEENS7_ILi128EEENS7_ILi96EEEEEELi96ENS_12float_e4m3_tEfNS_4arch4Sm90ELb0ELb0ELb1ELb0ELb1ELb0ELb0ELb1ELb1ELb1ELb0ELb0EEENS1_21CollectiveEpilogueFwdINS6_IJSA_SC_SB_EEES9_NS_10bfloat16_tESG_Li384ELb0ELb1ELb0ELb1EEENS1_29StaticPersistentTileSchedulerILb0EEEEEEEEEvNT_6ParamsE,"a",@progbits
	.sectionflags	@""
	.align	4
.nv.constant0._ZN7cutlass13device_kernelIN5flash11enable_sm90INS1_16FlashAttnFwdSm90INS1_25CollectiveMainloopFwdSm90ILi2EN4cute5tupleIJNS5_1CILi1EEES8_S8_EEENS6_IJNS7_ILi192EEENS7_ILi128EEENS7_ILi96EEEEEELi96ENS_12float_e4m3_tEfNS_4arch4Sm90ELb0ELb0ELb1ELb0ELb1ELb0ELb0ELb1ELb1ELb1ELb0ELb0EEENS1_21CollectiveEpilogueFwdINS6_IJSA_SC_SB_EEES9_NS_10bfloat16_tESG_Li384ELb0ELb1ELb0ELb1EEENS1_29StaticPersistentTileSchedulerILb0EEEEEEEEEvNT_6ParamsE:
	.zero		3456


//--------------------- .nv.constant0._ZN7cutlass13device_kernelIN5flash11enable_sm90INS1_16FlashAttnFwdSm90INS1_25CollectiveMainloopFwdSm90ILi2EN4cute5tupleIJNS5_1CILi1EEES8_S8_EEENS6_IJNS7_ILi192EEENS7_ILi128EEENS7_ILi96EEEEEELi96ENS_12float_e4m3_tEfNS_4arch4Sm90ELb0ELb0ELb1ELb1ELb1ELb0ELb0ELb1ELb1ELb1ELb0ELb0EEENS1_21CollectiveEpilogueFwdINS6_IJSA_SC_SB_EEES9_NS_10bfloat16_tESG_Li384ELb1ELb1ELb0ELb1EEENS1_36VarlenDynamicPersistentTileSchedulerILi192ELi128ELi384ELi128ELb0ELb1ELb1ELb0ELb1ELb1EEEEEEEEEvNT_6ParamsE --------------------------
	.section	.nv.constant0._ZN7cutlass13device_kernelIN5flash11enable_sm90INS1_16FlashAttnFwdSm90INS1_25CollectiveMainloopFwdSm90ILi2EN4cute5tupleIJNS5_1CILi1EEES8_S8_EEENS6_IJNS7_ILi192EEENS7_ILi128EEENS7_ILi96EEEEEELi96ENS_12float_e4m3_tEfNS_4arch4Sm90ELb0ELb0ELb1ELb1ELb1ELb0ELb0ELb1ELb1ELb1ELb0ELb0EEENS1_21CollectiveEpilogueFwdINS6_IJSA_SC_SB_EEES9_NS_10bfloat16_tESG_Li384ELb1ELb1ELb0ELb1EEENS1_36VarlenDynamicPersistentTileSchedulerILi192ELi128ELi384ELi128ELb0ELb1ELb1ELb0ELb1ELb1EEEEEEEEEvNT_6ParamsE,"a",@progbits
	.sectionflags	@""
	.align	4
.nv.constant0._ZN7cutlass13device_kernelIN5flash11enable_sm90INS1_16FlashAttnFwdSm90INS1_25CollectiveMainloopFwdSm90ILi2EN4cute5tupleIJNS5_1CILi1EEES8_S8_EEENS6_IJNS7_ILi192EEENS7_ILi128EEENS7_ILi96EEEEEELi96ENS_12float_e4m3_tEfNS_4arch4Sm90ELb0ELb0ELb1ELb1ELb1ELb0ELb0ELb1ELb1ELb1ELb0ELb0EEENS1_21CollectiveEpilogueFwdINS6_IJSA_SC_SB_EEES9_NS_10bfloat16_tESG_Li384ELb1ELb1ELb0ELb1EEENS1_36VarlenDynamicPersistentTileSchedulerILi192ELi128ELi384ELi128ELb0ELb1ELb1ELb0ELb1ELb1EEEEEEEEEvNT_6ParamsE:
	.zero		3584


//--------------------- .nv.constant0._ZN7cutlass13device_kernelIN5flash11enable_sm90INS1_16FlashAttnFwdSm90INS1_25CollectiveMainloopFwdSm90ILi2EN4cute5tupleIJNS5_1CILi1EEES8_S8_EEENS6_IJNS7_ILi192EEENS7_ILi128EEENS7_ILi96EEEEEELi96ENS_12float_e4m3_tEfNS_4arch4Sm90ELb0ELb0ELb1ELb1ELb1ELb1ELb0ELb1ELb1ELb1ELb0ELb0EEENS1_21CollectiveEpilogueFwdINS6_IJSA_SC_SB_EEES9_NS_10bfloat16_tESG_Li384ELb1ELb1ELb0ELb1EEENS1_36VarlenDynamicPersistentTileSchedulerILi192ELi128ELi384ELi128ELb0ELb1ELb1ELb0ELb1ELb1EEEEEEEEEvNT_6ParamsE --------------------------
	.section	.nv.constant0._ZN7cutlass13device_kernelIN5flash11enable_sm90INS1_16FlashAttnFwdSm90INS1_25CollectiveMainloopFwdSm90ILi2EN4cute5tupleIJNS5_1CILi1EEES8_S8_EEENS6_IJNS7_ILi192EEENS7_ILi128EEENS7_ILi96EEEEEELi96ENS_12float_e4m3_tEfNS_4arch4Sm90ELb0ELb0ELb1ELb1ELb1ELb1ELb0ELb1ELb1ELb1ELb0ELb0EEENS1_21CollectiveEpilogueFwdINS6_IJSA_SC_SB_EEES9_NS_10bfloat16_tESG_Li384ELb1ELb1ELb0ELb1EEENS1_36VarlenDynamicPersistentTileSchedulerILi192ELi128ELi384ELi128ELb0ELb1ELb1ELb0ELb1ELb1EEEEEEEEEvNT_6ParamsE,"a",@progbits
	.sectionflags	@""
	.align	4
.nv.constant0._ZN7cutlass13device_kernelIN5flash11enable_sm90INS1_16FlashAttnFwdSm90INS1_25CollectiveMainloopFwdSm90ILi2EN4cute5tupleIJNS5_1CILi1EEES8_S8_EEENS6_IJNS7_ILi192EEENS7_ILi128EEENS7_ILi96EEEEEELi96ENS_12float_e4m3_tEfNS_4arch4Sm90ELb0ELb0ELb1ELb1ELb1ELb1ELb0ELb1ELb1ELb1ELb0ELb0EEENS1_21CollectiveEpilogueFwdINS6_IJSA_SC_SB_EEES9_NS_10bfloat16_tESG_Li384ELb1ELb1ELb0ELb1EEENS1_36VarlenDynamicPersistentTileSchedulerILi192ELi128ELi384ELi128ELb0ELb1ELb1ELb0ELb1ELb1EEEEEEEEEvNT_6ParamsE:
	.zero		3584


//--------------------- .nv.constant0._ZN7cutlass13device_kernelIN5flash11enable_sm90INS1_16FlashAttnFwdSm90INS1_25CollectiveMainloopFwdSm90ILi2EN4cute5tupleIJNS5_1CILi1EEES8_S8_EEENS6_IJNS7_ILi192EEENS7_ILi128EEENS7_ILi96EEEEEELi96ENS_12float_e4m3_tEfNS_4arch4Sm90ELb0ELb1ELb1ELb0ELb1ELb0ELb0ELb1ELb1ELb1ELb0ELb0EEENS1_21CollectiveEpilogueFwdINS6_IJSA_SC_SB_EEES9_NS_10bfloat16_tESG_Li384ELb0ELb1ELb0ELb1EEENS1_30DynamicPersistentTileSchedulerILi384ELi128ELb0ELb1ELb1EEEEEEEEEvNT_6ParamsE --------------------------
	.section	.nv.constant0._ZN7cutlass13device_kernelIN5flash11enable_sm90INS1_16FlashAttnFwdSm90INS1_25CollectiveMainloopFwdSm90ILi2EN4cute5tupleIJNS5_1CILi1EEES8_S8_EEENS6_IJNS7_ILi192EEENS7_ILi128EEENS7_ILi96EEEEEELi96ENS_12float_e4m3_tEfNS_4arch4Sm90ELb0ELb1ELb1ELb0ELb1ELb0ELb0ELb1ELb1ELb1ELb0ELb0EEENS1_21CollectiveEpilogueFwdINS6_IJSA_SC_SB_EEES9_NS_10bfloat16_tESG_Li384ELb0ELb1ELb0ELb1EEENS1_30DynamicPersistentTileSchedulerILi384ELi128ELb0ELb1ELb1EEEEEEEEEvNT_6ParamsE,"a",@progbits
	.sectionflags	@""
	.align	4
.nv.constant0._ZN7cutlass13device_kernelIN5flash11enable_sm90INS1_16FlashAttnFwdSm90INS1_25CollectiveMainloopFwdSm90ILi2EN4cute5tupleIJNS5_1CILi1EEES8_S8_EEENS6_IJNS7_ILi192EEENS7_ILi128EEENS7_ILi96EEEEEELi96ENS_12float_e4m3_tEfNS_4arch4Sm90ELb0ELb1ELb1ELb0ELb1ELb0ELb0ELb1ELb1ELb1ELb0ELb0EEENS1_21CollectiveEpilogueFwdINS6_IJSA_SC_SB_EEES9_NS_10bfloat16_tESG_Li384ELb0ELb1ELb0ELb1EEENS1_30DynamicPersistentTileSchedulerILi384ELi128ELb0ELb1ELb1EEEEEEEEEvNT_6ParamsE:
	.zero		3584


//--------------------- .nv.constant0._ZN7cutlass13device_kernelIN5flash11enable_sm90INS1_16FlashAttnFwdSm90INS1_25CollectiveMainloopFwdSm90ILi2EN4cute5tupleIJNS5_1CILi1EEES8_S8_EEENS6_IJNS7_ILi192EEENS7_ILi128EEENS7_ILi96EEEEEELi96ENS_12float_e4m3_tEfNS_4arch4Sm90ELb0ELb1ELb1ELb1ELb1ELb0ELb0ELb1ELb1ELb1ELb0ELb0EEENS1_21CollectiveEpilogueFwdINS6_IJSA_SC_SB_EEES9_NS_10bfloat16_tESG_Li384ELb1ELb1ELb0ELb1EEENS1_36VarlenDynamicPersistentTileSchedulerILi192ELi128ELi384ELi128ELb0ELb1ELb1ELb1ELb0ELb1EEEEEEEEEvNT_6ParamsE --------------------------
	.section	.nv.constant0._ZN7cutlass13device_kernelIN5flash11enable_sm90INS1_16FlashAttnFwdSm90INS1_25CollectiveMainloopFwdSm90ILi2EN4cute5tupleIJNS5_1CILi1EEES8_S8_EEENS6_IJNS7_ILi192EEENS7_ILi128EEENS7_ILi96EEEEEELi96ENS_12float_e4m3_tEfNS_4arch4Sm90ELb0ELb1ELb1ELb1ELb1ELb0ELb0ELb1ELb1ELb1ELb0ELb0EEENS1_21CollectiveEpilogueFwdINS6_IJSA_SC_SB_EEES9_NS_10bfloat16_tESG_Li384ELb1ELb1ELb0ELb1EEENS1_36VarlenDynamicPersistentTileSchedulerILi192ELi128ELi384ELi128ELb0ELb1ELb1ELb1ELb0ELb1EEEEEEEEEvNT_6ParamsE,"a",@progbits
	.sectionflags	@""
	.align	4
.nv.constant0._ZN7cutlass13device_kernelIN5flash11enable_sm90INS1_16FlashAttnFwdSm90INS1_25CollectiveMainloopFwdSm90ILi2EN4cute5tupleIJNS5_1CILi1EEES8_S8_EEENS6_IJNS7_ILi192EEENS7_ILi128EEENS7_ILi96EEEEEELi96ENS_12float_e4m3_tEfNS_4arch4Sm90ELb0ELb1ELb1ELb1ELb1ELb0ELb0ELb1ELb1ELb1ELb0ELb0EEENS1_21CollectiveEpilogueFwdINS6_IJSA_SC_SB_EEES9_NS_10bfloat16_tESG_Li384ELb1ELb1ELb0ELb1EEENS1_36VarlenDynamicPersistentTileSchedulerILi192ELi128ELi384ELi128ELb0ELb1ELb1ELb1ELb0ELb1EEEEEEEEEvNT_6ParamsE:
	.zero		3584


//--------------------- .nv.constant0._ZN7cutlass13device_kernelIN5flash11enable_sm90INS1_16FlashAttnFwdSm90INS1_25CollectiveMainloopFwdSm90ILi2EN4cute5tupleIJNS5_1CILi1EEES8_S8_EEENS6_IJNS7_ILi192EEENS7_ILi128EEENS7_ILi96EEEEEELi96ENS_12float_e4m3_tEfNS_4arch4Sm90ELb0ELb1ELb1ELb1ELb1ELb1ELb0ELb1ELb1ELb1ELb0ELb0EEENS1_21CollectiveEpilogueFwdINS6_IJSA_SC_SB_EEES9_NS_10bfloat16_tESG_Li384ELb1ELb1ELb0ELb1EEENS1_36VarlenDynamicPersistentTileSchedulerILi192ELi128ELi384ELi128ELb0ELb1ELb1ELb1ELb0ELb1EEEEEEEEEvNT_6ParamsE --------------------------
	.section	.nv.constant0._ZN7cutlass13device_kernelIN5flash11enable_sm90INS1_16FlashAttnFwdSm90INS1_25CollectiveMainloopFwdSm90ILi2EN4cute5tupleIJNS5_1CILi1EEES8_S8_EEENS6_IJNS7_ILi192EEENS7_ILi128EEENS7_ILi96EEEEEELi96ENS_12float_e4m3_tEfNS_4arch4Sm90ELb0ELb1ELb1ELb1ELb1ELb1ELb0ELb1ELb1ELb1ELb0ELb0EEENS1_21CollectiveEpilogueFwdINS6_IJSA_SC_SB_EEES9_NS_10bfloat16_tESG_Li384ELb1ELb1ELb0ELb1EEENS1_36VarlenDynamicPersistentTileSchedulerILi192ELi128ELi384ELi128ELb0ELb1ELb1ELb1ELb0ELb1EEEEEEEEEvNT_6ParamsE,"a",@progbits
	.sectionflags	@""
	.align	4
.nv.constant0._ZN7cutlass13device_kernelIN5flash11enable_sm90INS1_16FlashAttnFwdSm90INS1_25CollectiveMainloopFwdSm90ILi2EN4cute5tupleIJNS5_1CILi1EEES8_S8_EEENS6_IJNS7_ILi192EEENS7_ILi128EEENS7_ILi96EEEEEELi96ENS_12float_e4m3_tEfNS_4arch4Sm90ELb0ELb1ELb1ELb1ELb1ELb1ELb0ELb1ELb1ELb1ELb0ELb0EEENS1_21CollectiveEpilogueFwdINS6_IJSA_SC_SB_EEES9_NS_10bfloat16_tESG_Li384ELb1ELb1ELb0ELb1EEENS1_36VarlenDynamicPersistentTileSchedulerILi192ELi128ELi384ELi128ELb0ELb1ELb1ELb1ELb0ELb1EEEEEEEEEvNT_6ParamsE:
	.zero		3584


//--------------------- .nv.constant0._ZN7cutlass13device_kernelIN5flash11enable_sm90INS1_16FlashAttnFwdSm90INS1_25CollectiveMainloopFwdSm90ILi2EN4cute5tupleIJNS5_1CILi1EEES8_S8_EEENS6_IJNS7_ILi192EEENS7_ILi128EEENS7_ILi96EEEEEELi96ENS_12float_e4m3_tEfNS_4arch4Sm90ELb1ELb0ELb1ELb0ELb1ELb0ELb0ELb1ELb1ELb1ELb0ELb0EEENS1_21CollectiveEpilogueFwdINS6_IJSA_SC_SB_EEES9_NS_10bfloat16_tESG_Li384ELb0ELb1ELb0ELb1EEENS1_30DynamicPersistentTileSchedulerILi384ELi128ELb0ELb1ELb1EEEEEEEEEvNT_6ParamsE --------------------------
	.section	.nv.constant0._ZN7cutlass13device_kernelIN5flash11enable_sm90INS1_16FlashAttnFwdSm90INS1_25CollectiveMainloopFwdSm90ILi2EN4cute5tupleIJNS5_1CILi1EEES8_S8_EEENS6_IJNS7_ILi192EEENS7_ILi128EEENS7_ILi96EEEEEELi96ENS_12float_e4m3_tEfNS_4arch4Sm90ELb1ELb0ELb1ELb0ELb1ELb0ELb0ELb1ELb1ELb1ELb0ELb0EEENS1_21CollectiveEpilogueFwdINS6_IJSA_SC_SB_EEES9_NS_10bfloat16_tESG_Li384ELb0ELb1ELb0ELb1EEENS1_30DynamicPersistentTileSchedulerILi384ELi128ELb0ELb1ELb1EEEEEEEEEvNT_6ParamsE,"a",@progbits
	.sectionflags	@""
	.align	4
.nv.constant0._ZN7cutlass13device_kernelIN5flash11enable_sm90INS1_16FlashAttnFwdSm90INS1_25CollectiveMainloopFwdSm90ILi2EN4cute5tupleIJNS5_1CILi1EEES8_S8_EEENS6_IJNS7_ILi192EEENS7_ILi128EEENS7_ILi96EEEEEELi96ENS_12float_e4m3_tEfNS_4arch4Sm90ELb1ELb0ELb1ELb0ELb1ELb0ELb0ELb1ELb1ELb1ELb0ELb0EEENS1_21CollectiveEpilogueFwdINS6_IJSA_SC_SB_EEES9_NS_10bfloat16_tESG_Li384ELb0ELb1ELb0ELb1EEENS1_30DynamicPersistentTileSchedulerILi384ELi128ELb0ELb1ELb1EEEEEEEEEvNT_6ParamsE:
	.zero		3584


//--------------------- .nv.constant0._ZN7cutlass13device_kernelIN5flash11enable_sm90INS1_16FlashAttnFwdSm90INS1_25CollectiveMainloopFwdSm90ILi2EN4cute5tupleIJNS5_1CILi1EEES8_S8_EEENS6_IJNS7_ILi192EEENS7_ILi128EEENS7_ILi96EEEEEELi96ENS_12float_e4m3_tEfNS_4arch4Sm90ELb1ELb0ELb1ELb1ELb1ELb0ELb0ELb1ELb1ELb1ELb0ELb0EEENS1_21CollectiveEpilogueFwdINS6_IJSA_SC_SB_EEES9_NS_10bfloat16_tESG_Li384ELb1ELb1ELb0ELb1EEENS1_36VarlenDynamicPersistentTileSchedulerILi192ELi128ELi384ELi128ELb0ELb1ELb1ELb1ELb1ELb1EEEEEEEEEvNT_6ParamsE --------------------------
	.section	.nv.constant0._ZN7cutlass13device_kernelIN5flash11enable_sm90INS1_16FlashAttnFwdSm90INS1_25CollectiveMainloopFwdSm90ILi2EN4cute5tupleIJNS5_1CILi1EEES8_S8_EEENS6_IJNS7_ILi192EEENS7_ILi128EEENS7_ILi96EEEEEELi96ENS_12float_e4m3_tEfNS_4arch4Sm90ELb1ELb0ELb1ELb1ELb1ELb0ELb0ELb1ELb1ELb1ELb0ELb0EEENS1_21CollectiveEpilogueFwdINS6_IJSA_SC_SB_EEES9_NS_10bfloat16_tESG_Li384ELb1ELb1ELb0ELb1EEENS1_36VarlenDynamicPersistentTileSchedulerILi192ELi128ELi384ELi128ELb0ELb1ELb1ELb1ELb1ELb1EEEEEEEEEvNT_6ParamsE,"a",@progbits
	.sectionflags	@""
	.align	4
.nv.constant0._ZN7cutlass13device_kernelIN5flash11enable_sm90INS1_16FlashAttnFwdSm90INS1_25CollectiveMainloopFwdSm90ILi2EN4cute5tupleIJNS5_1CILi1EEES8_S8_EEENS6_IJNS7_ILi192EEENS7_ILi128EEENS7_ILi96EEEEEELi96ENS_12float_e4m3_tEfNS_4arch4Sm90ELb1ELb0ELb1ELb1ELb1ELb0ELb0ELb1ELb1ELb1ELb0ELb0EEENS1_21CollectiveEpilogueFwdINS6_IJSA_SC_SB_EEES9_NS_10bfloat16_tESG_Li384ELb1ELb1ELb0ELb1EEENS1_36VarlenDynamicPersistentTileSchedulerILi192ELi128ELi384ELi128ELb0ELb1ELb1ELb1ELb1ELb1EEEEEEEEEvNT_6ParamsE:
	.zero		3584


//--------------------- .nv.constant0._ZN7cutlass13device_kernelIN5flash11enable_sm90INS1_16FlashAttnFwdSm90INS1_25CollectiveMainloopFwdSm90ILi2EN4cute5tupleIJNS5_1CILi1EEES8_S8_EEENS6_IJNS7_ILi192EEENS7_ILi128EEENS7_ILi96EEEEEELi96ENS_12float_e4m3_tEfNS_4arch4Sm90ELb1ELb0ELb1ELb1ELb1ELb1ELb0ELb1ELb1ELb1ELb0ELb0EEENS1_21CollectiveEpilogueFwdINS6_IJSA_SC_SB_EEES9_NS_10bfloat16_tESG_Li384ELb1ELb1ELb0ELb1EEENS1_36VarlenDynamicPersistentTileSchedulerILi192ELi128ELi384ELi128ELb0ELb1ELb1ELb1ELb1ELb1EEEEEEEEEvNT_6ParamsE --------------------------
	.section	.nv.constant0._ZN7cutlass13device_kernelIN5flash11enable_sm90INS1_16FlashAttnFwdSm90INS1_25CollectiveMainloopFwdSm90ILi2EN4cute5tupleIJNS5_1CILi1EEES8_S8_EEENS6_IJNS7_ILi192EEENS7_ILi128EEENS7_ILi96EEEEEELi96ENS_12float_e4m3_tEfNS_4arch4Sm90ELb1ELb0ELb1ELb1ELb1ELb1ELb0ELb1ELb1ELb1ELb0ELb0EEENS1_21CollectiveEpilogueFwdINS6_IJSA_SC_SB_EEES9_NS_10bfloat16_tESG_Li384ELb1ELb1ELb0ELb1EEENS1_36VarlenDynamicPersistentTileSchedulerILi192ELi128ELi384ELi128ELb0ELb1ELb1ELb1ELb1ELb1EEEEEEEEEvNT_6ParamsE,"a",@progbits
	.sectionflags	@""
	.align	4
.nv.constant0._ZN7cutlass13device_kernelIN5flash11enable_sm90INS1_16FlashAttnFwdSm90INS1_25CollectiveMainloopFwdSm90ILi2EN4cute5tupleIJNS5_1CILi1EEES8_S8_EEENS6_IJNS7_ILi192EEENS7_ILi128EEENS7_ILi96EEEEEELi96ENS_12float_e4m3_tEfNS_4arch4Sm90ELb1ELb0ELb1ELb1ELb1ELb1ELb0ELb1ELb1ELb1ELb0ELb0EEENS1_21CollectiveEpilogueFwdINS6_IJSA_SC_SB_EEES9_NS_10bfloat16_tESG_Li384ELb1ELb1ELb0ELb1EEENS1_36VarlenDynamicPersistentTileSchedulerILi192ELi128ELi384ELi128ELb0ELb1ELb1ELb1ELb1ELb1EEEEEEEEEvNT_6ParamsE:
	.zero		3584


//--------------------- .nv.constant0._ZN7cutlass13device_kernelIN5flash11enable_sm90INS1_16FlashAttnFwdSm90INS1_25CollectiveMainloopFwdSm90ILi2EN4cute5tupleIJNS5_1CILi1EEES8_S8_EEENS6_IJNS7_ILi192EEENS7_ILi160EEENS7_ILi64EEEEEELi64ENS_12float_e4m3_tEfNS_4arch4Sm90ELb0ELb0ELb1ELb0ELb1ELb0ELb0ELb1ELb1ELb1ELb0ELb0EEENS1_21CollectiveEpilogueFwdINS6_IJSA_SC_SB_EEES9_NS_10bfloat16_tESG_Li384ELb0ELb1ELb0ELb1EEENS1_29StaticPersistentTileSchedulerILb0EEEEEEEEEvNT_6ParamsE --------------------------
	.section	.nv.constant0._ZN7cutlass13device_kernelIN5flash11enable_sm90INS1_16FlashAttnFwdSm90INS1_25CollectiveMainloopFwdSm90ILi2EN4cute5tupleIJNS5_1CILi1EEES8_S8_EEENS6_IJNS7_ILi192EEENS7_ILi160EEENS7_ILi64EEEEEELi64ENS_12float_e4m3_tEfNS_4arch4Sm90ELb0ELb0ELb1ELb0ELb1ELb0ELb0ELb1ELb1ELb1ELb0ELb0EEENS1_21CollectiveEpilogueFwdINS6_IJSA_SC_SB_EEES9_NS_10bfloat16_tESG_Li384ELb0ELb1ELb0ELb1EEENS1_29StaticPersistentTileSchedulerILb0EEEEEEEEEvNT_6ParamsE,"a",@progbits
	.sectionflags	@""
	.align	4
.nv.constant0._ZN7cutlass13device_kernelIN5flash11enable_sm90INS1_16FlashAttnFwdSm90INS1_25CollectiveMainloopFwdSm90ILi2EN4cute5tupleIJNS5_1CILi1EEES8_S8_EEENS6_IJNS7_ILi192EEENS7_ILi160EEENS7_ILi64EEEEEELi64ENS_12float_e4m3_tEfNS_4arch4Sm90ELb0ELb0ELb1ELb0ELb1ELb0ELb0ELb1ELb1ELb1ELb0ELb0EEENS1_21CollectiveEpilogueFwdINS6_IJSA_SC_SB_EEES9_NS_10bfloat16_tESG_Li384ELb0ELb1ELb0ELb1EEENS1_29StaticPersistentTileSchedulerILb0EEEEEEEEEvNT_6ParamsE:
	.zero		3456


//--------------------- .nv.constant0._ZN7cutlass13device_kernelIN5flash11enable_sm90INS1_16FlashAttnFwdSm90INS1_25CollectiveMainloopFwdSm90ILi2EN4cute5tupleIJNS5_1CILi1EEES8_S8_EEENS6_IJNS7_ILi192EEENS7_ILi160EEENS7_ILi64EEEEEELi64ENS_12float_e4m3_tEfNS_4arch4Sm90ELb0ELb0ELb1ELb1ELb1ELb0ELb0ELb1ELb1ELb1ELb0ELb0EEENS1_21CollectiveEpilogueFwdINS6_IJSA_SC_SB_EEES9_NS_10bfloat16_tESG_Li384ELb1ELb1ELb0ELb1EEENS1_36VarlenDynamicPersistentTileSchedulerILi192ELi160ELi384ELi128ELb0ELb1ELb1ELb0ELb1ELb1EEEEEEEEEvNT_6ParamsE --------------------------
	.section	.nv.constant0._ZN7cutlass13device_kernelIN5flash11enable_sm90INS1_16FlashAttnFwdSm90INS1_25CollectiveMainloopFwdSm90ILi2EN4cute5tupleIJNS5_1CILi1EEES8_S8_EEENS6_IJNS7_ILi192EEENS7_ILi160EEENS7_ILi64EEEEEELi64ENS_12float_e4m3_tEfNS_4arch4Sm90ELb0ELb0ELb1ELb1ELb1ELb0ELb0ELb1ELb1ELb1ELb0ELb0EEENS1_21CollectiveEpilogueFwdINS6_IJSA_SC_SB_EEES9_NS_10bfloat16_tESG_Li384ELb1ELb1ELb0ELb1EEENS1_36VarlenDynamicPersistentTileSchedulerILi192ELi160ELi384ELi128ELb0ELb1ELb1ELb0ELb1ELb1EEEEEEEEEvNT_6ParamsE,"a",@progbits
	.sectionflags	@""
	.align	4
.nv.constant0._ZN7cutlass13device_kernelIN5flash11enable_sm90INS1_16FlashAttnFwdSm90INS1_25CollectiveMainloopFwdSm90ILi2EN4cute5tupleIJNS5_1CILi1EEES8_S8_EEENS6_IJNS7_ILi192EEENS7_ILi160EEENS7_ILi64EEEEEELi64ENS_12float_e4m3_tEfNS_4arch4Sm90ELb0ELb0ELb1ELb1ELb1ELb0ELb0ELb1ELb1ELb1ELb0ELb0EEENS1_21CollectiveEpilogueFwdINS6_IJSA_SC_SB_EEES9_NS_10bfloat16_tESG_Li384ELb1ELb1ELb0ELb1EEENS1_36VarlenDynamicPersistentTileSchedulerILi192ELi160ELi384ELi128ELb0ELb1ELb1ELb0ELb1ELb1EEEEEEEEEvNT_6ParamsE:
	.zero		3584


//--------------------- .nv.constant0._ZN7cutlass13device_kernelIN5flash11enable_sm90INS1_16FlashAttnFwdSm90INS1_25CollectiveMainloopFwdSm90ILi2EN4cute5tupleIJNS5_1CILi1EEES8_S8_EEENS6_IJNS7_ILi192EEENS7_ILi160EEENS7_ILi64EEEEEELi64ENS_12float_e4m3_tEfNS_4arch4Sm90ELb0ELb0ELb1ELb1ELb1ELb1ELb0ELb1ELb1ELb1ELb0ELb0EEENS1_21CollectiveEpilogueFwdINS6_IJSA_SC_SB_EEES9_NS_10bfloat16_tESG_Li384ELb1ELb1ELb0ELb1EEENS1_36VarlenDynamicPersistentTileSchedulerILi192ELi160ELi384ELi128ELb0ELb1ELb1ELb0ELb1ELb1EEEEEEEEEvNT_6ParamsE --------------------------
	.section	.nv.constant0._ZN7cutlass13device_kernelIN5flash11enable_sm90INS1_16FlashAttnFwdSm90INS1_25CollectiveMainloopFwdSm90ILi2EN4cute5tupleIJNS5_1CILi1EEES8_S8_EEENS6_IJNS7_ILi192EEENS7_ILi160EEENS7_ILi64EEEEEELi64ENS_12float_e4m3_tEfNS_4arch4Sm90ELb0ELb0ELb1ELb1ELb1ELb1ELb0ELb1ELb1ELb1ELb0ELb0EEENS1_21CollectiveEpilogueFwdINS6_IJSA_SC_SB_EEES9_NS_10bfloat16_tESG_Li384ELb1ELb1ELb0ELb1EEENS1_36VarlenDynamicPersistentTileSchedulerILi192ELi160ELi384ELi128ELb0ELb1ELb1ELb0ELb1ELb1EEEEEEEEEvNT_6ParamsE,"a",@progbits
	.sectionflags	@""
	.align	4
.nv.constant0._ZN7cutlass13device_kernelIN5flash11enable_sm90INS1_16FlashAttnFwdSm90INS1_25CollectiveMainloopFwdSm90ILi2EN4cute5tupleIJNS5_1CILi1EEES8_S8_EEENS6_IJNS7_ILi192EEENS7_ILi160EEENS7_ILi64EEEEEELi64ENS_12float_e4m3_tEfNS_4arch4Sm90ELb0ELb0ELb1ELb1ELb1ELb1ELb0ELb1ELb1ELb1ELb0ELb0EEENS1_21CollectiveEpilogueFwdINS6_IJSA_SC_SB_EEES9_NS_10bfloat16_tESG_Li384ELb1ELb1ELb0ELb1EEENS1_36VarlenDynamicPersistentTileSchedulerILi192ELi160ELi384ELi128ELb0ELb1ELb1ELb0ELb1ELb1EEEEEEEEEvNT_6ParamsE:
	.zero		3584


//--------------------- .nv.constant0._ZN7cutlass13device_kernelIN5flash11enable_sm90INS1_16FlashAttnFwdSm90INS1_25CollectiveMainloopFwdSm90ILi2EN4cute5tupleIJNS5_1CILi1EEES8_S8_EEENS6_IJNS7_ILi192EEENS7_ILi160EEENS7_ILi64EEEEEELi64ENS_12float_e4m3_tEfNS_4arch4Sm90ELb0ELb1ELb1ELb0ELb1ELb0ELb0ELb1ELb1ELb1ELb0ELb0EEENS1_21CollectiveEpilogueFwdINS6_IJSA_SC_SB_EEES9_NS_10bfloat16_tESG_Li384ELb0ELb1ELb0ELb1EEENS1_30DynamicPersistentTileSchedulerILi384ELi128ELb0ELb1ELb1EEEEEEEEEvNT_6ParamsE --------------------------
	.section	.nv.constant0._ZN7cutlass13device_kernelIN5flash11enable_sm90INS1_16FlashAttnFwdSm90INS1_25CollectiveMainloopFwdSm90ILi2EN4cute5tupleIJNS5_1CILi1EEES8_S8_EEENS6_IJNS7_ILi192EEENS7_ILi160EEENS7_ILi64EEEEEELi64ENS_12float_e4m3_tEfNS_4arch4Sm90ELb0ELb1ELb1ELb0ELb1ELb0ELb0ELb1ELb1ELb1ELb0ELb0EEENS1_21CollectiveEpilogueFwdINS6_IJSA_SC_SB_EEES9_NS_10bfloat16_tESG_Li384ELb0ELb1ELb0ELb1EEENS1_30DynamicPersistentTileSchedulerILi384ELi128ELb0ELb1ELb1EEEEEEEEEvNT_6ParamsE,"a",@progbits
	.sectionflags	@""
	.align	4
.nv.constant0._ZN7cutlass13device_kernelIN5flash11enable_sm90INS1_16FlashAttnFwdSm90INS1_25CollectiveMainloopFwdSm90ILi2EN4cute5tupleIJNS5_1CILi1EEES8_S8_EEENS6_IJNS7_ILi192EEENS7_ILi160EEENS7_ILi64EEEEEELi64ENS_12float_e4m3_tEfNS_4arch4Sm90ELb0ELb1ELb1ELb0ELb1ELb0ELb0ELb1ELb1ELb1ELb0ELb0EEENS1_21CollectiveEpilogueFwdINS6_IJSA_SC_SB_EEES9_NS_10bfloat16_tESG_Li384ELb0ELb1ELb0ELb1EEENS1_30DynamicPersistentTileSchedulerILi384ELi128ELb0ELb1ELb1EEEEEEEEEvNT_6ParamsE:
	.zero		3584


//--------------------- .nv.constant0._ZN7cutlass13device_kernelIN5flash11enable_sm90INS1_16FlashAttnFwdSm90INS1_25CollectiveMainloopFwdSm90ILi2EN4cute5tupleIJNS5_1CILi1EEES8_S8_EEENS6_IJNS7_ILi192EEENS7_ILi160EEENS7_ILi64EEEEEELi64ENS_12float_e4m3_tEfNS_4arch4Sm90ELb0ELb1ELb1ELb1ELb1ELb0ELb0ELb1ELb1ELb1ELb0ELb0EEENS1_21CollectiveEpilogueFwdINS6_IJSA_SC_SB_EEES9_NS_10bfloat16_tESG_Li384ELb1ELb1ELb0ELb1EEENS1_36VarlenDynamicPersistentTileSchedulerILi192ELi160ELi384ELi128ELb0ELb1ELb1ELb1ELb0ELb1EEEEEEEEEvNT_6ParamsE --------------------------
	.section	.nv.constant0._ZN7cutlass13device_kernelIN5flash11enable_sm90INS1_16FlashAttnFwdSm90INS1_25CollectiveMainloopFwdSm90ILi2EN4cute5tupleIJNS5_1CILi1EEES8_S8_EEENS6_IJNS7_ILi192EEENS7_ILi160EEENS7_ILi64EEEEEELi64ENS_12float_e4m3_tEfNS_4arch4Sm90ELb0ELb1ELb1ELb1ELb1ELb0ELb0ELb1ELb1ELb1ELb0ELb0EEENS1_21CollectiveEpilogueFwdINS6_IJSA_SC_SB_EEES9_NS_10bfloat16_tESG_Li384ELb1ELb1ELb0ELb1EEENS1_36VarlenDynamicPersistentTileSchedulerILi192ELi160ELi384ELi128ELb0ELb1ELb1ELb1ELb0ELb1EEEEEEEEEvNT_6ParamsE,"a",@progbits
	.sectionflags	@""
	.align	4
.nv.constant0._ZN7cutlass13device_kernelIN5flash11enable_sm90INS1_16FlashAttnFwdSm90INS1_25CollectiveMainloopFwdSm90ILi2EN4cute5tupleIJNS5_1CILi1EEES8_S8_EEENS6_IJNS7_ILi192EEENS7_ILi160EEENS7_ILi64EEEEEELi64ENS_12float_e4m3_tEfNS_4arch4Sm90ELb0ELb1ELb1ELb1ELb1ELb0ELb0ELb1ELb1ELb1ELb0ELb0EEENS1_21CollectiveEpilogueFwdINS6_IJSA_SC_SB_EEES9_NS_10bfloat16_tESG_Li384ELb1ELb1ELb0ELb1EEENS1_36VarlenDynamicPersistentTileSchedulerILi192ELi160ELi384ELi128ELb0ELb1ELb1ELb1ELb0ELb1EEEEEEEEEvNT_6ParamsE:
	.zero		3584


//--------------------- .nv.constant0._ZN7cutlass13device_kernelIN5flash11enable_sm90INS1_16FlashAttnFwdSm90INS1_25CollectiveMainloopFwdSm90ILi2EN4cute5tupleIJNS5_1CILi1EEES8_S8_EEENS6_IJNS7_ILi192EEENS7_ILi160EEENS7_ILi64EEEEEELi64ENS_12float_e4m3_tEfNS_4arch4Sm90ELb0ELb1ELb1ELb1ELb1ELb1ELb0ELb1ELb1ELb1ELb0ELb0EEENS1_21CollectiveEpilogueFwdINS6_IJSA_SC_SB_EEES9_NS_10bfloat16_tESG_Li384ELb1ELb1ELb0ELb1EEENS1_36VarlenDynamicPersistentTileSchedulerILi192ELi160ELi384ELi128ELb0ELb1ELb1ELb1ELb0ELb1EEEEEEEEEvNT_6ParamsE --------------------------
	.section	.nv.constant0._ZN7cutlass13device_kernelIN5flash11enable_sm90INS1_16FlashAttnFwdSm90INS1_25CollectiveMainloopFwdSm90ILi2EN4cute5tupleIJNS5_1CILi1EEES8_S8_EEENS6_IJNS7_ILi192EEENS7_ILi160EEENS7_ILi64EEEEEELi64ENS_12float_e4m3_tEfNS_4arch4Sm90ELb0ELb1ELb1ELb1ELb1ELb1ELb0ELb1ELb1ELb1ELb0ELb0EEENS1_21CollectiveEpilogueFwdINS6_IJSA_SC_SB_EEES9_NS_10bfloat16_tESG_Li384ELb1ELb1ELb0ELb1EEENS1_36VarlenDynamicPersistentTileSchedulerILi192ELi160ELi384ELi128ELb0ELb1ELb1ELb1ELb0ELb1EEEEEEEEEvNT_6ParamsE,"a",@progbits
	.sectionflags	@""
	.align	4
.nv.constant0._ZN7cutlass13device_kernelIN5flash11enable_sm90INS1_16FlashAttnFwdSm90INS1_25CollectiveMainloopFwdSm90ILi2EN4cute5tupleIJNS5_1CILi1EEES8_S8_EEENS6_IJNS7_ILi192EEENS7_ILi160EEENS7_ILi64EEEEEELi64ENS_12float_e4m3_tEfNS_4arch4Sm90ELb0ELb1ELb1ELb1ELb1ELb1ELb0ELb1ELb1ELb1ELb0ELb0EEENS1_21CollectiveEpilogueFwdINS6_IJSA_SC_SB_EEES9_NS_10bfloat16_tESG_Li384ELb1ELb1ELb0ELb1EEENS1_36VarlenDynamicPersistentTileSchedulerILi192ELi160ELi384ELi128ELb0ELb1ELb1ELb1ELb0ELb1EEEEEEEEEvNT_6ParamsE:
	.zero		3584


//--------------------- .nv.constant0._ZN7cutlass13device_kernelIN5flash11enable_sm90INS1_16FlashAttnFwdSm90INS1_25CollectiveMainloopFwdSm90ILi2EN4cute5tupleIJNS5_1CILi1EEES8_S8_EEENS6_IJNS7_ILi192EEENS7_ILi160EEENS7_ILi64EEEEEELi64ENS_12float_e4m3_tEfNS_4arch4Sm90ELb1ELb0ELb1ELb0ELb1ELb0ELb0ELb1ELb1ELb1ELb0ELb0EEENS1_21CollectiveEpilogueFwdINS6_IJSA_SC_SB_EEES9_NS_10bfloat16_tESG_Li384ELb0ELb1ELb0ELb1EEENS1_30DynamicPersistentTileSchedulerILi384ELi128ELb0ELb1ELb1EEEEEEEEEvNT_6ParamsE --------------------------
	.section	.nv.constant0._ZN7cutlass13device_kernelIN5flash11enable_sm90INS1_16FlashAttnFwdSm90INS1_25CollectiveMainloopFwdSm90ILi2EN4cute5tupleIJNS5_1CILi1EEES8_S8_EEENS6_IJNS7_ILi192EEENS7_ILi160EEENS7_ILi64EEEEEELi64ENS_12float_e4m3_tEfNS_4arch4Sm90ELb1ELb0ELb1ELb0ELb1ELb0ELb0ELb1ELb1ELb1ELb0ELb0EEENS1_21CollectiveEpilogueFwdINS6_IJSA_SC_SB_EEES9_NS_10bfloat16_tESG_Li384ELb0ELb1ELb0ELb1EEENS1_30DynamicPersistentTileSchedulerILi384ELi128ELb0ELb1ELb1EEEEEEEEEvNT_6ParamsE,"a",@progbits
	.sectionflags	@""
	.align	4
.nv.constant0._ZN7cutlass13device_kernelIN5flash11enable_sm90INS1_16FlashAttnFwdSm90INS1_25CollectiveMainloopFwdSm90ILi2EN4cute5tupleIJNS5_1CILi1EEES8_S8_EEENS6_IJNS7_ILi192EEENS7_ILi160EEENS7_ILi64EEEEEELi64ENS_12float_e4m3_tEfNS_4arch4Sm90ELb1ELb0ELb1ELb0ELb1ELb0ELb0ELb1ELb1ELb1ELb0ELb0EEENS1_21CollectiveEpilogueFwdINS6_IJSA_SC_SB_EEES9_NS_10bfloat16_tESG_Li384ELb0ELb1ELb0ELb1EEENS1_30DynamicPersistentTileSchedulerILi384ELi128ELb0ELb1ELb1EEEEEEEEEvNT_6ParamsE:
	.zero		3584


//--------------------- .nv.constant0._ZN7cutlass13device_kernelIN5flash11enable_sm90INS1_16FlashAttnFwdSm90INS1_25CollectiveMainloopFwdSm90ILi2EN4cute5tupleIJNS5_1CILi1EEES8_S8_EEENS6_IJNS7_ILi192EEENS7_ILi160EEENS7_ILi64EEEEEELi64ENS_12float_e4m3_tEfNS_4arch4Sm90ELb1ELb0ELb1ELb1ELb1ELb0ELb0ELb1ELb1ELb1ELb0ELb0EEENS1_21CollectiveEpilogueFwdINS6_IJSA_SC_SB_EEES9_NS_10bfloat16_tESG_Li384ELb1ELb1ELb0ELb1EEENS1_36VarlenDynamicPersistentTileSchedulerILi192ELi160ELi384ELi128ELb0ELb1ELb1ELb1ELb1ELb1EEEEEEEEEvNT_6ParamsE --------------------------
	.section	.nv.constant0._ZN7cutlass13device_kernelIN5flash11enable_sm90INS1_16FlashAttnFwdSm90INS1_25CollectiveMainloopFwdSm90ILi2EN4cute5tupleIJNS5_1CILi1EEES8_S8_EEENS6_IJNS7_ILi192EEENS7_ILi160EEENS7_ILi64EEEEEELi64ENS_12float_e4m3_tEfNS_4arch4Sm90ELb1ELb0ELb1ELb1ELb1ELb0ELb0ELb1ELb1ELb1ELb0ELb0EEENS1_21CollectiveEpilogueFwdINS6_IJSA_SC_SB_EEES9_NS_10bfloat16_tESG_Li384ELb1ELb1ELb0ELb1EEENS1_36VarlenDynamicPersistentTileSchedulerILi192ELi160ELi384ELi128ELb0ELb1ELb1ELb1ELb1ELb1EEEEEEEEEvNT_6ParamsE,"a",@progbits
	.sectionflags	@""
	.align	4
.nv.constant0._ZN7cutlass13device_kernelIN5flash11enable_sm90INS1_16FlashAttnFwdSm90INS1_25CollectiveMainloopFwdSm90ILi2EN4cute5tupleIJNS5_1CILi1EEES8_S8_EEENS6_IJNS7_ILi192EEENS7_ILi160EEENS7_ILi64EEEEEELi64ENS_12float_e4m3_tEfNS_4arch4Sm90ELb1ELb0ELb1ELb1ELb1ELb0ELb0ELb1ELb1ELb1ELb0ELb0EEENS1_21CollectiveEpilogueFwdINS6_IJSA_SC_SB_EEES9_NS_10bfloat16_tESG_Li384ELb1ELb1ELb0ELb1EEENS1_36VarlenDynamicPersistentTileSchedulerILi192ELi160ELi384ELi128ELb0ELb1ELb1ELb1ELb1ELb1EEEEEEEEEvNT_6ParamsE:
	.zero		3584


//--------------------- .nv.constant0._ZN7cutlass13device_kernelIN5flash11enable_sm90INS1_16FlashAttnFwdSm90INS1_25CollectiveMainloopFwdSm90ILi2EN4cute5tupleIJNS5_1CILi1EEES8_S8_EEENS6_IJNS7_ILi192EEENS7_ILi160EEENS7_ILi64EEEEEELi64ENS_12float_e4m3_tEfNS_4arch4Sm90ELb1ELb0ELb1ELb1ELb1ELb1ELb0ELb1ELb1ELb1ELb0ELb0EEENS1_21CollectiveEpilogueFwdINS6_IJSA_SC_SB_EEES9_NS_10bfloat16_tESG_Li384ELb1ELb1ELb0ELb1EEENS1_36VarlenDynamicPersistentTileSchedulerILi192ELi160ELi384ELi128ELb0ELb1ELb1ELb1ELb1ELb1EEEEEEEEEvNT_6ParamsE --------------------------
	.section	.nv.constant0._ZN7cutlass13device_kernelIN5flash11enable_sm90INS1_16FlashAttnFwdSm90INS1_25CollectiveMainloopFwdSm90ILi2EN4cute5tupleIJNS5_1CILi1EEES8_S8_EEENS6_IJNS7_ILi192EEENS7_ILi160EEENS7_ILi64EEEEEELi64ENS_12float_e4m3_tEfNS_4arch4Sm90ELb1ELb0ELb1ELb1ELb1ELb1ELb0ELb1ELb1ELb1ELb0ELb0EEENS1_21CollectiveEpilogueFwdINS6_IJSA_SC_SB_EEES9_NS_10bfloat16_tESG_Li384ELb1ELb1ELb0ELb1EEENS1_36VarlenDynamicPersistentTileSchedulerILi192ELi160ELi384ELi128ELb0ELb1ELb1ELb1ELb1ELb1EEEEEEEEEvNT_6ParamsE,"a",@progbits
	.sectionflags	@""
	.align	4
.nv.constant0._ZN7cutlass13device_kernelIN5flash11enable_sm90INS1_16FlashAttnFwdSm90INS1_25CollectiveMainloopFwdSm90ILi2EN4cute5tupleIJNS5_1CILi1EEES8_S8_EEENS6_IJNS7_ILi192EEENS7_ILi160EEENS7_ILi64EEEEEELi64ENS_12float_e4m3_tEfNS_4arch4Sm90ELb1ELb0ELb1ELb1ELb1ELb1ELb0ELb1ELb1ELb1ELb0ELb0EEENS1_21CollectiveEpilogueFwdINS6_IJSA_SC_SB_EEES9_NS_10bfloat16_tESG_Li384ELb1ELb1ELb0ELb1EEENS1_36VarlenDynamicPersistentTileSchedulerILi192ELi160ELi384ELi128ELb0ELb1ELb1ELb1ELb1ELb1EEEEEEEEEvNT_6ParamsE:
	.zero		3584


//--------------------- SYMBOLS --------------------------

	.type		.nv.reservedSmem.offset0,@object
	.size		.nv.reservedSmem.offset0,0x4
